//
// Generated by NVIDIA NVVM Compiler
//
// Compiler Build ID: CL-36424714
// Cuda compilation tools, release 13.0, V13.0.88
// Based on NVVM 20.0.0
//

.version 9.0
.target sm_100
.address_size 64

	// .globl	_Z6jacobiILj512EEvPdS0_mmmS0_
// _ZZ6jacobiILj512EEvPdS0_mmmS0_E10shared_eps has been demoted
.global .align 1 .b8 _ZN30_INTERNAL_9ae075d9_4_k_cu_main4cuda3std3__45__cpo5beginE[1];
.global .align 1 .b8 _ZN30_INTERNAL_9ae075d9_4_k_cu_main4cuda3std3__45__cpo3endE[1];
.global .align 1 .b8 _ZN30_INTERNAL_9ae075d9_4_k_cu_main4cuda3std3__45__cpo6cbeginE[1];
.global .align 1 .b8 _ZN30_INTERNAL_9ae075d9_4_k_cu_main4cuda3std3__45__cpo4cendE[1];
.global .align 1 .b8 _ZN30_INTERNAL_9ae075d9_4_k_cu_main4cuda3std3__45__cpo6rbeginE[1];
.global .align 1 .b8 _ZN30_INTERNAL_9ae075d9_4_k_cu_main4cuda3std3__45__cpo4rendE[1];
.global .align 1 .b8 _ZN30_INTERNAL_9ae075d9_4_k_cu_main4cuda3std3__45__cpo7crbeginE[1];
.global .align 1 .b8 _ZN30_INTERNAL_9ae075d9_4_k_cu_main4cuda3std3__45__cpo5crendE[1];
.global .align 1 .b8 _ZN30_INTERNAL_9ae075d9_4_k_cu_main4cuda3std3__432_GLOBAL__N__9ae075d9_4_k_cu_main6ignoreE[1];
.global .align 1 .b8 _ZN30_INTERNAL_9ae075d9_4_k_cu_main4cuda3std3__419piecewise_constructE[1];
.global .align 1 .b8 _ZN30_INTERNAL_9ae075d9_4_k_cu_main4cuda3std3__48in_placeE[1];
.global .align 1 .b8 _ZN30_INTERNAL_9ae075d9_4_k_cu_main4cuda3std3__420unreachable_sentinelE[1];
.global .align 1 .b8 _ZN30_INTERNAL_9ae075d9_4_k_cu_main4cuda3std3__47nulloptE[1];
.global .align 1 .b8 _ZN30_INTERNAL_9ae075d9_4_k_cu_main4cuda3std3__48unexpectE[1];
.global .align 1 .b8 _ZN30_INTERNAL_9ae075d9_4_k_cu_main4cuda3std6ranges3__45__cpo4swapE[1];
.global .align 1 .b8 _ZN30_INTERNAL_9ae075d9_4_k_cu_main4cuda3std6ranges3__45__cpo9iter_moveE[1];
.global .align 1 .b8 _ZN30_INTERNAL_9ae075d9_4_k_cu_main4cuda3std6ranges3__45__cpo5beginE[1];
.global .align 1 .b8 _ZN30_INTERNAL_9ae075d9_4_k_cu_main4cuda3std6ranges3__45__cpo3endE[1];
.global .align 1 .b8 _ZN30_INTERNAL_9ae075d9_4_k_cu_main4cuda3std6ranges3__45__cpo6cbeginE[1];
.global .align 1 .b8 _ZN30_INTERNAL_9ae075d9_4_k_cu_main4cuda3std6ranges3__45__cpo4cendE[1];
.global .align 1 .b8 _ZN30_INTERNAL_9ae075d9_4_k_cu_main4cuda3std6ranges3__45__cpo7advanceE[1];
.global .align 1 .b8 _ZN30_INTERNAL_9ae075d9_4_k_cu_main4cuda3std6ranges3__45__cpo9iter_swapE[1];
.global .align 1 .b8 _ZN30_INTERNAL_9ae075d9_4_k_cu_main4cuda3std6ranges3__45__cpo4nextE[1];
.global .align 1 .b8 _ZN30_INTERNAL_9ae075d9_4_k_cu_main4cuda3std6ranges3__45__cpo4prevE[1];
.global .align 1 .b8 _ZN30_INTERNAL_9ae075d9_4_k_cu_main4cuda3std6ranges3__45__cpo4dataE[1];
.global .align 1 .b8 _ZN30_INTERNAL_9ae075d9_4_k_cu_main4cuda3std6ranges3__45__cpo5cdataE[1];
.global .align 1 .b8 _ZN30_INTERNAL_9ae075d9_4_k_cu_main4cuda3std6ranges3__45__cpo4sizeE[1];
.global .align 1 .b8 _ZN30_INTERNAL_9ae075d9_4_k_cu_main4cuda3std6ranges3__45__cpo5ssizeE[1];
.global .align 1 .b8 _ZN30_INTERNAL_9ae075d9_4_k_cu_main4cuda3std6ranges3__45__cpo8distanceE[1];
.global .align 1 .b8 _ZN30_INTERNAL_9ae075d9_4_k_cu_main6thrust24THRUST_300001_SM_1000_NS8cuda_cub3parE[1];
.global .align 1 .b8 _ZN30_INTERNAL_9ae075d9_4_k_cu_main6thrust24THRUST_300001_SM_1000_NS8cuda_cub10par_nosyncE[1];
.global .align 1 .b8 _ZN30_INTERNAL_9ae075d9_4_k_cu_main6thrust24THRUST_300001_SM_1000_NS6system6detail10sequential3seqE[1];
.global .align 1 .b8 _ZN30_INTERNAL_9ae075d9_4_k_cu_main6thrust24THRUST_300001_SM_1000_NS6system3cpp3parE[1];
.global .align 1 .b8 _ZN30_INTERNAL_9ae075d9_4_k_cu_main6thrust24THRUST_300001_SM_1000_NS12placeholders2_1E[1];
.global .align 1 .b8 _ZN30_INTERNAL_9ae075d9_4_k_cu_main6thrust24THRUST_300001_SM_1000_NS12placeholders2_2E[1];
.global .align 1 .b8 _ZN30_INTERNAL_9ae075d9_4_k_cu_main6thrust24THRUST_300001_SM_1000_NS12placeholders2_3E[1];
.global .align 1 .b8 _ZN30_INTERNAL_9ae075d9_4_k_cu_main6thrust24THRUST_300001_SM_1000_NS12placeholders2_4E[1];
.global .align 1 .b8 _ZN30_INTERNAL_9ae075d9_4_k_cu_main6thrust24THRUST_300001_SM_1000_NS12placeholders2_5E[1];
.global .align 1 .b8 _ZN30_INTERNAL_9ae075d9_4_k_cu_main6thrust24THRUST_300001_SM_1000_NS12placeholders2_6E[1];
.global .align 1 .b8 _ZN30_INTERNAL_9ae075d9_4_k_cu_main6thrust24THRUST_300001_SM_1000_NS12placeholders2_7E[1];
.global .align 1 .b8 _ZN30_INTERNAL_9ae075d9_4_k_cu_main6thrust24THRUST_300001_SM_1000_NS12placeholders2_8E[1];
.global .align 1 .b8 _ZN30_INTERNAL_9ae075d9_4_k_cu_main6thrust24THRUST_300001_SM_1000_NS12placeholders2_9E[1];
.global .align 1 .b8 _ZN30_INTERNAL_9ae075d9_4_k_cu_main6thrust24THRUST_300001_SM_1000_NS12placeholders3_10E[1];
.global .align 1 .b8 _ZN30_INTERNAL_9ae075d9_4_k_cu_main6thrust24THRUST_300001_SM_1000_NS3seqE[1];
.global .align 1 .b8 _ZN30_INTERNAL_9ae075d9_4_k_cu_main6thrust24THRUST_300001_SM_1000_NS6deviceE[1];
.extern .shared .align 16 .b8 _ZN6thrust24THRUST_300001_SM_1000_NS8cuda_cub4core6detail5shmemE[];

.visible .entry _Z6jacobiILj512EEvPdS0_mmmS0_(
	.param .u64 .ptr .align 1 _Z6jacobiILj512EEvPdS0_mmmS0__param_0,
	.param .u64 .ptr .align 1 _Z6jacobiILj512EEvPdS0_mmmS0__param_1,
	.param .u64 _Z6jacobiILj512EEvPdS0_mmmS0__param_2,
	.param .u64 _Z6jacobiILj512EEvPdS0_mmmS0__param_3,
	.param .u64 _Z6jacobiILj512EEvPdS0_mmmS0__param_4,
	.param .u64 .ptr .align 1 _Z6jacobiILj512EEvPdS0_mmmS0__param_5
)
{
	.reg .pred 	%p<33>;
	.reg .b32 	%r<25>;
	.reg .b64 	%rd<35>;
	.reg .b64 	%fd<45>;
	// demoted variable
	.shared .align 8 .b8 _ZZ6jacobiILj512EEvPdS0_mmmS0_E10shared_eps[4096];
	ld.param.u64 	%rd12, [_Z6jacobiILj512EEvPdS0_mmmS0__param_0];
	ld.param.u64 	%rd13, [_Z6jacobiILj512EEvPdS0_mmmS0__param_1];
	ld.param.u64 	%rd8, [_Z6jacobiILj512EEvPdS0_mmmS0__param_2];
	ld.param.u64 	%rd9, [_Z6jacobiILj512EEvPdS0_mmmS0__param_3];
	ld.param.u64 	%rd11, [_Z6jacobiILj512EEvPdS0_mmmS0__param_5];
	cvta.to.global.u64 	%rd1, %rd12;
	cvta.to.global.u64 	%rd14, %rd13;
	mov.u32 	%r4, %ctaid.x;
	mov.u32 	%r5, %ntid.x;
	mov.u32 	%r6, %tid.x;
	mad.lo.s32 	%r7, %r4, %r5, %r6;
	cvt.u64.u32 	%rd2, %r7;
	mov.u32 	%r8, %ctaid.y;
	mov.u32 	%r9, %ntid.y;
	mov.u32 	%r10, %tid.y;
	mad.lo.s32 	%r11, %r8, %r9, %r10;
	cvt.u64.u32 	%rd3, %r11;
	mov.u32 	%r12, %ctaid.z;
	mov.u32 	%r13, %ntid.z;
	mov.u32 	%r14, %tid.z;
	mad.lo.s32 	%r15, %r12, %r13, %r14;
	cvt.u64.u32 	%rd4, %r15;
	mad.lo.s64 	%rd15, %rd9, %rd4, %rd3;
	mad.lo.s64 	%rd5, %rd15, %rd8, %rd2;
	mad.lo.s32 	%r16, %r9, %r14, %r10;
	mad.lo.s32 	%r1, %r16, %r5, %r6;
	mov.u32 	%r17, %nctaid.x;
	mov.u32 	%r18, %nctaid.y;
	mad.lo.s32 	%r19, %r18, %r12, %r8;
	mad.lo.s32 	%r2, %r19, %r17, %r4;
	shl.b64 	%rd16, %rd5, 3;
	add.s64 	%rd6, %rd14, %rd16;
	ld.global.f64 	%fd2, [%rd6];
	add.s64 	%rd7, %rd1, %rd16;
	ld.global.f64 	%fd3, [%rd7];
	sub.f64 	%fd4, %fd2, %fd3;
	abs.f64 	%fd5, %fd4;
	max.f64 	%fd1, %fd5, 0d0000000000000000;
	shl.b32 	%r20, %r1, 3;
	mov.u32 	%r21, _ZZ6jacobiILj512EEvPdS0_mmmS0_E10shared_eps;
	add.s32 	%r3, %r21, %r20;
	st.shared.f64 	[%r3], %fd1;
	st.global.f64 	[%rd7], %fd2;
	setp.gt.u32 	%p3, %r1, 255;
	@%p3 bra 	$L__BB0_2;
	ld.shared.f64 	%fd6, [%r3+2048];
	setp.gt.f64 	%p4, %fd1, %fd6;
	selp.f64 	%fd7, %fd1, %fd6, %p4;
	st.shared.f64 	[%r3], %fd7;
$L__BB0_2:
	bar.sync 	0;
	setp.gt.u32 	%p5, %r1, 127;
	@%p5 bra 	$L__BB0_4;
	ld.shared.f64 	%fd8, [%r3];
	ld.shared.f64 	%fd9, [%r3+1024];
	setp.gt.f64 	%p6, %fd8, %fd9;
	selp.f64 	%fd10, %fd8, %fd9, %p6;
	st.shared.f64 	[%r3], %fd10;
$L__BB0_4:
	bar.sync 	0;
	setp.gt.u32 	%p7, %r1, 63;
	@%p7 bra 	$L__BB0_6;
	ld.shared.f64 	%fd11, [%r3];
	ld.shared.f64 	%fd12, [%r3+512];
	setp.gt.f64 	%p8, %fd11, %fd12;
	selp.f64 	%fd13, %fd11, %fd12, %p8;
	st.shared.f64 	[%r3], %fd13;
$L__BB0_6:
	bar.sync 	0;
	setp.gt.u32 	%p9, %r1, 31;
	@%p9 bra 	$L__BB0_8;
	ld.shared.f64 	%fd14, [%r3];
	ld.shared.f64 	%fd15, [%r3+256];
	setp.gt.f64 	%p10, %fd14, %fd15;
	selp.f64 	%fd16, %fd14, %fd15, %p10;
	st.shared.f64 	[%r3], %fd16;
$L__BB0_8:
	bar.sync 	0;
	setp.gt.u32 	%p11, %r1, 15;
	@%p11 bra 	$L__BB0_10;
	ld.shared.f64 	%fd17, [%r3];
	ld.shared.f64 	%fd18, [%r3+128];
	setp.gt.f64 	%p12, %fd17, %fd18;
	selp.f64 	%fd19, %fd17, %fd18, %p12;
	st.shared.f64 	[%r3], %fd19;
$L__BB0_10:
	bar.sync 	0;
	setp.gt.u32 	%p13, %r1, 7;
	@%p13 bra 	$L__BB0_12;
	ld.shared.f64 	%fd20, [%r3];
	ld.shared.f64 	%fd21, [%r3+64];
	setp.gt.f64 	%p14, %fd20, %fd21;
	selp.f64 	%fd22, %fd20, %fd21, %p14;
	st.shared.f64 	[%r3], %fd22;
$L__BB0_12:
	bar.sync 	0;
	setp.gt.u32 	%p15, %r1, 3;
	@%p15 bra 	$L__BB0_14;
	ld.shared.f64 	%fd23, [%r3];
	ld.shared.f64 	%fd24, [%r3+32];
	setp.gt.f64 	%p16, %fd23, %fd24;
	selp.f64 	%fd25, %fd23, %fd24, %p16;
	st.shared.f64 	[%r3], %fd25;
$L__BB0_14:
	bar.sync 	0;
	setp.gt.u32 	%p17, %r1, 1;
	@%p17 bra 	$L__BB0_16;
	ld.shared.f64 	%fd26, [%r3];
	ld.shared.f64 	%fd27, [%r3+16];
	setp.gt.f64 	%p18, %fd26, %fd27;
	selp.f64 	%fd28, %fd26, %fd27, %p18;
	st.shared.f64 	[%r3], %fd28;
$L__BB0_16:
	bar.sync 	0;
	setp.ne.s32 	%p19, %r1, 0;
	@%p19 bra 	$L__BB0_18;
	ld.shared.f64 	%fd29, [_ZZ6jacobiILj512EEvPdS0_mmmS0_E10shared_eps];
	ld.shared.f64 	%fd30, [_ZZ6jacobiILj512EEvPdS0_mmmS0_E10shared_eps+8];
	setp.gt.f64 	%p20, %fd29, %fd30;
	selp.f64 	%fd31, %fd29, %fd30, %p20;
	st.shared.f64 	[_ZZ6jacobiILj512EEvPdS0_mmmS0_E10shared_eps], %fd31;
$L__BB0_18:
	setp.ne.s32 	%p21, %r1, 0;
	bar.sync 	0;
	@%p21 bra 	$L__BB0_20;
	ld.shared.f64 	%fd32, [_ZZ6jacobiILj512EEvPdS0_mmmS0_E10shared_eps];
	cvta.to.global.u64 	%rd17, %rd11;
	mul.wide.u32 	%rd18, %r2, 8;
	add.s64 	%rd19, %rd17, %rd18;
	st.global.f64 	[%rd19], %fd32;
$L__BB0_20:
	cvt.u32.u64 	%r22, %rd3;
	cvt.u32.u64 	%r23, %rd2;
	setp.eq.s32 	%p23, %r23, 0;
	add.s64 	%rd20, %rd8, -1;
	setp.le.u64 	%p24, %rd20, %rd2;
	setp.eq.s32 	%p25, %r22, 0;
	or.pred  	%p26, %p23, %p25;
	or.pred  	%p27, %p26, %p24;
	mov.pred 	%p32, -1;
	@%p27 bra 	$L__BB0_22;
	add.s64 	%rd21, %rd9, -1;
	setp.le.u64 	%p32, %rd21, %rd3;
$L__BB0_22:
	ld.param.u64 	%rd34, [_Z6jacobiILj512EEvPdS0_mmmS0__param_4];
	cvt.u32.u64 	%r24, %rd4;
	setp.eq.s32 	%p28, %r24, 0;
	or.pred  	%p29, %p28, %p32;
	add.s64 	%rd22, %rd34, -1;
	setp.le.u64 	%p30, %rd22, %rd4;
	or.pred  	%p31, %p30, %p29;
	@%p31 bra 	$L__BB0_24;
	mul.lo.s64 	%rd23, %rd9, %rd8;
	ld.global.f64 	%fd33, [%rd7+-8];
	sub.s64 	%rd24, %rd5, %rd8;
	shl.b64 	%rd25, %rd24, 3;
	add.s64 	%rd26, %rd1, %rd25;
	ld.global.f64 	%fd34, [%rd26];
	add.f64 	%fd35, %fd33, %fd34;
	sub.s64 	%rd27, %rd5, %rd23;
	shl.b64 	%rd28, %rd27, 3;
	add.s64 	%rd29, %rd1, %rd28;
	ld.global.f64 	%fd36, [%rd29];
	add.f64 	%fd37, %fd35, %fd36;
	ld.global.f64 	%fd38, [%rd7+8];
	add.f64 	%fd39, %fd37, %fd38;
	shl.b64 	%rd30, %rd8, 3;
	add.s64 	%rd31, %rd7, %rd30;
	ld.global.f64 	%fd40, [%rd31];
	add.f64 	%fd41, %fd39, %fd40;
	shl.b64 	%rd32, %rd23, 3;
	add.s64 	%rd33, %rd7, %rd32;
	ld.global.f64 	%fd42, [%rd33];
	add.f64 	%fd43, %fd41, %fd42;
	div.rn.f64 	%fd44, %fd43, 0d4018000000000000;
	st.global.f64 	[%rd6], %fd44;
$L__BB0_24:
	ret;

}
	// .globl	_ZN6thrust24THRUST_300001_SM_1000_NS8cuda_cub4core6detail13_kernel_agentINS1_8__reduce11ReduceAgentINS0_12zip_iteratorIN4cuda3std3__45tupleIJNS0_10device_ptrIdEENS0_17counting_iteratorIlNS0_11use_defaultESF_SF_EEEEEEEPNSB_IJdlEEESJ_iNS1_9__extrema9arg_max_fIdlNSA_4lessIdEEEEEEJSI_SK_iSP_EEEvDpT0_
.visible .entry _ZN6thrust24THRUST_300001_SM_1000_NS8cuda_cub4core6detail13_kernel_agentINS1_8__reduce11ReduceAgentINS0_12zip_iteratorIN4cuda3std3__45tupleIJNS0_10device_ptrIdEENS0_17counting_iteratorIlNS0_11use_defaultESF_SF_EEEEEEEPNSB_IJdlEEESJ_iNS1_9__extrema9arg_max_fIdlNSA_4lessIdEEEEEEJSI_SK_iSP_EEEvDpT0_(
	.param .align 8 .b8 _ZN6thrust24THRUST_300001_SM_1000_NS8cuda_cub4core6detail13_kernel_agentINS1_8__reduce11ReduceAgentINS0_12zip_iteratorIN4cuda3std3__45tupleIJNS0_10device_ptrIdEENS0_17counting_iteratorIlNS0_11use_defaultESF_SF_EEEEEEEPNSB_IJdlEEESJ_iNS1_9__extrema9arg_max_fIdlNSA_4lessIdEEEEEEJSI_SK_iSP_EEEvDpT0__param_0[16],
	.param .u64 .ptr .align 1 _ZN6thrust24THRUST_300001_SM_1000_NS8cuda_cub4core6detail13_kernel_agentINS1_8__reduce11ReduceAgentINS0_12zip_iteratorIN4cuda3std3__45tupleIJNS0_10device_ptrIdEENS0_17counting_iteratorIlNS0_11use_defaultESF_SF_EEEEEEEPNSB_IJdlEEESJ_iNS1_9__extrema9arg_max_fIdlNSA_4lessIdEEEEEEJSI_SK_iSP_EEEvDpT0__param_1,
	.param .u32 _ZN6thrust24THRUST_300001_SM_1000_NS8cuda_cub4core6detail13_kernel_agentINS1_8__reduce11ReduceAgentINS0_12zip_iteratorIN4cuda3std3__45tupleIJNS0_10device_ptrIdEENS0_17counting_iteratorIlNS0_11use_defaultESF_SF_EEEEEEEPNSB_IJdlEEESJ_iNS1_9__extrema9arg_max_fIdlNSA_4lessIdEEEEEEJSI_SK_iSP_EEEvDpT0__param_2,
	.param .align 1 .b8 _ZN6thrust24THRUST_300001_SM_1000_NS8cuda_cub4core6detail13_kernel_agentINS1_8__reduce11ReduceAgentINS0_12zip_iteratorIN4cuda3std3__45tupleIJNS0_10device_ptrIdEENS0_17counting_iteratorIlNS0_11use_defaultESF_SF_EEEEEEEPNSB_IJdlEEESJ_iNS1_9__extrema9arg_max_fIdlNSA_4lessIdEEEEEEJSI_SK_iSP_EEEvDpT0__param_3[1]
)
.maxntid 256
{
	.reg .pred 	%p<213>;
	.reg .b32 	%r<400>;
	.reg .b64 	%rd<358>;
	.reg .b64 	%fd<242>;

	ld.param.u64 	%rd199, [_ZN6thrust24THRUST_300001_SM_1000_NS8cuda_cub4core6detail13_kernel_agentINS1_8__reduce11ReduceAgentINS0_12zip_iteratorIN4cuda3std3__45tupleIJNS0_10device_ptrIdEENS0_17counting_iteratorIlNS0_11use_defaultESF_SF_EEEEEEEPNSB_IJdlEEESJ_iNS1_9__extrema9arg_max_fIdlNSA_4lessIdEEEEEEJSI_SK_iSP_EEEvDpT0__param_0+8];
	ld.param.u64 	%rd198, [_ZN6thrust24THRUST_300001_SM_1000_NS8cuda_cub4core6detail13_kernel_agentINS1_8__reduce11ReduceAgentINS0_12zip_iteratorIN4cuda3std3__45tupleIJNS0_10device_ptrIdEENS0_17counting_iteratorIlNS0_11use_defaultESF_SF_EEEEEEEPNSB_IJdlEEESJ_iNS1_9__extrema9arg_max_fIdlNSA_4lessIdEEEEEEJSI_SK_iSP_EEEvDpT0__param_0];
	ld.param.u32 	%r36, [_ZN6thrust24THRUST_300001_SM_1000_NS8cuda_cub4core6detail13_kernel_agentINS1_8__reduce11ReduceAgentINS0_12zip_iteratorIN4cuda3std3__45tupleIJNS0_10device_ptrIdEENS0_17counting_iteratorIlNS0_11use_defaultESF_SF_EEEEEEEPNSB_IJdlEEESJ_iNS1_9__extrema9arg_max_fIdlNSA_4lessIdEEEEEEJSI_SK_iSP_EEEvDpT0__param_2];
	setp.eq.s32 	%p1, %r36, 0;
	@%p1 bra 	$L__BB1_206;
	cvta.to.global.u64 	%rd1, %rd198;
	setp.gt.s32 	%p2, %r36, 1279;
	@%p2 bra 	$L__BB1_122;
	mov.u32 	%r1, %tid.x;
	setp.ge.s32 	%p96, %r1, %r36;
	mov.f64 	%fd188, 0d0000000000000000;
	mov.b64 	%rd299, 0;
	mov.u32 	%r391, %r1;
	@%p96 bra 	$L__BB1_4;
	cvt.u64.u32 	%rd255, %r1;
	mul.wide.u32 	%rd256, %r1, 8;
	add.s64 	%rd257, %rd1, %rd256;
	add.s64 	%rd299, %rd199, %rd255;
	ld.global.f64 	%fd188, [%rd257];
	add.s32 	%r391, %r1, 256;
$L__BB1_4:
	setp.ge.s32 	%p97, %r391, %r36;
	@%p97 bra 	$L__BB1_26;
	not.b32 	%r160, %r391;
	add.s32 	%r4, %r36, %r160;
	and.b32  	%r161, %r4, 768;
	setp.eq.s32 	%p98, %r161, 768;
	@%p98 bra 	$L__BB1_11;
	cvt.u64.u32 	%rd259, %r391;
	add.s64 	%rd290, %rd199, %rd259;
	mul.wide.u32 	%rd260, %r391, 8;
	add.s64 	%rd289, %rd1, %rd260;
	shr.u32 	%r162, %r4, 8;
	add.s32 	%r163, %r162, 1;
	and.b32  	%r164, %r163, 3;
	neg.s32 	%r389, %r164;
$L__BB1_7:
	.pragma "nounroll";
	mov.u64 	%rd9, %rd299;
	mov.f64 	%fd3, %fd188;
	ld.global.f64 	%fd4, [%rd289];
	setp.lt.f64 	%p99, %fd3, %fd4;
	mov.u64 	%rd299, %rd290;
	mov.f64 	%fd188, %fd4;
	@%p99 bra 	$L__BB1_10;
	setp.lt.f64 	%p100, %fd4, %fd3;
	mov.u64 	%rd299, %rd9;
	mov.f64 	%fd188, %fd3;
	@%p100 bra 	$L__BB1_10;
	setp.lt.s64 	%p101, %rd9, %rd290;
	min.s64 	%rd299, %rd9, %rd290;
	selp.f64 	%fd188, %fd3, %fd4, %p101;
$L__BB1_10:
	add.s32 	%r391, %r391, 256;
	add.s64 	%rd290, %rd290, 256;
	add.s64 	%rd289, %rd289, 2048;
	add.s32 	%r389, %r389, 1;
	setp.ne.s32 	%p102, %r389, 0;
	@%p102 bra 	$L__BB1_7;
$L__BB1_11:
	setp.lt.u32 	%p103, %r4, 768;
	@%p103 bra 	$L__BB1_26;
	add.s32 	%r392, %r391, 512;
$L__BB1_13:
	mov.u32 	%r12, %r392;
	add.s32 	%r165, %r12, -512;
	cvt.s64.s32 	%rd261, %r165;
	mul.wide.s32 	%rd262, %r165, 8;
	add.s64 	%rd17, %rd1, %rd262;
	add.s64 	%rd18, %rd199, %rd261;
	ld.global.f64 	%fd10, [%rd17];
	setp.lt.f64 	%p104, %fd188, %fd10;
	mov.u64 	%rd296, %rd18;
	mov.f64 	%fd185, %fd10;
	@%p104 bra 	$L__BB1_16;
	setp.lt.f64 	%p105, %fd10, %fd188;
	mov.u64 	%rd296, %rd299;
	mov.f64 	%fd185, %fd188;
	@%p105 bra 	$L__BB1_16;
	setp.lt.s64 	%p106, %rd299, %rd18;
	min.s64 	%rd296, %rd299, %rd18;
	selp.f64 	%fd185, %fd188, %fd10, %p106;
$L__BB1_16:
	add.s32 	%r166, %r12, -256;
	cvt.s64.s32 	%rd263, %r166;
	add.s64 	%rd21, %rd199, %rd263;
	ld.global.f64 	%fd13, [%rd17+2048];
	setp.lt.f64 	%p107, %fd185, %fd13;
	mov.u64 	%rd297, %rd21;
	mov.f64 	%fd186, %fd13;
	@%p107 bra 	$L__BB1_19;
	setp.lt.f64 	%p108, %fd13, %fd185;
	mov.u64 	%rd297, %rd296;
	mov.f64 	%fd186, %fd185;
	@%p108 bra 	$L__BB1_19;
	setp.lt.s64 	%p109, %rd296, %rd21;
	min.s64 	%rd297, %rd296, %rd21;
	selp.f64 	%fd186, %fd185, %fd13, %p109;
$L__BB1_19:
	cvt.s64.s32 	%rd264, %r12;
	add.s64 	%rd24, %rd199, %rd264;
	ld.global.f64 	%fd16, [%rd17+4096];
	setp.lt.f64 	%p110, %fd186, %fd16;
	mov.u64 	%rd298, %rd24;
	mov.f64 	%fd187, %fd16;
	@%p110 bra 	$L__BB1_22;
	setp.lt.f64 	%p111, %fd16, %fd186;
	mov.u64 	%rd298, %rd297;
	mov.f64 	%fd187, %fd186;
	@%p111 bra 	$L__BB1_22;
	setp.lt.s64 	%p112, %rd297, %rd24;
	min.s64 	%rd298, %rd297, %rd24;
	selp.f64 	%fd187, %fd186, %fd16, %p112;
$L__BB1_22:
	add.s32 	%r167, %r12, 256;
	cvt.s64.s32 	%rd265, %r167;
	add.s64 	%rd27, %rd199, %rd265;
	ld.global.f64 	%fd19, [%rd17+6144];
	setp.lt.f64 	%p113, %fd187, %fd19;
	mov.u64 	%rd299, %rd27;
	mov.f64 	%fd188, %fd19;
	@%p113 bra 	$L__BB1_25;
	setp.lt.f64 	%p114, %fd19, %fd187;
	mov.u64 	%rd299, %rd298;
	mov.f64 	%fd188, %fd187;
	@%p114 bra 	$L__BB1_25;
	setp.lt.s64 	%p115, %rd298, %rd27;
	min.s64 	%rd299, %rd298, %rd27;
	selp.f64 	%fd188, %fd187, %fd19, %p115;
$L__BB1_25:
	add.s32 	%r392, %r12, 1024;
	add.s32 	%r168, %r12, 512;
	setp.lt.s32 	%p116, %r168, %r36;
	@%p116 bra 	$L__BB1_13;
$L__BB1_26:
	setp.lt.s32 	%p117, %r36, 256;
	@%p117 bra 	$L__BB1_71;
	// begin inline asm
	mov.u32 %r282, %laneid;
	// end inline asm
	mov.b64 	%rd276, %fd188;
	mov.b64 	{%r284, %r289}, %rd276;
	mov.b32 	%r300, 1;
	mov.b32 	%r301, 31;
	mov.b32 	%r302, -1;
	// begin inline asm
	shfl.sync.down.b32 %r283, %r284, %r300, %r301, %r302;
	// end inline asm
	// begin inline asm
	shfl.sync.down.b32 %r288, %r289, %r300, %r301, %r302;
	// end inline asm
	mov.b64 	%rd277, {%r283, %r288};
	mov.b64 	%fd23, %rd277;
	mov.b64 	{%r294, %r299}, %rd299;
	// begin inline asm
	shfl.sync.down.b32 %r293, %r294, %r300, %r301, %r302;
	// end inline asm
	// begin inline asm
	shfl.sync.down.b32 %r298, %r299, %r300, %r301, %r302;
	// end inline asm
	mov.b64 	%rd31, {%r293, %r298};
	setp.gt.s32 	%p169, %r282, 30;
	mov.u64 	%rd301, %rd299;
	mov.f64 	%fd190, %fd188;
	@%p169 bra 	$L__BB1_31;
	setp.lt.f64 	%p170, %fd188, %fd23;
	mov.u64 	%rd301, %rd31;
	mov.f64 	%fd190, %fd23;
	@%p170 bra 	$L__BB1_31;
	setp.gt.f64 	%p171, %fd188, %fd23;
	mov.u64 	%rd301, %rd299;
	mov.f64 	%fd190, %fd188;
	@%p171 bra 	$L__BB1_31;
	setp.lt.s64 	%p172, %rd299, %rd31;
	min.s64 	%rd301, %rd299, %rd31;
	selp.f64 	%fd190, %fd188, %fd23, %p172;
$L__BB1_31:
	mov.b64 	%rd278, %fd190;
	mov.b64 	{%r304, %r309}, %rd278;
	mov.b32 	%r320, 2;
	mov.b32 	%r321, 31;
	mov.b32 	%r322, -1;
	// begin inline asm
	shfl.sync.down.b32 %r303, %r304, %r320, %r321, %r322;
	// end inline asm
	// begin inline asm
	shfl.sync.down.b32 %r308, %r309, %r320, %r321, %r322;
	// end inline asm
	mov.b64 	%rd279, {%r303, %r308};
	mov.b64 	%fd26, %rd279;
	mov.b64 	{%r314, %r319}, %rd301;
	// begin inline asm
	shfl.sync.down.b32 %r313, %r314, %r320, %r321, %r322;
	// end inline asm
	// begin inline asm
	shfl.sync.down.b32 %r318, %r319, %r320, %r321, %r322;
	// end inline asm
	mov.b64 	%rd34, {%r313, %r318};
	setp.gt.s32 	%p173, %r282, 29;
	mov.u64 	%rd302, %rd301;
	mov.f64 	%fd191, %fd190;
	@%p173 bra 	$L__BB1_35;
	setp.lt.f64 	%p174, %fd190, %fd26;
	mov.u64 	%rd302, %rd34;
	mov.f64 	%fd191, %fd26;
	@%p174 bra 	$L__BB1_35;
	setp.gt.f64 	%p175, %fd190, %fd26;
	mov.u64 	%rd302, %rd301;
	mov.f64 	%fd191, %fd190;
	@%p175 bra 	$L__BB1_35;
	setp.lt.s64 	%p176, %rd301, %rd34;
	min.s64 	%rd302, %rd301, %rd34;
	selp.f64 	%fd191, %fd190, %fd26, %p176;
$L__BB1_35:
	mov.b64 	%rd280, %fd191;
	mov.b64 	{%r324, %r329}, %rd280;
	mov.b32 	%r340, 4;
	mov.b32 	%r341, 31;
	mov.b32 	%r342, -1;
	// begin inline asm
	shfl.sync.down.b32 %r323, %r324, %r340, %r341, %r342;
	// end inline asm
	// begin inline asm
	shfl.sync.down.b32 %r328, %r329, %r340, %r341, %r342;
	// end inline asm
	mov.b64 	%rd281, {%r323, %r328};
	mov.b64 	%fd29, %rd281;
	mov.b64 	{%r334, %r339}, %rd302;
	// begin inline asm
	shfl.sync.down.b32 %r333, %r334, %r340, %r341, %r342;
	// end inline asm
	// begin inline asm
	shfl.sync.down.b32 %r338, %r339, %r340, %r341, %r342;
	// end inline asm
	mov.b64 	%rd37, {%r333, %r338};
	setp.gt.s32 	%p177, %r282, 27;
	mov.u64 	%rd303, %rd302;
	mov.f64 	%fd192, %fd191;
	@%p177 bra 	$L__BB1_39;
	setp.lt.f64 	%p178, %fd191, %fd29;
	mov.u64 	%rd303, %rd37;
	mov.f64 	%fd192, %fd29;
	@%p178 bra 	$L__BB1_39;
	setp.gt.f64 	%p179, %fd191, %fd29;
	mov.u64 	%rd303, %rd302;
	mov.f64 	%fd192, %fd191;
	@%p179 bra 	$L__BB1_39;
	setp.lt.s64 	%p180, %rd302, %rd37;
	min.s64 	%rd303, %rd302, %rd37;
	selp.f64 	%fd192, %fd191, %fd29, %p180;
$L__BB1_39:
	mov.b64 	%rd282, %fd192;
	mov.b64 	{%r344, %r349}, %rd282;
	mov.b32 	%r360, 8;
	mov.b32 	%r361, 31;
	mov.b32 	%r362, -1;
	// begin inline asm
	shfl.sync.down.b32 %r343, %r344, %r360, %r361, %r362;
	// end inline asm
	// begin inline asm
	shfl.sync.down.b32 %r348, %r349, %r360, %r361, %r362;
	// end inline asm
	mov.b64 	%rd283, {%r343, %r348};
	mov.b64 	%fd32, %rd283;
	mov.b64 	{%r354, %r359}, %rd303;
	// begin inline asm
	shfl.sync.down.b32 %r353, %r354, %r360, %r361, %r362;
	// end inline asm
	// begin inline asm
	shfl.sync.down.b32 %r358, %r359, %r360, %r361, %r362;
	// end inline asm
	mov.b64 	%rd40, {%r353, %r358};
	setp.gt.s32 	%p181, %r282, 23;
	mov.u64 	%rd304, %rd303;
	mov.f64 	%fd193, %fd192;
	@%p181 bra 	$L__BB1_43;
	setp.lt.f64 	%p182, %fd192, %fd32;
	mov.u64 	%rd304, %rd40;
	mov.f64 	%fd193, %fd32;
	@%p182 bra 	$L__BB1_43;
	setp.gt.f64 	%p183, %fd192, %fd32;
	mov.u64 	%rd304, %rd303;
	mov.f64 	%fd193, %fd192;
	@%p183 bra 	$L__BB1_43;
	setp.lt.s64 	%p184, %rd303, %rd40;
	min.s64 	%rd304, %rd303, %rd40;
	selp.f64 	%fd193, %fd192, %fd32, %p184;
$L__BB1_43:
	mov.b64 	%rd284, %fd193;
	mov.b64 	{%r364, %r369}, %rd284;
	mov.b32 	%r380, 16;
	mov.b32 	%r381, 31;
	mov.b32 	%r382, -1;
	// begin inline asm
	shfl.sync.down.b32 %r363, %r364, %r380, %r381, %r382;
	// end inline asm
	// begin inline asm
	shfl.sync.down.b32 %r368, %r369, %r380, %r381, %r382;
	// end inline asm
	mov.b64 	%rd285, {%r363, %r368};
	mov.b64 	%fd35, %rd285;
	mov.b64 	{%r374, %r379}, %rd304;
	// begin inline asm
	shfl.sync.down.b32 %r373, %r374, %r380, %r381, %r382;
	// end inline asm
	// begin inline asm
	shfl.sync.down.b32 %r378, %r379, %r380, %r381, %r382;
	// end inline asm
	mov.b64 	%rd43, {%r373, %r378};
	setp.gt.s32 	%p185, %r282, 15;
	mov.u64 	%rd357, %rd304;
	mov.f64 	%fd241, %fd193;
	@%p185 bra 	$L__BB1_47;
	setp.lt.f64 	%p186, %fd193, %fd35;
	mov.u64 	%rd357, %rd43;
	mov.f64 	%fd241, %fd35;
	@%p186 bra 	$L__BB1_47;
	setp.gt.f64 	%p187, %fd193, %fd35;
	mov.u64 	%rd357, %rd304;
	mov.f64 	%fd241, %fd193;
	@%p187 bra 	$L__BB1_47;
	setp.lt.s64 	%p188, %rd304, %rd43;
	min.s64 	%rd357, %rd304, %rd43;
	selp.f64 	%fd241, %fd193, %fd35, %p188;
$L__BB1_47:
	setp.ne.s32 	%p189, %r282, 0;
	@%p189 bra 	$L__BB1_49;
	shr.u32 	%r383, %r1, 1;
	and.b32  	%r384, %r383, 496;
	mov.u32 	%r385, _ZN6thrust24THRUST_300001_SM_1000_NS8cuda_cub4core6detail5shmemE;
	add.s32 	%r386, %r385, %r384;
	st.shared.f64 	[%r386+8], %fd241;
	st.shared.u64 	[%r386+16], %rd357;
$L__BB1_49:
	bar.sync 	0;
	setp.ne.s32 	%p190, %r1, 0;
	@%p190 bra 	$L__BB1_204;
	ld.shared.f64 	%fd38, [_ZN6thrust24THRUST_300001_SM_1000_NS8cuda_cub4core6detail5shmemE+24];
	ld.shared.u64 	%rd46, [_ZN6thrust24THRUST_300001_SM_1000_NS8cuda_cub4core6detail5shmemE+32];
	setp.lt.f64 	%p191, %fd241, %fd38;
	mov.u64 	%rd306, %rd46;
	mov.f64 	%fd195, %fd38;
	@%p191 bra 	$L__BB1_53;
	setp.lt.f64 	%p192, %fd38, %fd241;
	mov.u64 	%rd306, %rd357;
	mov.f64 	%fd195, %fd241;
	@%p192 bra 	$L__BB1_53;
	setp.lt.s64 	%p193, %rd357, %rd46;
	min.s64 	%rd306, %rd357, %rd46;
	selp.f64 	%fd195, %fd241, %fd38, %p193;
$L__BB1_53:
	ld.shared.f64 	%fd41, [_ZN6thrust24THRUST_300001_SM_1000_NS8cuda_cub4core6detail5shmemE+40];
	ld.shared.u64 	%rd49, [_ZN6thrust24THRUST_300001_SM_1000_NS8cuda_cub4core6detail5shmemE+48];
	setp.lt.f64 	%p194, %fd195, %fd41;
	mov.u64 	%rd307, %rd49;
	mov.f64 	%fd196, %fd41;
	@%p194 bra 	$L__BB1_56;
	setp.lt.f64 	%p195, %fd41, %fd195;
	mov.u64 	%rd307, %rd306;
	mov.f64 	%fd196, %fd195;
	@%p195 bra 	$L__BB1_56;
	setp.lt.s64 	%p196, %rd306, %rd49;
	min.s64 	%rd307, %rd306, %rd49;
	selp.f64 	%fd196, %fd195, %fd41, %p196;
$L__BB1_56:
	ld.shared.f64 	%fd44, [_ZN6thrust24THRUST_300001_SM_1000_NS8cuda_cub4core6detail5shmemE+56];
	ld.shared.u64 	%rd52, [_ZN6thrust24THRUST_300001_SM_1000_NS8cuda_cub4core6detail5shmemE+64];
	setp.lt.f64 	%p197, %fd196, %fd44;
	mov.u64 	%rd308, %rd52;
	mov.f64 	%fd197, %fd44;
	@%p197 bra 	$L__BB1_59;
	setp.lt.f64 	%p198, %fd44, %fd196;
	mov.u64 	%rd308, %rd307;
	mov.f64 	%fd197, %fd196;
	@%p198 bra 	$L__BB1_59;
	setp.lt.s64 	%p199, %rd307, %rd52;
	min.s64 	%rd308, %rd307, %rd52;
	selp.f64 	%fd197, %fd196, %fd44, %p199;
$L__BB1_59:
	ld.shared.f64 	%fd47, [_ZN6thrust24THRUST_300001_SM_1000_NS8cuda_cub4core6detail5shmemE+72];
	ld.shared.u64 	%rd55, [_ZN6thrust24THRUST_300001_SM_1000_NS8cuda_cub4core6detail5shmemE+80];
	setp.lt.f64 	%p200, %fd197, %fd47;
	mov.u64 	%rd309, %rd55;
	mov.f64 	%fd198, %fd47;
	@%p200 bra 	$L__BB1_62;
	setp.lt.f64 	%p201, %fd47, %fd197;
	mov.u64 	%rd309, %rd308;
	mov.f64 	%fd198, %fd197;
	@%p201 bra 	$L__BB1_62;
	setp.lt.s64 	%p202, %rd308, %rd55;
	min.s64 	%rd309, %rd308, %rd55;
	selp.f64 	%fd198, %fd197, %fd47, %p202;
$L__BB1_62:
	ld.shared.f64 	%fd50, [_ZN6thrust24THRUST_300001_SM_1000_NS8cuda_cub4core6detail5shmemE+88];
	ld.shared.u64 	%rd58, [_ZN6thrust24THRUST_300001_SM_1000_NS8cuda_cub4core6detail5shmemE+96];
	setp.lt.f64 	%p203, %fd198, %fd50;
	mov.u64 	%rd310, %rd58;
	mov.f64 	%fd199, %fd50;
	@%p203 bra 	$L__BB1_65;
	setp.lt.f64 	%p204, %fd50, %fd198;
	mov.u64 	%rd310, %rd309;
	mov.f64 	%fd199, %fd198;
	@%p204 bra 	$L__BB1_65;
	setp.lt.s64 	%p205, %rd309, %rd58;
	min.s64 	%rd310, %rd309, %rd58;
	selp.f64 	%fd199, %fd198, %fd50, %p205;
$L__BB1_65:
	ld.shared.f64 	%fd53, [_ZN6thrust24THRUST_300001_SM_1000_NS8cuda_cub4core6detail5shmemE+104];
	ld.shared.u64 	%rd61, [_ZN6thrust24THRUST_300001_SM_1000_NS8cuda_cub4core6detail5shmemE+112];
	setp.lt.f64 	%p206, %fd199, %fd53;
	mov.u64 	%rd311, %rd61;
	mov.f64 	%fd200, %fd53;
	@%p206 bra 	$L__BB1_68;
	setp.lt.f64 	%p207, %fd53, %fd199;
	mov.u64 	%rd311, %rd310;
	mov.f64 	%fd200, %fd199;
	@%p207 bra 	$L__BB1_68;
	setp.lt.s64 	%p208, %rd310, %rd61;
	min.s64 	%rd311, %rd310, %rd61;
	selp.f64 	%fd200, %fd199, %fd53, %p208;
$L__BB1_68:
	ld.shared.f64 	%fd56, [_ZN6thrust24THRUST_300001_SM_1000_NS8cuda_cub4core6detail5shmemE+120];
	ld.shared.u64 	%rd64, [_ZN6thrust24THRUST_300001_SM_1000_NS8cuda_cub4core6detail5shmemE+128];
	setp.lt.f64 	%p209, %fd200, %fd56;
	mov.u64 	%rd357, %rd64;
	mov.f64 	%fd241, %fd56;
	@%p209 bra 	$L__BB1_204;
	setp.lt.f64 	%p210, %fd56, %fd200;
	mov.u64 	%rd357, %rd311;
	mov.f64 	%fd241, %fd200;
	@%p210 bra 	$L__BB1_204;
	setp.lt.s64 	%p211, %rd311, %rd64;
	min.s64 	%rd357, %rd311, %rd64;
	selp.f64 	%fd241, %fd200, %fd56, %p211;
	bra.uni 	$L__BB1_204;
$L__BB1_71:
	// begin inline asm
	mov.u32 %r169, %laneid;
	// end inline asm
	and.b32  	%r190, %r1, 992;
	add.s32 	%r191, %r190, 32;
	setp.gt.s32 	%p118, %r191, %r36;
	not.b32 	%r192, %r190;
	add.s32 	%r193, %r36, %r192;
	selp.b32 	%r188, %r193, 31, %p118;
	mov.b64 	%rd266, %fd188;
	mov.b64 	{%r171, %r176}, %rd266;
	mov.b32 	%r187, 1;
	mov.b32 	%r189, -1;
	// begin inline asm
	shfl.sync.down.b32 %r170, %r171, %r187, %r188, %r189;
	// end inline asm
	// begin inline asm
	shfl.sync.down.b32 %r175, %r176, %r187, %r188, %r189;
	// end inline asm
	mov.b64 	%rd267, {%r170, %r175};
	mov.b64 	%fd58, %rd267;
	mov.b64 	{%r181, %r186}, %rd299;
	// begin inline asm
	shfl.sync.down.b32 %r180, %r181, %r187, %r188, %r189;
	// end inline asm
	// begin inline asm
	shfl.sync.down.b32 %r185, %r186, %r187, %r188, %r189;
	// end inline asm
	mov.b64 	%rd66, {%r180, %r185};
	setp.ge.s32 	%p119, %r169, %r188;
	mov.u64 	%rd312, %rd299;
	mov.f64 	%fd201, %fd188;
	@%p119 bra 	$L__BB1_75;
	setp.lt.f64 	%p120, %fd188, %fd58;
	mov.u64 	%rd312, %rd66;
	mov.f64 	%fd201, %fd58;
	@%p120 bra 	$L__BB1_75;
	setp.gt.f64 	%p121, %fd188, %fd58;
	mov.u64 	%rd312, %rd299;
	mov.f64 	%fd201, %fd188;
	@%p121 bra 	$L__BB1_75;
	setp.lt.s64 	%p122, %rd299, %rd66;
	min.s64 	%rd312, %rd299, %rd66;
	selp.f64 	%fd201, %fd188, %fd58, %p122;
$L__BB1_75:
	mov.b64 	%rd268, %fd201;
	mov.b64 	{%r195, %r200}, %rd268;
	mov.b32 	%r211, 2;
	mov.b32 	%r213, -1;
	// begin inline asm
	shfl.sync.down.b32 %r194, %r195, %r211, %r188, %r213;
	// end inline asm
	// begin inline asm
	shfl.sync.down.b32 %r199, %r200, %r211, %r188, %r213;
	// end inline asm
	mov.b64 	%rd269, {%r194, %r199};
	mov.b64 	%fd61, %rd269;
	mov.b64 	{%r205, %r210}, %rd312;
	// begin inline asm
	shfl.sync.down.b32 %r204, %r205, %r211, %r188, %r213;
	// end inline asm
	// begin inline asm
	shfl.sync.down.b32 %r209, %r210, %r211, %r188, %r213;
	// end inline asm
	mov.b64 	%rd69, {%r204, %r209};
	add.s32 	%r214, %r169, 2;
	setp.gt.s32 	%p123, %r214, %r188;
	mov.u64 	%rd313, %rd312;
	mov.f64 	%fd202, %fd201;
	@%p123 bra 	$L__BB1_79;
	setp.lt.f64 	%p124, %fd201, %fd61;
	mov.u64 	%rd313, %rd69;
	mov.f64 	%fd202, %fd61;
	@%p124 bra 	$L__BB1_79;
	setp.gt.f64 	%p125, %fd201, %fd61;
	mov.u64 	%rd313, %rd312;
	mov.f64 	%fd202, %fd201;
	@%p125 bra 	$L__BB1_79;
	setp.lt.s64 	%p126, %rd312, %rd69;
	min.s64 	%rd313, %rd312, %rd69;
	selp.f64 	%fd202, %fd201, %fd61, %p126;
$L__BB1_79:
	mov.b64 	%rd270, %fd202;
	mov.b64 	{%r216, %r221}, %rd270;
	mov.b32 	%r232, 4;
	mov.b32 	%r234, -1;
	// begin inline asm
	shfl.sync.down.b32 %r215, %r216, %r232, %r188, %r234;
	// end inline asm
	// begin inline asm
	shfl.sync.down.b32 %r220, %r221, %r232, %r188, %r234;
	// end inline asm
	mov.b64 	%rd271, {%r215, %r220};
	mov.b64 	%fd64, %rd271;
	mov.b64 	{%r226, %r231}, %rd313;
	// begin inline asm
	shfl.sync.down.b32 %r225, %r226, %r232, %r188, %r234;
	// end inline asm
	// begin inline asm
	shfl.sync.down.b32 %r230, %r231, %r232, %r188, %r234;
	// end inline asm
	mov.b64 	%rd72, {%r225, %r230};
	add.s32 	%r235, %r169, 4;
	setp.gt.s32 	%p127, %r235, %r188;
	mov.u64 	%rd314, %rd313;
	mov.f64 	%fd203, %fd202;
	@%p127 bra 	$L__BB1_83;
	setp.lt.f64 	%p128, %fd202, %fd64;
	mov.u64 	%rd314, %rd72;
	mov.f64 	%fd203, %fd64;
	@%p128 bra 	$L__BB1_83;
	setp.gt.f64 	%p129, %fd202, %fd64;
	mov.u64 	%rd314, %rd313;
	mov.f64 	%fd203, %fd202;
	@%p129 bra 	$L__BB1_83;
	setp.lt.s64 	%p130, %rd313, %rd72;
	min.s64 	%rd314, %rd313, %rd72;
	selp.f64 	%fd203, %fd202, %fd64, %p130;
$L__BB1_83:
	mov.b64 	%rd272, %fd203;
	mov.b64 	{%r237, %r242}, %rd272;
	mov.b32 	%r253, 8;
	mov.b32 	%r255, -1;
	// begin inline asm
	shfl.sync.down.b32 %r236, %r237, %r253, %r188, %r255;
	// end inline asm
	// begin inline asm
	shfl.sync.down.b32 %r241, %r242, %r253, %r188, %r255;
	// end inline asm
	mov.b64 	%rd273, {%r236, %r241};
	mov.b64 	%fd67, %rd273;
	mov.b64 	{%r247, %r252}, %rd314;
	// begin inline asm
	shfl.sync.down.b32 %r246, %r247, %r253, %r188, %r255;
	// end inline asm
	// begin inline asm
	shfl.sync.down.b32 %r251, %r252, %r253, %r188, %r255;
	// end inline asm
	mov.b64 	%rd75, {%r246, %r251};
	add.s32 	%r256, %r169, 8;
	setp.gt.s32 	%p131, %r256, %r188;
	mov.f64 	%fd204, %fd203;
	mov.u64 	%rd315, %rd314;
	@%p131 bra 	$L__BB1_87;
	setp.lt.f64 	%p132, %fd203, %fd67;
	mov.f64 	%fd204, %fd67;
	mov.u64 	%rd315, %rd75;
	@%p132 bra 	$L__BB1_87;
	setp.gt.f64 	%p133, %fd203, %fd67;
	mov.f64 	%fd204, %fd203;
	mov.u64 	%rd315, %rd314;
	@%p133 bra 	$L__BB1_87;
	setp.lt.s64 	%p134, %rd314, %rd75;
	selp.f64 	%fd204, %fd203, %fd67, %p134;
	min.s64 	%rd315, %rd314, %rd75;
$L__BB1_87:
	mov.b64 	%rd274, %fd204;
	mov.b64 	{%r258, %r263}, %rd274;
	mov.b32 	%r274, 16;
	mov.b32 	%r276, -1;
	// begin inline asm
	shfl.sync.down.b32 %r257, %r258, %r274, %r188, %r276;
	// end inline asm
	// begin inline asm
	shfl.sync.down.b32 %r262, %r263, %r274, %r188, %r276;
	// end inline asm
	mov.b64 	%rd275, {%r257, %r262};
	mov.b64 	%fd70, %rd275;
	mov.b64 	{%r268, %r273}, %rd315;
	// begin inline asm
	shfl.sync.down.b32 %r267, %r268, %r274, %r188, %r276;
	// end inline asm
	// begin inline asm
	shfl.sync.down.b32 %r272, %r273, %r274, %r188, %r276;
	// end inline asm
	mov.b64 	%rd78, {%r267, %r272};
	add.s32 	%r277, %r169, 16;
	setp.gt.s32 	%p135, %r277, %r188;
	mov.f64 	%fd241, %fd204;
	mov.u64 	%rd357, %rd315;
	@%p135 bra 	$L__BB1_91;
	setp.lt.f64 	%p136, %fd204, %fd70;
	mov.f64 	%fd241, %fd70;
	mov.u64 	%rd357, %rd78;
	@%p136 bra 	$L__BB1_91;
	setp.gt.f64 	%p137, %fd204, %fd70;
	mov.f64 	%fd241, %fd204;
	mov.u64 	%rd357, %rd315;
	@%p137 bra 	$L__BB1_91;
	setp.lt.s64 	%p138, %rd315, %rd78;
	selp.f64 	%fd241, %fd204, %fd70, %p138;
	min.s64 	%rd357, %rd315, %rd78;
$L__BB1_91:
	setp.ne.s32 	%p139, %r169, 0;
	@%p139 bra 	$L__BB1_93;
	shr.u32 	%r278, %r1, 1;
	and.b32  	%r279, %r278, 496;
	mov.u32 	%r280, _ZN6thrust24THRUST_300001_SM_1000_NS8cuda_cub4core6detail5shmemE;
	add.s32 	%r281, %r280, %r279;
	st.shared.f64 	[%r281+8], %fd241;
	st.shared.u64 	[%r281+16], %rd357;
$L__BB1_93:
	bar.sync 	0;
	setp.ne.s32 	%p140, %r1, 0;
	@%p140 bra 	$L__BB1_204;
	setp.lt.s32 	%p141, %r36, 33;
	mov.f64 	%fd206, %fd241;
	mov.u64 	%rd317, %rd357;
	@%p141 bra 	$L__BB1_98;
	ld.shared.f64 	%fd73, [_ZN6thrust24THRUST_300001_SM_1000_NS8cuda_cub4core6detail5shmemE+24];
	ld.shared.u64 	%rd81, [_ZN6thrust24THRUST_300001_SM_1000_NS8cuda_cub4core6detail5shmemE+32];
	setp.lt.f64 	%p142, %fd241, %fd73;
	mov.f64 	%fd206, %fd73;
	mov.u64 	%rd317, %rd81;
	@%p142 bra 	$L__BB1_98;
	setp.lt.f64 	%p143, %fd73, %fd241;
	mov.f64 	%fd206, %fd241;
	mov.u64 	%rd317, %rd357;
	@%p143 bra 	$L__BB1_98;
	setp.lt.s64 	%p144, %rd357, %rd81;
	selp.f64 	%fd206, %fd241, %fd73, %p144;
	min.s64 	%rd317, %rd357, %rd81;
$L__BB1_98:
	setp.lt.s32 	%p145, %r36, 65;
	mov.f64 	%fd207, %fd206;
	mov.u64 	%rd318, %rd317;
	@%p145 bra 	$L__BB1_102;
	ld.shared.f64 	%fd76, [_ZN6thrust24THRUST_300001_SM_1000_NS8cuda_cub4core6detail5shmemE+40];
	ld.shared.u64 	%rd84, [_ZN6thrust24THRUST_300001_SM_1000_NS8cuda_cub4core6detail5shmemE+48];
	setp.lt.f64 	%p146, %fd206, %fd76;
	mov.f64 	%fd207, %fd76;
	mov.u64 	%rd318, %rd84;
	@%p146 bra 	$L__BB1_102;
	setp.lt.f64 	%p147, %fd76, %fd206;
	mov.f64 	%fd207, %fd206;
	mov.u64 	%rd318, %rd317;
	@%p147 bra 	$L__BB1_102;
	setp.lt.s64 	%p148, %rd317, %rd84;
	selp.f64 	%fd207, %fd206, %fd76, %p148;
	min.s64 	%rd318, %rd317, %rd84;
$L__BB1_102:
	setp.lt.s32 	%p149, %r36, 97;
	mov.f64 	%fd208, %fd207;
	mov.u64 	%rd319, %rd318;
	@%p149 bra 	$L__BB1_106;
	ld.shared.f64 	%fd79, [_ZN6thrust24THRUST_300001_SM_1000_NS8cuda_cub4core6detail5shmemE+56];
	ld.shared.u64 	%rd87, [_ZN6thrust24THRUST_300001_SM_1000_NS8cuda_cub4core6detail5shmemE+64];
	setp.lt.f64 	%p150, %fd207, %fd79;
	mov.f64 	%fd208, %fd79;
	mov.u64 	%rd319, %rd87;
	@%p150 bra 	$L__BB1_106;
	setp.lt.f64 	%p151, %fd79, %fd207;
	mov.f64 	%fd208, %fd207;
	mov.u64 	%rd319, %rd318;
	@%p151 bra 	$L__BB1_106;
	setp.lt.s64 	%p152, %rd318, %rd87;
	selp.f64 	%fd208, %fd207, %fd79, %p152;
	min.s64 	%rd319, %rd318, %rd87;
$L__BB1_106:
	setp.lt.s32 	%p153, %r36, 129;
	mov.f64 	%fd209, %fd208;
	mov.u64 	%rd320, %rd319;
	@%p153 bra 	$L__BB1_110;
	ld.shared.f64 	%fd82, [_ZN6thrust24THRUST_300001_SM_1000_NS8cuda_cub4core6detail5shmemE+72];
	ld.shared.u64 	%rd90, [_ZN6thrust24THRUST_300001_SM_1000_NS8cuda_cub4core6detail5shmemE+80];
	setp.lt.f64 	%p154, %fd208, %fd82;
	mov.f64 	%fd209, %fd82;
	mov.u64 	%rd320, %rd90;
	@%p154 bra 	$L__BB1_110;
	setp.lt.f64 	%p155, %fd82, %fd208;
	mov.f64 	%fd209, %fd208;
	mov.u64 	%rd320, %rd319;
	@%p155 bra 	$L__BB1_110;
	setp.lt.s64 	%p156, %rd319, %rd90;
	selp.f64 	%fd209, %fd208, %fd82, %p156;
	min.s64 	%rd320, %rd319, %rd90;
$L__BB1_110:
	setp.lt.s32 	%p157, %r36, 161;
	mov.f64 	%fd210, %fd209;
	mov.u64 	%rd321, %rd320;
	@%p157 bra 	$L__BB1_114;
	ld.shared.f64 	%fd85, [_ZN6thrust24THRUST_300001_SM_1000_NS8cuda_cub4core6detail5shmemE+88];
	ld.shared.u64 	%rd93, [_ZN6thrust24THRUST_300001_SM_1000_NS8cuda_cub4core6detail5shmemE+96];
	setp.lt.f64 	%p158, %fd209, %fd85;
	mov.f64 	%fd210, %fd85;
	mov.u64 	%rd321, %rd93;
	@%p158 bra 	$L__BB1_114;
	setp.lt.f64 	%p159, %fd85, %fd209;
	mov.f64 	%fd210, %fd209;
	mov.u64 	%rd321, %rd320;
	@%p159 bra 	$L__BB1_114;
	setp.lt.s64 	%p160, %rd320, %rd93;
	selp.f64 	%fd210, %fd209, %fd85, %p160;
	min.s64 	%rd321, %rd320, %rd93;
$L__BB1_114:
	setp.lt.s32 	%p161, %r36, 193;
	mov.f64 	%fd211, %fd210;
	mov.u64 	%rd322, %rd321;
	@%p161 bra 	$L__BB1_118;
	ld.shared.f64 	%fd88, [_ZN6thrust24THRUST_300001_SM_1000_NS8cuda_cub4core6detail5shmemE+104];
	ld.shared.u64 	%rd96, [_ZN6thrust24THRUST_300001_SM_1000_NS8cuda_cub4core6detail5shmemE+112];
	setp.lt.f64 	%p162, %fd210, %fd88;
	mov.f64 	%fd211, %fd88;
	mov.u64 	%rd322, %rd96;
	@%p162 bra 	$L__BB1_118;
	setp.lt.f64 	%p163, %fd88, %fd210;
	mov.f64 	%fd211, %fd210;
	mov.u64 	%rd322, %rd321;
	@%p163 bra 	$L__BB1_118;
	setp.lt.s64 	%p164, %rd321, %rd96;
	selp.f64 	%fd211, %fd210, %fd88, %p164;
	min.s64 	%rd322, %rd321, %rd96;
$L__BB1_118:
	setp.lt.s32 	%p165, %r36, 225;
	mov.u64 	%rd357, %rd322;
	mov.f64 	%fd241, %fd211;
	@%p165 bra 	$L__BB1_204;
	ld.shared.f64 	%fd91, [_ZN6thrust24THRUST_300001_SM_1000_NS8cuda_cub4core6detail5shmemE+120];
	ld.shared.u64 	%rd99, [_ZN6thrust24THRUST_300001_SM_1000_NS8cuda_cub4core6detail5shmemE+128];
	setp.lt.f64 	%p166, %fd211, %fd91;
	mov.u64 	%rd357, %rd99;
	mov.f64 	%fd241, %fd91;
	@%p166 bra 	$L__BB1_204;
	setp.lt.f64 	%p167, %fd91, %fd211;
	mov.u64 	%rd357, %rd322;
	mov.f64 	%fd241, %fd211;
	@%p167 bra 	$L__BB1_204;
	setp.lt.s64 	%p168, %rd322, %rd99;
	selp.f64 	%fd241, %fd211, %fd91, %p168;
	min.s64 	%rd357, %rd322, %rd99;
	bra.uni 	$L__BB1_204;
$L__BB1_122:
	mov.u32 	%r17, %tid.x;
	cvt.u64.u32 	%rd201, %r17;
	cvta.to.global.u64 	%rd202, %rd198;
	mul.wide.u32 	%rd203, %r17, 8;
	add.s64 	%rd101, %rd202, %rd203;
	ld.global.f64 	%fd170, [%rd101];
	add.s32 	%r37, %r17, 256;
	cvt.u64.u32 	%rd204, %r37;
	ld.global.f64 	%fd171, [%rd101+2048];
	add.s32 	%r38, %r17, 512;
	cvt.u64.u32 	%rd205, %r38;
	ld.global.f64 	%fd172, [%rd101+4096];
	add.s32 	%r39, %r17, 768;
	cvt.u64.u32 	%rd206, %r39;
	ld.global.f64 	%fd173, [%rd101+6144];
	or.b32  	%r40, %r17, 1024;
	cvt.u64.u32 	%rd102, %r40;
	add.s64 	%rd344, %rd199, %rd102;
	ld.global.f64 	%fd228, [%rd101+8192];
	setp.geu.f64 	%p3, %fd170, %fd171;
	selp.f64 	%fd174, %fd170, %fd171, %p3;
	selp.b64 	%rd207, %rd201, %rd204, %p3;
	setp.geu.f64 	%p4, %fd174, %fd172;
	selp.f64 	%fd175, %fd174, %fd172, %p4;
	selp.b64 	%rd208, %rd207, %rd205, %p4;
	setp.geu.f64 	%p5, %fd175, %fd173;
	selp.f64 	%fd94, %fd175, %fd173, %p5;
	selp.b64 	%rd105, %rd208, %rd206, %p5;
	setp.lt.f64 	%p6, %fd94, %fd228;
	@%p6 bra 	$L__BB1_124;
	setp.lt.f64 	%p7, %fd228, %fd94;
	setp.lt.u64 	%p8, %rd105, %rd102;
	or.pred  	%p9, %p7, %p8;
	selp.f64 	%fd228, %fd94, %fd228, %p9;
	add.s64 	%rd209, %rd199, %rd105;
	selp.b64 	%rd344, %rd209, %rd344, %p9;
$L__BB1_124:
	setp.lt.u32 	%p10, %r36, 2560;
	mov.b32 	%r394, 1280;
	@%p10 bra 	$L__BB1_137;
	mov.b32 	%r393, 1280;
	mov.f64 	%fd213, %fd228;
$L__BB1_126:
	cvt.u64.u32 	%rd210, %r393;
	add.s64 	%rd211, %rd201, %rd210;
	mul.wide.u32 	%rd212, %r393, 8;
	add.s64 	%rd213, %rd101, %rd212;
	add.s64 	%rd111, %rd211, %rd199;
	ld.global.f64 	%fd214, [%rd213];
	ld.global.f64 	%fd215, [%rd213+2048];
	ld.global.f64 	%fd216, [%rd213+4096];
	ld.global.f64 	%fd217, [%rd213+6144];
	ld.global.f64 	%fd228, [%rd213+8192];
	setp.lt.f64 	%p11, %fd213, %fd214;
	mov.u64 	%rd325, %rd111;
	@%p11 bra 	$L__BB1_128;
	setp.lt.f64 	%p12, %fd214, %fd213;
	setp.lt.s64 	%p13, %rd344, %rd111;
	or.pred  	%p14, %p12, %p13;
	selp.f64 	%fd214, %fd213, %fd214, %p14;
	selp.b64 	%rd325, %rd344, %rd111, %p14;
$L__BB1_128:
	add.s64 	%rd326, %rd111, 256;
	setp.lt.f64 	%p15, %fd214, %fd215;
	@%p15 bra 	$L__BB1_130;
	setp.lt.f64 	%p16, %fd215, %fd214;
	cvt.u64.u32 	%rd217, %r393;
	add.s64 	%rd218, %rd201, %rd217;
	add.s64 	%rd220, %rd218, %rd199;
	add.s64 	%rd221, %rd220, 256;
	setp.lt.s64 	%p17, %rd325, %rd221;
	or.pred  	%p18, %p16, %p17;
	selp.f64 	%fd215, %fd214, %fd215, %p18;
	selp.b64 	%rd326, %rd325, %rd221, %p18;
$L__BB1_130:
	add.s64 	%rd224, %rd211, %rd199;
	add.s64 	%rd327, %rd224, 512;
	setp.lt.f64 	%p19, %fd215, %fd216;
	@%p19 bra 	$L__BB1_132;
	setp.lt.f64 	%p20, %fd216, %fd215;
	setp.lt.s64 	%p21, %rd326, %rd327;
	or.pred  	%p22, %p20, %p21;
	selp.f64 	%fd216, %fd215, %fd216, %p22;
	selp.b64 	%rd327, %rd326, %rd327, %p22;
$L__BB1_132:
	cvt.u64.u32 	%rd225, %r393;
	add.s64 	%rd226, %rd201, %rd225;
	add.s64 	%rd227, %rd226, %rd199;
	add.s64 	%rd328, %rd227, 768;
	setp.lt.f64 	%p23, %fd216, %fd217;
	@%p23 bra 	$L__BB1_134;
	setp.lt.f64 	%p24, %fd217, %fd216;
	setp.lt.s64 	%p25, %rd327, %rd328;
	or.pred  	%p26, %p24, %p25;
	selp.f64 	%fd217, %fd216, %fd217, %p26;
	selp.b64 	%rd328, %rd327, %rd328, %p26;
$L__BB1_134:
	add.s64 	%rd344, %rd227, 1024;
	setp.lt.f64 	%p27, %fd217, %fd228;
	@%p27 bra 	$L__BB1_136;
	setp.lt.f64 	%p28, %fd228, %fd217;
	setp.lt.s64 	%p29, %rd328, %rd344;
	or.pred  	%p30, %p28, %p29;
	selp.f64 	%fd228, %fd217, %fd228, %p30;
	selp.b64 	%rd344, %rd328, %rd344, %p30;
$L__BB1_136:
	add.s32 	%r394, %r393, 1280;
	add.s32 	%r43, %r393, 2560;
	setp.le.s32 	%p31, %r43, %r36;
	mov.u32 	%r393, %r394;
	mov.f64 	%fd213, %fd228;
	@%p31 bra 	$L__BB1_126;
$L__BB1_137:
	setp.le.s32 	%p32, %r36, %r394;
	@%p32 bra 	$L__BB1_160;
	sub.s32 	%r21, %r36, %r394;
	setp.ge.s32 	%p33, %r17, %r21;
	@%p33 bra 	$L__BB1_160;
	cvta.to.global.u64 	%rd128, %rd198;
	not.b32 	%r44, %r17;
	add.s32 	%r45, %r36, %r44;
	sub.s32 	%r22, %r45, %r394;
	and.b32  	%r46, %r22, 768;
	setp.eq.s32 	%p34, %r46, 768;
	mov.u32 	%r397, %r17;
	@%p34 bra 	$L__BB1_145;
	add.s32 	%r47, %r17, %r394;
	cvt.u64.u32 	%rd232, %r47;
	add.s64 	%rd332, %rd199, %rd232;
	mul.wide.u32 	%rd233, %r47, 8;
	add.s64 	%rd331, %rd128, %rd233;
	shr.u32 	%r48, %r22, 8;
	add.s32 	%r49, %r48, 1;
	and.b32  	%r50, %r49, 3;
	neg.s32 	%r395, %r50;
	mov.u32 	%r397, %r17;
$L__BB1_141:
	.pragma "nounroll";
	mov.u64 	%rd133, %rd344;
	mov.f64 	%fd114, %fd228;
	ld.global.f64 	%fd115, [%rd331];
	setp.lt.f64 	%p35, %fd114, %fd115;
	mov.f64 	%fd228, %fd115;
	mov.u64 	%rd344, %rd332;
	@%p35 bra 	$L__BB1_144;
	setp.lt.f64 	%p36, %fd115, %fd114;
	mov.f64 	%fd228, %fd114;
	mov.u64 	%rd344, %rd133;
	@%p36 bra 	$L__BB1_144;
	setp.lt.s64 	%p37, %rd133, %rd332;
	selp.f64 	%fd228, %fd114, %fd115, %p37;
	min.s64 	%rd344, %rd133, %rd332;
$L__BB1_144:
	add.s32 	%r397, %r397, 256;
	add.s64 	%rd332, %rd332, 256;
	add.s64 	%rd331, %rd331, 2048;
	add.s32 	%r395, %r395, 1;
	setp.ne.s32 	%p38, %r395, 0;
	@%p38 bra 	$L__BB1_141;
$L__BB1_145:
	setp.lt.u32 	%p39, %r22, 768;
	@%p39 bra 	$L__BB1_160;
	add.s32 	%r398, %r397, %r394;
	cvt.u64.u32 	%rd234, %r398;
	add.s64 	%rd339, %rd199, %rd234;
	cvt.u64.u32 	%rd235, %r397;
	cvt.u64.u32 	%rd236, %r394;
	add.s64 	%rd237, %rd235, %rd236;
	shl.b64 	%rd238, %rd237, 3;
	add.s64 	%rd239, %rd238, %rd128;
	add.s64 	%rd338, %rd239, 6144;
	mul.wide.u32 	%rd240, %r398, 8;
	add.s64 	%rd337, %rd128, %rd240;
	add.s32 	%r399, %r397, 512;
$L__BB1_147:
	mov.u32 	%r32, %r399;
	ld.global.f64 	%fd121, [%rd337];
	setp.lt.f64 	%p40, %fd228, %fd121;
	mov.f64 	%fd225, %fd121;
	mov.u64 	%rd341, %rd339;
	@%p40 bra 	$L__BB1_150;
	setp.lt.f64 	%p41, %fd121, %fd228;
	mov.f64 	%fd225, %fd228;
	mov.u64 	%rd341, %rd344;
	@%p41 bra 	$L__BB1_150;
	setp.lt.s64 	%p42, %rd344, %rd339;
	selp.f64 	%fd225, %fd228, %fd121, %p42;
	min.s64 	%rd341, %rd344, %rd339;
$L__BB1_150:
	add.s32 	%r51, %r398, 256;
	cvt.u64.u32 	%rd241, %r51;
	add.s64 	%rd149, %rd199, %rd241;
	ld.global.f64 	%fd124, [%rd338+-4096];
	setp.lt.f64 	%p43, %fd225, %fd124;
	mov.f64 	%fd226, %fd124;
	mov.u64 	%rd342, %rd149;
	@%p43 bra 	$L__BB1_153;
	setp.lt.f64 	%p44, %fd124, %fd225;
	mov.f64 	%fd226, %fd225;
	mov.u64 	%rd342, %rd341;
	@%p44 bra 	$L__BB1_153;
	setp.lt.s64 	%p45, %rd341, %rd149;
	selp.f64 	%fd226, %fd225, %fd124, %p45;
	min.s64 	%rd342, %rd341, %rd149;
$L__BB1_153:
	add.s32 	%r52, %r398, 512;
	cvt.u64.u32 	%rd242, %r52;
	add.s64 	%rd152, %rd199, %rd242;
	ld.global.f64 	%fd127, [%rd338+-2048];
	setp.lt.f64 	%p46, %fd226, %fd127;
	mov.f64 	%fd227, %fd127;
	mov.u64 	%rd343, %rd152;
	@%p46 bra 	$L__BB1_156;
	setp.lt.f64 	%p47, %fd127, %fd226;
	mov.f64 	%fd227, %fd226;
	mov.u64 	%rd343, %rd342;
	@%p47 bra 	$L__BB1_156;
	setp.lt.s64 	%p48, %rd342, %rd152;
	selp.f64 	%fd227, %fd226, %fd127, %p48;
	min.s64 	%rd343, %rd342, %rd152;
$L__BB1_156:
	add.s32 	%r53, %r398, 768;
	cvt.u64.u32 	%rd243, %r53;
	add.s64 	%rd155, %rd199, %rd243;
	ld.global.f64 	%fd130, [%rd338];
	setp.lt.f64 	%p49, %fd227, %fd130;
	mov.f64 	%fd228, %fd130;
	mov.u64 	%rd344, %rd155;
	@%p49 bra 	$L__BB1_159;
	setp.lt.f64 	%p50, %fd130, %fd227;
	mov.f64 	%fd228, %fd227;
	mov.u64 	%rd344, %rd343;
	@%p50 bra 	$L__BB1_159;
	setp.lt.s64 	%p51, %rd343, %rd155;
	selp.f64 	%fd228, %fd227, %fd130, %p51;
	min.s64 	%rd344, %rd343, %rd155;
$L__BB1_159:
	add.s64 	%rd339, %rd339, 1024;
	add.s64 	%rd338, %rd338, 8192;
	add.s64 	%rd337, %rd337, 8192;
	add.s32 	%r399, %r32, 1024;
	add.s32 	%r54, %r32, 512;
	add.s32 	%r398, %r398, 1024;
	setp.lt.s32 	%p52, %r54, %r21;
	@%p52 bra 	$L__BB1_147;
$L__BB1_160:
	// begin inline asm
	mov.u32 %r55, %laneid;
	// end inline asm
	mov.b64 	%rd244, %fd228;
	mov.b64 	{%r57, %r62}, %rd244;
	mov.b32 	%r73, 1;
	mov.b32 	%r74, 31;
	mov.b32 	%r75, -1;
	// begin inline asm
	shfl.sync.down.b32 %r56, %r57, %r73, %r74, %r75;
	// end inline asm
	// begin inline asm
	shfl.sync.down.b32 %r61, %r62, %r73, %r74, %r75;
	// end inline asm
	mov.b64 	%rd245, {%r56, %r61};
	mov.b64 	%fd134, %rd245;
	mov.b64 	{%r67, %r72}, %rd344;
	// begin inline asm
	shfl.sync.down.b32 %r66, %r67, %r73, %r74, %r75;
	// end inline asm
	// begin inline asm
	shfl.sync.down.b32 %r71, %r72, %r73, %r74, %r75;
	// end inline asm
	mov.b64 	%rd162, {%r66, %r71};
	setp.gt.s32 	%p53, %r55, 30;
	mov.f64 	%fd230, %fd228;
	mov.u64 	%rd346, %rd344;
	@%p53 bra 	$L__BB1_164;
	setp.lt.f64 	%p54, %fd228, %fd134;
	mov.f64 	%fd230, %fd134;
	mov.u64 	%rd346, %rd162;
	@%p54 bra 	$L__BB1_164;
	setp.gt.f64 	%p55, %fd228, %fd134;
	mov.f64 	%fd230, %fd228;
	mov.u64 	%rd346, %rd344;
	@%p55 bra 	$L__BB1_164;
	setp.lt.s64 	%p56, %rd344, %rd162;
	selp.f64 	%fd230, %fd228, %fd134, %p56;
	min.s64 	%rd346, %rd344, %rd162;
$L__BB1_164:
	mov.b64 	%rd246, %fd230;
	mov.b64 	{%r77, %r82}, %rd246;
	mov.b32 	%r93, 2;
	mov.b32 	%r94, 31;
	mov.b32 	%r95, -1;
	// begin inline asm
	shfl.sync.down.b32 %r76, %r77, %r93, %r94, %r95;
	// end inline asm
	// begin inline asm
	shfl.sync.down.b32 %r81, %r82, %r93, %r94, %r95;
	// end inline asm
	mov.b64 	%rd247, {%r76, %r81};
	mov.b64 	%fd137, %rd247;
	mov.b64 	{%r87, %r92}, %rd346;
	// begin inline asm
	shfl.sync.down.b32 %r86, %r87, %r93, %r94, %r95;
	// end inline asm
	// begin inline asm
	shfl.sync.down.b32 %r91, %r92, %r93, %r94, %r95;
	// end inline asm
	mov.b64 	%rd165, {%r86, %r91};
	setp.gt.s32 	%p57, %r55, 29;
	mov.f64 	%fd231, %fd230;
	mov.u64 	%rd347, %rd346;
	@%p57 bra 	$L__BB1_168;
	setp.lt.f64 	%p58, %fd230, %fd137;
	mov.f64 	%fd231, %fd137;
	mov.u64 	%rd347, %rd165;
	@%p58 bra 	$L__BB1_168;
	setp.gt.f64 	%p59, %fd230, %fd137;
	mov.f64 	%fd231, %fd230;
	mov.u64 	%rd347, %rd346;
	@%p59 bra 	$L__BB1_168;
	setp.lt.s64 	%p60, %rd346, %rd165;
	selp.f64 	%fd231, %fd230, %fd137, %p60;
	min.s64 	%rd347, %rd346, %rd165;
$L__BB1_168:
	mov.b64 	%rd248, %fd231;
	mov.b64 	{%r97, %r102}, %rd248;
	mov.b32 	%r113, 4;
	mov.b32 	%r114, 31;
	mov.b32 	%r115, -1;
	// begin inline asm
	shfl.sync.down.b32 %r96, %r97, %r113, %r114, %r115;
	// end inline asm
	// begin inline asm
	shfl.sync.down.b32 %r101, %r102, %r113, %r114, %r115;
	// end inline asm
	mov.b64 	%rd249, {%r96, %r101};
	mov.b64 	%fd140, %rd249;
	mov.b64 	{%r107, %r112}, %rd347;
	// begin inline asm
	shfl.sync.down.b32 %r106, %r107, %r113, %r114, %r115;
	// end inline asm
	// begin inline asm
	shfl.sync.down.b32 %r111, %r112, %r113, %r114, %r115;
	// end inline asm
	mov.b64 	%rd168, {%r106, %r111};
	setp.gt.s32 	%p61, %r55, 27;
	mov.f64 	%fd232, %fd231;
	mov.u64 	%rd348, %rd347;
	@%p61 bra 	$L__BB1_172;
	setp.lt.f64 	%p62, %fd231, %fd140;
	mov.f64 	%fd232, %fd140;
	mov.u64 	%rd348, %rd168;
	@%p62 bra 	$L__BB1_172;
	setp.gt.f64 	%p63, %fd231, %fd140;
	mov.f64 	%fd232, %fd231;
	mov.u64 	%rd348, %rd347;
	@%p63 bra 	$L__BB1_172;
	setp.lt.s64 	%p64, %rd347, %rd168;
	selp.f64 	%fd232, %fd231, %fd140, %p64;
	min.s64 	%rd348, %rd347, %rd168;
$L__BB1_172:
	mov.b64 	%rd250, %fd232;
	mov.b64 	{%r117, %r122}, %rd250;
	mov.b32 	%r133, 8;
	mov.b32 	%r134, 31;
	mov.b32 	%r135, -1;
	// begin inline asm
	shfl.sync.down.b32 %r116, %r117, %r133, %r134, %r135;
	// end inline asm
	// begin inline asm
	shfl.sync.down.b32 %r121, %r122, %r133, %r134, %r135;
	// end inline asm
	mov.b64 	%rd251, {%r116, %r121};
	mov.b64 	%fd143, %rd251;
	mov.b64 	{%r127, %r132}, %rd348;
	// begin inline asm
	shfl.sync.down.b32 %r126, %r127, %r133, %r134, %r135;
	// end inline asm
	// begin inline asm
	shfl.sync.down.b32 %r131, %r132, %r133, %r134, %r135;
	// end inline asm
	mov.b64 	%rd171, {%r126, %r131};
	setp.gt.s32 	%p65, %r55, 23;
	mov.f64 	%fd233, %fd232;
	mov.u64 	%rd349, %rd348;
	@%p65 bra 	$L__BB1_176;
	setp.lt.f64 	%p66, %fd232, %fd143;
	mov.f64 	%fd233, %fd143;
	mov.u64 	%rd349, %rd171;
	@%p66 bra 	$L__BB1_176;
	setp.gt.f64 	%p67, %fd232, %fd143;
	mov.f64 	%fd233, %fd232;
	mov.u64 	%rd349, %rd348;
	@%p67 bra 	$L__BB1_176;
	setp.lt.s64 	%p68, %rd348, %rd171;
	selp.f64 	%fd233, %fd232, %fd143, %p68;
	min.s64 	%rd349, %rd348, %rd171;
$L__BB1_176:
	mov.b64 	%rd252, %fd233;
	mov.b64 	{%r137, %r142}, %rd252;
	mov.b32 	%r153, 16;
	mov.b32 	%r154, 31;
	mov.b32 	%r155, -1;
	// begin inline asm
	shfl.sync.down.b32 %r136, %r137, %r153, %r154, %r155;
	// end inline asm
	// begin inline asm
	shfl.sync.down.b32 %r141, %r142, %r153, %r154, %r155;
	// end inline asm
	mov.b64 	%rd253, {%r136, %r141};
	mov.b64 	%fd146, %rd253;
	mov.b64 	{%r147, %r152}, %rd349;
	// begin inline asm
	shfl.sync.down.b32 %r146, %r147, %r153, %r154, %r155;
	// end inline asm
	// begin inline asm
	shfl.sync.down.b32 %r151, %r152, %r153, %r154, %r155;
	// end inline asm
	mov.b64 	%rd174, {%r146, %r151};
	setp.gt.s32 	%p69, %r55, 15;
	mov.f64 	%fd241, %fd233;
	mov.u64 	%rd357, %rd349;
	@%p69 bra 	$L__BB1_180;
	setp.lt.f64 	%p70, %fd233, %fd146;
	mov.f64 	%fd241, %fd146;
	mov.u64 	%rd357, %rd174;
	@%p70 bra 	$L__BB1_180;
	setp.gt.f64 	%p71, %fd233, %fd146;
	mov.f64 	%fd241, %fd233;
	mov.u64 	%rd357, %rd349;
	@%p71 bra 	$L__BB1_180;
	setp.lt.s64 	%p72, %rd349, %rd174;
	selp.f64 	%fd241, %fd233, %fd146, %p72;
	min.s64 	%rd357, %rd349, %rd174;
$L__BB1_180:
	setp.ne.s32 	%p73, %r55, 0;
	@%p73 bra 	$L__BB1_182;
	shr.u32 	%r156, %r17, 1;
	and.b32  	%r157, %r156, 496;
	mov.u32 	%r158, _ZN6thrust24THRUST_300001_SM_1000_NS8cuda_cub4core6detail5shmemE;
	add.s32 	%r159, %r158, %r157;
	st.shared.f64 	[%r159+8], %fd241;
	st.shared.u64 	[%r159+16], %rd357;
$L__BB1_182:
	bar.sync 	0;
	setp.ne.s32 	%p74, %r17, 0;
	@%p74 bra 	$L__BB1_204;
	ld.shared.f64 	%fd149, [_ZN6thrust24THRUST_300001_SM_1000_NS8cuda_cub4core6detail5shmemE+24];
	ld.shared.u64 	%rd177, [_ZN6thrust24THRUST_300001_SM_1000_NS8cuda_cub4core6detail5shmemE+32];
	setp.lt.f64 	%p75, %fd241, %fd149;
	mov.f64 	%fd235, %fd149;
	mov.u64 	%rd351, %rd177;
	@%p75 bra 	$L__BB1_186;
	setp.lt.f64 	%p76, %fd149, %fd241;
	mov.f64 	%fd235, %fd241;
	mov.u64 	%rd351, %rd357;
	@%p76 bra 	$L__BB1_186;
	setp.lt.s64 	%p77, %rd357, %rd177;
	selp.f64 	%fd235, %fd241, %fd149, %p77;
	min.s64 	%rd351, %rd357, %rd177;
$L__BB1_186:
	ld.shared.f64 	%fd152, [_ZN6thrust24THRUST_300001_SM_1000_NS8cuda_cub4core6detail5shmemE+40];
	ld.shared.u64 	%rd180, [_ZN6thrust24THRUST_300001_SM_1000_NS8cuda_cub4core6detail5shmemE+48];
	setp.lt.f64 	%p78, %fd235, %fd152;
	mov.f64 	%fd236, %fd152;
	mov.u64 	%rd352, %rd180;
	@%p78 bra 	$L__BB1_189;
	setp.lt.f64 	%p79, %fd152, %fd235;
	mov.f64 	%fd236, %fd235;
	mov.u64 	%rd352, %rd351;
	@%p79 bra 	$L__BB1_189;
	setp.lt.s64 	%p80, %rd351, %rd180;
	selp.f64 	%fd236, %fd235, %fd152, %p80;
	min.s64 	%rd352, %rd351, %rd180;
$L__BB1_189:
	ld.shared.f64 	%fd155, [_ZN6thrust24THRUST_300001_SM_1000_NS8cuda_cub4core6detail5shmemE+56];
	ld.shared.u64 	%rd183, [_ZN6thrust24THRUST_300001_SM_1000_NS8cuda_cub4core6detail5shmemE+64];
	setp.lt.f64 	%p81, %fd236, %fd155;
	mov.f64 	%fd237, %fd155;
	mov.u64 	%rd353, %rd183;
	@%p81 bra 	$L__BB1_192;
	setp.lt.f64 	%p82, %fd155, %fd236;
	mov.f64 	%fd237, %fd236;
	mov.u64 	%rd353, %rd352;
	@%p82 bra 	$L__BB1_192;
	setp.lt.s64 	%p83, %rd352, %rd183;
	selp.f64 	%fd237, %fd236, %fd155, %p83;
	min.s64 	%rd353, %rd352, %rd183;
$L__BB1_192:
	ld.shared.f64 	%fd158, [_ZN6thrust24THRUST_300001_SM_1000_NS8cuda_cub4core6detail5shmemE+72];
	ld.shared.u64 	%rd186, [_ZN6thrust24THRUST_300001_SM_1000_NS8cuda_cub4core6detail5shmemE+80];
	setp.lt.f64 	%p84, %fd237, %fd158;
	mov.f64 	%fd238, %fd158;
	mov.u64 	%rd354, %rd186;
	@%p84 bra 	$L__BB1_195;
	setp.lt.f64 	%p85, %fd158, %fd237;
	mov.f64 	%fd238, %fd237;
	mov.u64 	%rd354, %rd353;
	@%p85 bra 	$L__BB1_195;
	setp.lt.s64 	%p86, %rd353, %rd186;
	selp.f64 	%fd238, %fd237, %fd158, %p86;
	min.s64 	%rd354, %rd353, %rd186;
$L__BB1_195:
	ld.shared.f64 	%fd161, [_ZN6thrust24THRUST_300001_SM_1000_NS8cuda_cub4core6detail5shmemE+88];
	ld.shared.u64 	%rd189, [_ZN6thrust24THRUST_300001_SM_1000_NS8cuda_cub4core6detail5shmemE+96];
	setp.lt.f64 	%p87, %fd238, %fd161;
	mov.f64 	%fd239, %fd161;
	mov.u64 	%rd355, %rd189;
	@%p87 bra 	$L__BB1_198;
	setp.lt.f64 	%p88, %fd161, %fd238;
	mov.f64 	%fd239, %fd238;
	mov.u64 	%rd355, %rd354;
	@%p88 bra 	$L__BB1_198;
	setp.lt.s64 	%p89, %rd354, %rd189;
	selp.f64 	%fd239, %fd238, %fd161, %p89;
	min.s64 	%rd355, %rd354, %rd189;
$L__BB1_198:
	ld.shared.f64 	%fd164, [_ZN6thrust24THRUST_300001_SM_1000_NS8cuda_cub4core6detail5shmemE+104];
	ld.shared.u64 	%rd192, [_ZN6thrust24THRUST_300001_SM_1000_NS8cuda_cub4core6detail5shmemE+112];
	setp.lt.f64 	%p90, %fd239, %fd164;
	mov.f64 	%fd240, %fd164;
	mov.u64 	%rd356, %rd192;
	@%p90 bra 	$L__BB1_201;
	setp.lt.f64 	%p91, %fd164, %fd239;
	mov.f64 	%fd240, %fd239;
	mov.u64 	%rd356, %rd355;
	@%p91 bra 	$L__BB1_201;
	setp.lt.s64 	%p92, %rd355, %rd192;
	selp.f64 	%fd240, %fd239, %fd164, %p92;
	min.s64 	%rd356, %rd355, %rd192;
$L__BB1_201:
	ld.shared.f64 	%fd167, [_ZN6thrust24THRUST_300001_SM_1000_NS8cuda_cub4core6detail5shmemE+120];
	ld.shared.u64 	%rd195, [_ZN6thrust24THRUST_300001_SM_1000_NS8cuda_cub4core6detail5shmemE+128];
	setp.lt.f64 	%p93, %fd240, %fd167;
	mov.u64 	%rd357, %rd195;
	mov.f64 	%fd241, %fd167;
	@%p93 bra 	$L__BB1_204;
	setp.lt.f64 	%p94, %fd167, %fd240;
	mov.u64 	%rd357, %rd356;
	mov.f64 	%fd241, %fd240;
	@%p94 bra 	$L__BB1_204;
	setp.lt.s64 	%p95, %rd356, %rd195;
	selp.f64 	%fd241, %fd240, %fd167, %p95;
	min.s64 	%rd357, %rd356, %rd195;
$L__BB1_204:
	mov.u32 	%r387, %tid.x;
	setp.ne.s32 	%p212, %r387, 0;
	@%p212 bra 	$L__BB1_206;
	ld.param.u64 	%rd287, [_ZN6thrust24THRUST_300001_SM_1000_NS8cuda_cub4core6detail13_kernel_agentINS1_8__reduce11ReduceAgentINS0_12zip_iteratorIN4cuda3std3__45tupleIJNS0_10device_ptrIdEENS0_17counting_iteratorIlNS0_11use_defaultESF_SF_EEEEEEEPNSB_IJdlEEESJ_iNS1_9__extrema9arg_max_fIdlNSA_4lessIdEEEEEEJSI_SK_iSP_EEEvDpT0__param_1];
	cvta.to.global.u64 	%rd286, %rd287;
	st.global.f64 	[%rd286], %fd241;
	st.global.u64 	[%rd286+8], %rd357;
$L__BB1_206:
	ret;

}
	// .globl	_ZN6thrust24THRUST_300001_SM_1000_NS8cuda_cub4core6detail13_kernel_agentINS1_8__reduce11ReduceAgentINS0_12zip_iteratorIN4cuda3std3__45tupleIJNS0_10device_ptrIdEENS0_17counting_iteratorIlNS0_11use_defaultESF_SF_EEEEEEEPNSB_IJdlEEESJ_iNS1_9__extrema9arg_max_fIdlNSA_4lessIdEEEEEEJSI_SK_iN3cub18CUB_300001_SM_100013GridEvenShareIiEENSS_9GridQueueIjEESP_EEEvDpT0_
.visible .entry _ZN6thrust24THRUST_300001_SM_1000_NS8cuda_cub4core6detail13_kernel_agentINS1_8__reduce11ReduceAgentINS0_12zip_iteratorIN4cuda3std3__45tupleIJNS0_10device_ptrIdEENS0_17counting_iteratorIlNS0_11use_defaultESF_SF_EEEEEEEPNSB_IJdlEEESJ_iNS1_9__extrema9arg_max_fIdlNSA_4lessIdEEEEEEJSI_SK_iN3cub18CUB_300001_SM_100013GridEvenShareIiEENSS_9GridQueueIjEESP_EEEvDpT0_(
	.param .align 8 .b8 _ZN6thrust24THRUST_300001_SM_1000_NS8cuda_cub4core6detail13_kernel_agentINS1_8__reduce11ReduceAgentINS0_12zip_iteratorIN4cuda3std3__45tupleIJNS0_10device_ptrIdEENS0_17counting_iteratorIlNS0_11use_defaultESF_SF_EEEEEEEPNSB_IJdlEEESJ_iNS1_9__extrema9arg_max_fIdlNSA_4lessIdEEEEEEJSI_SK_iN3cub18CUB_300001_SM_100013GridEvenShareIiEENSS_9GridQueueIjEESP_EEEvDpT0__param_0[16],
	.param .u64 .ptr .align 1 _ZN6thrust24THRUST_300001_SM_1000_NS8cuda_cub4core6detail13_kernel_agentINS1_8__reduce11ReduceAgentINS0_12zip_iteratorIN4cuda3std3__45tupleIJNS0_10device_ptrIdEENS0_17counting_iteratorIlNS0_11use_defaultESF_SF_EEEEEEEPNSB_IJdlEEESJ_iNS1_9__extrema9arg_max_fIdlNSA_4lessIdEEEEEEJSI_SK_iN3cub18CUB_300001_SM_100013GridEvenShareIiEENSS_9GridQueueIjEESP_EEEvDpT0__param_1,
	.param .u32 _ZN6thrust24THRUST_300001_SM_1000_NS8cuda_cub4core6detail13_kernel_agentINS1_8__reduce11ReduceAgentINS0_12zip_iteratorIN4cuda3std3__45tupleIJNS0_10device_ptrIdEENS0_17counting_iteratorIlNS0_11use_defaultESF_SF_EEEEEEEPNSB_IJdlEEESJ_iNS1_9__extrema9arg_max_fIdlNSA_4lessIdEEEEEEJSI_SK_iN3cub18CUB_300001_SM_100013GridEvenShareIiEENSS_9GridQueueIjEESP_EEEvDpT0__param_2,
	.param .align 4 .b8 _ZN6thrust24THRUST_300001_SM_1000_NS8cuda_cub4core6detail13_kernel_agentINS1_8__reduce11ReduceAgentINS0_12zip_iteratorIN4cuda3std3__45tupleIJNS0_10device_ptrIdEENS0_17counting_iteratorIlNS0_11use_defaultESF_SF_EEEEEEEPNSB_IJdlEEESJ_iNS1_9__extrema9arg_max_fIdlNSA_4lessIdEEEEEEJSI_SK_iN3cub18CUB_300001_SM_100013GridEvenShareIiEENSS_9GridQueueIjEESP_EEEvDpT0__param_3[40],
	.param .align 8 .b8 _ZN6thrust24THRUST_300001_SM_1000_NS8cuda_cub4core6detail13_kernel_agentINS1_8__reduce11ReduceAgentINS0_12zip_iteratorIN4cuda3std3__45tupleIJNS0_10device_ptrIdEENS0_17counting_iteratorIlNS0_11use_defaultESF_SF_EEEEEEEPNSB_IJdlEEESJ_iNS1_9__extrema9arg_max_fIdlNSA_4lessIdEEEEEEJSI_SK_iN3cub18CUB_300001_SM_100013GridEvenShareIiEENSS_9GridQueueIjEESP_EEEvDpT0__param_4[8],
	.param .align 1 .b8 _ZN6thrust24THRUST_300001_SM_1000_NS8cuda_cub4core6detail13_kernel_agentINS1_8__reduce11ReduceAgentINS0_12zip_iteratorIN4cuda3std3__45tupleIJNS0_10device_ptrIdEENS0_17counting_iteratorIlNS0_11use_defaultESF_SF_EEEEEEEPNSB_IJdlEEESJ_iNS1_9__extrema9arg_max_fIdlNSA_4lessIdEEEEEEJSI_SK_iN3cub18CUB_300001_SM_100013GridEvenShareIiEENSS_9GridQueueIjEESP_EEEvDpT0__param_5[1]
)
.maxntid 256
{
	.reg .pred 	%p<215>;
	.reg .b32 	%r<437>;
	.reg .b64 	%rd<333>;
	.reg .b64 	%fd<242>;

	ld.param.u64 	%rd182, [_ZN6thrust24THRUST_300001_SM_1000_NS8cuda_cub4core6detail13_kernel_agentINS1_8__reduce11ReduceAgentINS0_12zip_iteratorIN4cuda3std3__45tupleIJNS0_10device_ptrIdEENS0_17counting_iteratorIlNS0_11use_defaultESF_SF_EEEEEEEPNSB_IJdlEEESJ_iNS1_9__extrema9arg_max_fIdlNSA_4lessIdEEEEEEJSI_SK_iN3cub18CUB_300001_SM_100013GridEvenShareIiEENSS_9GridQueueIjEESP_EEEvDpT0__param_0+8];
	ld.param.u64 	%rd181, [_ZN6thrust24THRUST_300001_SM_1000_NS8cuda_cub4core6detail13_kernel_agentINS1_8__reduce11ReduceAgentINS0_12zip_iteratorIN4cuda3std3__45tupleIJNS0_10device_ptrIdEENS0_17counting_iteratorIlNS0_11use_defaultESF_SF_EEEEEEEPNSB_IJdlEEESJ_iNS1_9__extrema9arg_max_fIdlNSA_4lessIdEEEEEEJSI_SK_iN3cub18CUB_300001_SM_100013GridEvenShareIiEENSS_9GridQueueIjEESP_EEEvDpT0__param_0];
	ld.param.u64 	%rd184, [_ZN6thrust24THRUST_300001_SM_1000_NS8cuda_cub4core6detail13_kernel_agentINS1_8__reduce11ReduceAgentINS0_12zip_iteratorIN4cuda3std3__45tupleIJNS0_10device_ptrIdEENS0_17counting_iteratorIlNS0_11use_defaultESF_SF_EEEEEEEPNSB_IJdlEEESJ_iNS1_9__extrema9arg_max_fIdlNSA_4lessIdEEEEEEJSI_SK_iN3cub18CUB_300001_SM_100013GridEvenShareIiEENSS_9GridQueueIjEESP_EEEvDpT0__param_4];
	ld.param.u32 	%r66, [_ZN6thrust24THRUST_300001_SM_1000_NS8cuda_cub4core6detail13_kernel_agentINS1_8__reduce11ReduceAgentINS0_12zip_iteratorIN4cuda3std3__45tupleIJNS0_10device_ptrIdEENS0_17counting_iteratorIlNS0_11use_defaultESF_SF_EEEEEEEPNSB_IJdlEEESJ_iNS1_9__extrema9arg_max_fIdlNSA_4lessIdEEEEEEJSI_SK_iN3cub18CUB_300001_SM_100013GridEvenShareIiEENSS_9GridQueueIjEESP_EEEvDpT0__param_2];
	cvta.to.global.u64 	%rd1, %rd184;
	cvta.to.global.u64 	%rd2, %rd181;
	mov.u32 	%r1, %ctaid.x;
	mul.lo.s32 	%r2, %r1, 1280;
	mov.u32 	%r67, %nctaid.x;
	mul.lo.s32 	%r3, %r67, 1280;
	add.s32 	%r68, %r2, 1280;
	setp.le.s32 	%p1, %r68, %r66;
	@%p1 bra 	$L__BB2_121;
	sub.s32 	%r4, %r66, %r2;
	mov.u32 	%r5, %tid.x;
	setp.ge.s32 	%p98, %r5, %r4;
	mov.f64 	%fd188, 0d0000000000000000;
	mov.b64 	%rd279, 0;
	mov.u32 	%r420, %r5;
	@%p98 bra 	$L__BB2_3;
	add.s32 	%r190, %r2, %r5;
	cvt.s64.s32 	%rd234, %r190;
	mul.wide.s32 	%rd235, %r190, 8;
	add.s64 	%rd236, %rd2, %rd235;
	add.s64 	%rd279, %rd182, %rd234;
	ld.global.f64 	%fd188, [%rd236];
	add.s32 	%r420, %r5, 256;
$L__BB2_3:
	setp.ge.s32 	%p99, %r420, %r4;
	@%p99 bra 	$L__BB2_25;
	not.b32 	%r191, %r420;
	add.s32 	%r192, %r66, %r191;
	sub.s32 	%r8, %r192, %r2;
	and.b32  	%r193, %r8, 768;
	setp.eq.s32 	%p100, %r193, 768;
	@%p100 bra 	$L__BB2_10;
	add.s32 	%r418, %r420, %r2;
	shr.u32 	%r194, %r8, 8;
	add.s32 	%r195, %r194, 1;
	and.b32  	%r196, %r195, 3;
	neg.s32 	%r417, %r196;
$L__BB2_6:
	.pragma "nounroll";
	mov.u64 	%rd6, %rd279;
	mov.f64 	%fd3, %fd188;
	cvt.s64.s32 	%rd238, %r418;
	add.s64 	%rd7, %rd182, %rd238;
	mul.wide.s32 	%rd239, %r418, 8;
	add.s64 	%rd240, %rd2, %rd239;
	ld.global.f64 	%fd4, [%rd240];
	setp.lt.f64 	%p101, %fd3, %fd4;
	mov.u64 	%rd279, %rd7;
	mov.f64 	%fd188, %fd4;
	@%p101 bra 	$L__BB2_9;
	setp.lt.f64 	%p102, %fd4, %fd3;
	mov.u64 	%rd279, %rd6;
	mov.f64 	%fd188, %fd3;
	@%p102 bra 	$L__BB2_9;
	setp.lt.s64 	%p103, %rd6, %rd7;
	min.s64 	%rd279, %rd6, %rd7;
	selp.f64 	%fd188, %fd3, %fd4, %p103;
$L__BB2_9:
	add.s32 	%r420, %r420, 256;
	add.s32 	%r418, %r418, 256;
	add.s32 	%r417, %r417, 1;
	setp.ne.s32 	%p104, %r417, 0;
	@%p104 bra 	$L__BB2_6;
$L__BB2_10:
	setp.lt.u32 	%p105, %r8, 768;
	@%p105 bra 	$L__BB2_25;
	add.s32 	%r421, %r420, %r2;
	add.s32 	%r424, %r421, 256;
	add.s32 	%r423, %r421, 512;
	add.s32 	%r422, %r421, 768;
	add.s64 	%rd12, %rd2, 4096;
$L__BB2_12:
	cvt.s64.s32 	%rd241, %r424;
	add.s64 	%rd14, %rd182, %rd241;
	cvt.s64.s32 	%rd242, %r423;
	add.s64 	%rd15, %rd182, %rd242;
	cvt.s64.s32 	%rd243, %r422;
	add.s64 	%rd16, %rd182, %rd243;
	cvt.s64.s32 	%rd244, %r421;
	mul.wide.s32 	%rd245, %r421, 8;
	add.s64 	%rd17, %rd12, %rd245;
	add.s64 	%rd18, %rd182, %rd244;
	ld.global.f64 	%fd10, [%rd17+-4096];
	setp.lt.f64 	%p106, %fd188, %fd10;
	mov.u64 	%rd276, %rd18;
	mov.f64 	%fd185, %fd10;
	@%p106 bra 	$L__BB2_15;
	setp.lt.f64 	%p107, %fd10, %fd188;
	mov.u64 	%rd276, %rd279;
	mov.f64 	%fd185, %fd188;
	@%p107 bra 	$L__BB2_15;
	setp.lt.s64 	%p108, %rd279, %rd18;
	min.s64 	%rd276, %rd279, %rd18;
	selp.f64 	%fd185, %fd188, %fd10, %p108;
$L__BB2_15:
	ld.global.f64 	%fd13, [%rd17+-2048];
	setp.lt.f64 	%p109, %fd185, %fd13;
	mov.u64 	%rd277, %rd14;
	mov.f64 	%fd186, %fd13;
	@%p109 bra 	$L__BB2_18;
	setp.lt.f64 	%p110, %fd13, %fd185;
	mov.u64 	%rd277, %rd276;
	mov.f64 	%fd186, %fd185;
	@%p110 bra 	$L__BB2_18;
	setp.lt.s64 	%p111, %rd276, %rd14;
	min.s64 	%rd277, %rd276, %rd14;
	selp.f64 	%fd186, %fd185, %fd13, %p111;
$L__BB2_18:
	ld.global.f64 	%fd16, [%rd17];
	setp.lt.f64 	%p112, %fd186, %fd16;
	mov.u64 	%rd278, %rd15;
	mov.f64 	%fd187, %fd16;
	@%p112 bra 	$L__BB2_21;
	setp.lt.f64 	%p113, %fd16, %fd186;
	mov.u64 	%rd278, %rd277;
	mov.f64 	%fd187, %fd186;
	@%p113 bra 	$L__BB2_21;
	setp.lt.s64 	%p114, %rd277, %rd15;
	min.s64 	%rd278, %rd277, %rd15;
	selp.f64 	%fd187, %fd186, %fd16, %p114;
$L__BB2_21:
	ld.global.f64 	%fd19, [%rd17+2048];
	setp.lt.f64 	%p115, %fd187, %fd19;
	mov.u64 	%rd279, %rd16;
	mov.f64 	%fd188, %fd19;
	@%p115 bra 	$L__BB2_24;
	setp.lt.f64 	%p116, %fd19, %fd187;
	mov.u64 	%rd279, %rd278;
	mov.f64 	%fd188, %fd187;
	@%p116 bra 	$L__BB2_24;
	setp.lt.s64 	%p117, %rd278, %rd16;
	min.s64 	%rd279, %rd278, %rd16;
	selp.f64 	%fd188, %fd187, %fd19, %p117;
$L__BB2_24:
	add.s32 	%r420, %r420, 1024;
	add.s32 	%r424, %r424, 1024;
	add.s32 	%r423, %r423, 1024;
	add.s32 	%r422, %r422, 1024;
	add.s32 	%r421, %r421, 1024;
	setp.lt.s32 	%p118, %r420, %r4;
	@%p118 bra 	$L__BB2_12;
$L__BB2_25:
	setp.lt.s32 	%p119, %r4, 256;
	@%p119 bra 	$L__BB2_70;
	// begin inline asm
	mov.u32 %r310, %laneid;
	// end inline asm
	mov.b64 	%rd256, %fd188;
	mov.b64 	{%r312, %r317}, %rd256;
	mov.b32 	%r328, 1;
	mov.b32 	%r329, 31;
	mov.b32 	%r330, -1;
	// begin inline asm
	shfl.sync.down.b32 %r311, %r312, %r328, %r329, %r330;
	// end inline asm
	// begin inline asm
	shfl.sync.down.b32 %r316, %r317, %r328, %r329, %r330;
	// end inline asm
	mov.b64 	%rd257, {%r311, %r316};
	mov.b64 	%fd23, %rd257;
	mov.b64 	{%r322, %r327}, %rd279;
	// begin inline asm
	shfl.sync.down.b32 %r321, %r322, %r328, %r329, %r330;
	// end inline asm
	// begin inline asm
	shfl.sync.down.b32 %r326, %r327, %r328, %r329, %r330;
	// end inline asm
	mov.b64 	%rd28, {%r321, %r326};
	setp.gt.s32 	%p171, %r310, 30;
	mov.u64 	%rd281, %rd279;
	mov.f64 	%fd190, %fd188;
	@%p171 bra 	$L__BB2_30;
	setp.lt.f64 	%p172, %fd188, %fd23;
	mov.u64 	%rd281, %rd28;
	mov.f64 	%fd190, %fd23;
	@%p172 bra 	$L__BB2_30;
	setp.gt.f64 	%p173, %fd188, %fd23;
	mov.u64 	%rd281, %rd279;
	mov.f64 	%fd190, %fd188;
	@%p173 bra 	$L__BB2_30;
	setp.lt.s64 	%p174, %rd279, %rd28;
	min.s64 	%rd281, %rd279, %rd28;
	selp.f64 	%fd190, %fd188, %fd23, %p174;
$L__BB2_30:
	mov.b64 	%rd258, %fd190;
	mov.b64 	{%r332, %r337}, %rd258;
	mov.b32 	%r348, 2;
	mov.b32 	%r349, 31;
	mov.b32 	%r350, -1;
	// begin inline asm
	shfl.sync.down.b32 %r331, %r332, %r348, %r349, %r350;
	// end inline asm
	// begin inline asm
	shfl.sync.down.b32 %r336, %r337, %r348, %r349, %r350;
	// end inline asm
	mov.b64 	%rd259, {%r331, %r336};
	mov.b64 	%fd26, %rd259;
	mov.b64 	{%r342, %r347}, %rd281;
	// begin inline asm
	shfl.sync.down.b32 %r341, %r342, %r348, %r349, %r350;
	// end inline asm
	// begin inline asm
	shfl.sync.down.b32 %r346, %r347, %r348, %r349, %r350;
	// end inline asm
	mov.b64 	%rd31, {%r341, %r346};
	setp.gt.s32 	%p175, %r310, 29;
	mov.u64 	%rd282, %rd281;
	mov.f64 	%fd191, %fd190;
	@%p175 bra 	$L__BB2_34;
	setp.lt.f64 	%p176, %fd190, %fd26;
	mov.u64 	%rd282, %rd31;
	mov.f64 	%fd191, %fd26;
	@%p176 bra 	$L__BB2_34;
	setp.gt.f64 	%p177, %fd190, %fd26;
	mov.u64 	%rd282, %rd281;
	mov.f64 	%fd191, %fd190;
	@%p177 bra 	$L__BB2_34;
	setp.lt.s64 	%p178, %rd281, %rd31;
	min.s64 	%rd282, %rd281, %rd31;
	selp.f64 	%fd191, %fd190, %fd26, %p178;
$L__BB2_34:
	mov.b64 	%rd260, %fd191;
	mov.b64 	{%r352, %r357}, %rd260;
	mov.b32 	%r368, 4;
	mov.b32 	%r369, 31;
	mov.b32 	%r370, -1;
	// begin inline asm
	shfl.sync.down.b32 %r351, %r352, %r368, %r369, %r370;
	// end inline asm
	// begin inline asm
	shfl.sync.down.b32 %r356, %r357, %r368, %r369, %r370;
	// end inline asm
	mov.b64 	%rd261, {%r351, %r356};
	mov.b64 	%fd29, %rd261;
	mov.b64 	{%r362, %r367}, %rd282;
	// begin inline asm
	shfl.sync.down.b32 %r361, %r362, %r368, %r369, %r370;
	// end inline asm
	// begin inline asm
	shfl.sync.down.b32 %r366, %r367, %r368, %r369, %r370;
	// end inline asm
	mov.b64 	%rd34, {%r361, %r366};
	setp.gt.s32 	%p179, %r310, 27;
	mov.u64 	%rd283, %rd282;
	mov.f64 	%fd192, %fd191;
	@%p179 bra 	$L__BB2_38;
	setp.lt.f64 	%p180, %fd191, %fd29;
	mov.u64 	%rd283, %rd34;
	mov.f64 	%fd192, %fd29;
	@%p180 bra 	$L__BB2_38;
	setp.gt.f64 	%p181, %fd191, %fd29;
	mov.u64 	%rd283, %rd282;
	mov.f64 	%fd192, %fd191;
	@%p181 bra 	$L__BB2_38;
	setp.lt.s64 	%p182, %rd282, %rd34;
	min.s64 	%rd283, %rd282, %rd34;
	selp.f64 	%fd192, %fd191, %fd29, %p182;
$L__BB2_38:
	mov.b64 	%rd262, %fd192;
	mov.b64 	{%r372, %r377}, %rd262;
	mov.b32 	%r388, 8;
	mov.b32 	%r389, 31;
	mov.b32 	%r390, -1;
	// begin inline asm
	shfl.sync.down.b32 %r371, %r372, %r388, %r389, %r390;
	// end inline asm
	// begin inline asm
	shfl.sync.down.b32 %r376, %r377, %r388, %r389, %r390;
	// end inline asm
	mov.b64 	%rd263, {%r371, %r376};
	mov.b64 	%fd32, %rd263;
	mov.b64 	{%r382, %r387}, %rd283;
	// begin inline asm
	shfl.sync.down.b32 %r381, %r382, %r388, %r389, %r390;
	// end inline asm
	// begin inline asm
	shfl.sync.down.b32 %r386, %r387, %r388, %r389, %r390;
	// end inline asm
	mov.b64 	%rd37, {%r381, %r386};
	setp.gt.s32 	%p183, %r310, 23;
	mov.u64 	%rd284, %rd283;
	mov.f64 	%fd193, %fd192;
	@%p183 bra 	$L__BB2_42;
	setp.lt.f64 	%p184, %fd192, %fd32;
	mov.u64 	%rd284, %rd37;
	mov.f64 	%fd193, %fd32;
	@%p184 bra 	$L__BB2_42;
	setp.gt.f64 	%p185, %fd192, %fd32;
	mov.u64 	%rd284, %rd283;
	mov.f64 	%fd193, %fd192;
	@%p185 bra 	$L__BB2_42;
	setp.lt.s64 	%p186, %rd283, %rd37;
	min.s64 	%rd284, %rd283, %rd37;
	selp.f64 	%fd193, %fd192, %fd32, %p186;
$L__BB2_42:
	mov.b64 	%rd264, %fd193;
	mov.b64 	{%r392, %r397}, %rd264;
	mov.b32 	%r408, 16;
	mov.b32 	%r409, 31;
	mov.b32 	%r410, -1;
	// begin inline asm
	shfl.sync.down.b32 %r391, %r392, %r408, %r409, %r410;
	// end inline asm
	// begin inline asm
	shfl.sync.down.b32 %r396, %r397, %r408, %r409, %r410;
	// end inline asm
	mov.b64 	%rd265, {%r391, %r396};
	mov.b64 	%fd35, %rd265;
	mov.b64 	{%r402, %r407}, %rd284;
	// begin inline asm
	shfl.sync.down.b32 %r401, %r402, %r408, %r409, %r410;
	// end inline asm
	// begin inline asm
	shfl.sync.down.b32 %r406, %r407, %r408, %r409, %r410;
	// end inline asm
	mov.b64 	%rd40, {%r401, %r406};
	setp.gt.s32 	%p187, %r310, 15;
	mov.u64 	%rd332, %rd284;
	mov.f64 	%fd241, %fd193;
	@%p187 bra 	$L__BB2_46;
	setp.lt.f64 	%p188, %fd193, %fd35;
	mov.u64 	%rd332, %rd40;
	mov.f64 	%fd241, %fd35;
	@%p188 bra 	$L__BB2_46;
	setp.gt.f64 	%p189, %fd193, %fd35;
	mov.u64 	%rd332, %rd284;
	mov.f64 	%fd241, %fd193;
	@%p189 bra 	$L__BB2_46;
	setp.lt.s64 	%p190, %rd284, %rd40;
	min.s64 	%rd332, %rd284, %rd40;
	selp.f64 	%fd241, %fd193, %fd35, %p190;
$L__BB2_46:
	setp.ne.s32 	%p191, %r310, 0;
	@%p191 bra 	$L__BB2_48;
	shr.u32 	%r411, %r5, 1;
	and.b32  	%r412, %r411, 496;
	mov.u32 	%r413, _ZN6thrust24THRUST_300001_SM_1000_NS8cuda_cub4core6detail5shmemE;
	add.s32 	%r414, %r413, %r412;
	st.shared.f64 	[%r414+8], %fd241;
	st.shared.u64 	[%r414+16], %rd332;
$L__BB2_48:
	bar.sync 	0;
	setp.ne.s32 	%p192, %r5, 0;
	@%p192 bra 	$L__BB2_208;
	ld.shared.f64 	%fd38, [_ZN6thrust24THRUST_300001_SM_1000_NS8cuda_cub4core6detail5shmemE+24];
	ld.shared.u64 	%rd43, [_ZN6thrust24THRUST_300001_SM_1000_NS8cuda_cub4core6detail5shmemE+32];
	setp.lt.f64 	%p193, %fd241, %fd38;
	mov.u64 	%rd286, %rd43;
	mov.f64 	%fd195, %fd38;
	@%p193 bra 	$L__BB2_52;
	setp.lt.f64 	%p194, %fd38, %fd241;
	mov.u64 	%rd286, %rd332;
	mov.f64 	%fd195, %fd241;
	@%p194 bra 	$L__BB2_52;
	setp.lt.s64 	%p195, %rd332, %rd43;
	min.s64 	%rd286, %rd332, %rd43;
	selp.f64 	%fd195, %fd241, %fd38, %p195;
$L__BB2_52:
	ld.shared.f64 	%fd41, [_ZN6thrust24THRUST_300001_SM_1000_NS8cuda_cub4core6detail5shmemE+40];
	ld.shared.u64 	%rd46, [_ZN6thrust24THRUST_300001_SM_1000_NS8cuda_cub4core6detail5shmemE+48];
	setp.lt.f64 	%p196, %fd195, %fd41;
	mov.u64 	%rd287, %rd46;
	mov.f64 	%fd196, %fd41;
	@%p196 bra 	$L__BB2_55;
	setp.lt.f64 	%p197, %fd41, %fd195;
	mov.u64 	%rd287, %rd286;
	mov.f64 	%fd196, %fd195;
	@%p197 bra 	$L__BB2_55;
	setp.lt.s64 	%p198, %rd286, %rd46;
	min.s64 	%rd287, %rd286, %rd46;
	selp.f64 	%fd196, %fd195, %fd41, %p198;
$L__BB2_55:
	ld.shared.f64 	%fd44, [_ZN6thrust24THRUST_300001_SM_1000_NS8cuda_cub4core6detail5shmemE+56];
	ld.shared.u64 	%rd49, [_ZN6thrust24THRUST_300001_SM_1000_NS8cuda_cub4core6detail5shmemE+64];
	setp.lt.f64 	%p199, %fd196, %fd44;
	mov.u64 	%rd288, %rd49;
	mov.f64 	%fd197, %fd44;
	@%p199 bra 	$L__BB2_58;
	setp.lt.f64 	%p200, %fd44, %fd196;
	mov.u64 	%rd288, %rd287;
	mov.f64 	%fd197, %fd196;
	@%p200 bra 	$L__BB2_58;
	setp.lt.s64 	%p201, %rd287, %rd49;
	min.s64 	%rd288, %rd287, %rd49;
	selp.f64 	%fd197, %fd196, %fd44, %p201;
$L__BB2_58:
	ld.shared.f64 	%fd47, [_ZN6thrust24THRUST_300001_SM_1000_NS8cuda_cub4core6detail5shmemE+72];
	ld.shared.u64 	%rd52, [_ZN6thrust24THRUST_300001_SM_1000_NS8cuda_cub4core6detail5shmemE+80];
	setp.lt.f64 	%p202, %fd197, %fd47;
	mov.u64 	%rd289, %rd52;
	mov.f64 	%fd198, %fd47;
	@%p202 bra 	$L__BB2_61;
	setp.lt.f64 	%p203, %fd47, %fd197;
	mov.u64 	%rd289, %rd288;
	mov.f64 	%fd198, %fd197;
	@%p203 bra 	$L__BB2_61;
	setp.lt.s64 	%p204, %rd288, %rd52;
	min.s64 	%rd289, %rd288, %rd52;
	selp.f64 	%fd198, %fd197, %fd47, %p204;
$L__BB2_61:
	ld.shared.f64 	%fd50, [_ZN6thrust24THRUST_300001_SM_1000_NS8cuda_cub4core6detail5shmemE+88];
	ld.shared.u64 	%rd55, [_ZN6thrust24THRUST_300001_SM_1000_NS8cuda_cub4core6detail5shmemE+96];
	setp.lt.f64 	%p205, %fd198, %fd50;
	mov.u64 	%rd290, %rd55;
	mov.f64 	%fd199, %fd50;
	@%p205 bra 	$L__BB2_64;
	setp.lt.f64 	%p206, %fd50, %fd198;
	mov.u64 	%rd290, %rd289;
	mov.f64 	%fd199, %fd198;
	@%p206 bra 	$L__BB2_64;
	setp.lt.s64 	%p207, %rd289, %rd55;
	min.s64 	%rd290, %rd289, %rd55;
	selp.f64 	%fd199, %fd198, %fd50, %p207;
$L__BB2_64:
	ld.shared.f64 	%fd53, [_ZN6thrust24THRUST_300001_SM_1000_NS8cuda_cub4core6detail5shmemE+104];
	ld.shared.u64 	%rd58, [_ZN6thrust24THRUST_300001_SM_1000_NS8cuda_cub4core6detail5shmemE+112];
	setp.lt.f64 	%p208, %fd199, %fd53;
	mov.u64 	%rd291, %rd58;
	mov.f64 	%fd200, %fd53;
	@%p208 bra 	$L__BB2_67;
	setp.lt.f64 	%p209, %fd53, %fd199;
	mov.u64 	%rd291, %rd290;
	mov.f64 	%fd200, %fd199;
	@%p209 bra 	$L__BB2_67;
	setp.lt.s64 	%p210, %rd290, %rd58;
	min.s64 	%rd291, %rd290, %rd58;
	selp.f64 	%fd200, %fd199, %fd53, %p210;
$L__BB2_67:
	ld.shared.f64 	%fd56, [_ZN6thrust24THRUST_300001_SM_1000_NS8cuda_cub4core6detail5shmemE+120];
	ld.shared.u64 	%rd61, [_ZN6thrust24THRUST_300001_SM_1000_NS8cuda_cub4core6detail5shmemE+128];
	setp.lt.f64 	%p211, %fd200, %fd56;
	mov.u64 	%rd332, %rd61;
	mov.f64 	%fd241, %fd56;
	@%p211 bra 	$L__BB2_208;
	setp.lt.f64 	%p212, %fd56, %fd200;
	mov.u64 	%rd332, %rd291;
	mov.f64 	%fd241, %fd200;
	@%p212 bra 	$L__BB2_208;
	setp.lt.s64 	%p213, %rd291, %rd61;
	min.s64 	%rd332, %rd291, %rd61;
	selp.f64 	%fd241, %fd200, %fd56, %p213;
	bra.uni 	$L__BB2_208;
$L__BB2_70:
	// begin inline asm
	mov.u32 %r197, %laneid;
	// end inline asm
	and.b32  	%r218, %r5, 992;
	add.s32 	%r219, %r218, 32;
	setp.gt.s32 	%p120, %r219, %r4;
	not.b32 	%r220, %r218;
	add.s32 	%r221, %r4, %r220;
	selp.b32 	%r216, %r221, 31, %p120;
	mov.b64 	%rd246, %fd188;
	mov.b64 	{%r199, %r204}, %rd246;
	mov.b32 	%r215, 1;
	mov.b32 	%r217, -1;
	// begin inline asm
	shfl.sync.down.b32 %r198, %r199, %r215, %r216, %r217;
	// end inline asm
	// begin inline asm
	shfl.sync.down.b32 %r203, %r204, %r215, %r216, %r217;
	// end inline asm
	mov.b64 	%rd247, {%r198, %r203};
	mov.b64 	%fd58, %rd247;
	mov.b64 	{%r209, %r214}, %rd279;
	// begin inline asm
	shfl.sync.down.b32 %r208, %r209, %r215, %r216, %r217;
	// end inline asm
	// begin inline asm
	shfl.sync.down.b32 %r213, %r214, %r215, %r216, %r217;
	// end inline asm
	mov.b64 	%rd63, {%r208, %r213};
	setp.ge.s32 	%p121, %r197, %r216;
	mov.u64 	%rd292, %rd279;
	mov.f64 	%fd201, %fd188;
	@%p121 bra 	$L__BB2_74;
	setp.lt.f64 	%p122, %fd188, %fd58;
	mov.u64 	%rd292, %rd63;
	mov.f64 	%fd201, %fd58;
	@%p122 bra 	$L__BB2_74;
	setp.gt.f64 	%p123, %fd188, %fd58;
	mov.u64 	%rd292, %rd279;
	mov.f64 	%fd201, %fd188;
	@%p123 bra 	$L__BB2_74;
	setp.lt.s64 	%p124, %rd279, %rd63;
	min.s64 	%rd292, %rd279, %rd63;
	selp.f64 	%fd201, %fd188, %fd58, %p124;
$L__BB2_74:
	mov.b64 	%rd248, %fd201;
	mov.b64 	{%r223, %r228}, %rd248;
	mov.b32 	%r239, 2;
	mov.b32 	%r241, -1;
	// begin inline asm
	shfl.sync.down.b32 %r222, %r223, %r239, %r216, %r241;
	// end inline asm
	// begin inline asm
	shfl.sync.down.b32 %r227, %r228, %r239, %r216, %r241;
	// end inline asm
	mov.b64 	%rd249, {%r222, %r227};
	mov.b64 	%fd61, %rd249;
	mov.b64 	{%r233, %r238}, %rd292;
	// begin inline asm
	shfl.sync.down.b32 %r232, %r233, %r239, %r216, %r241;
	// end inline asm
	// begin inline asm
	shfl.sync.down.b32 %r237, %r238, %r239, %r216, %r241;
	// end inline asm
	mov.b64 	%rd66, {%r232, %r237};
	add.s32 	%r242, %r197, 2;
	setp.gt.s32 	%p125, %r242, %r216;
	mov.f64 	%fd202, %fd201;
	mov.u64 	%rd293, %rd292;
	@%p125 bra 	$L__BB2_78;
	setp.lt.f64 	%p126, %fd201, %fd61;
	mov.f64 	%fd202, %fd61;
	mov.u64 	%rd293, %rd66;
	@%p126 bra 	$L__BB2_78;
	setp.gt.f64 	%p127, %fd201, %fd61;
	mov.f64 	%fd202, %fd201;
	mov.u64 	%rd293, %rd292;
	@%p127 bra 	$L__BB2_78;
	setp.lt.s64 	%p128, %rd292, %rd66;
	selp.f64 	%fd202, %fd201, %fd61, %p128;
	min.s64 	%rd293, %rd292, %rd66;
$L__BB2_78:
	mov.b64 	%rd250, %fd202;
	mov.b64 	{%r244, %r249}, %rd250;
	mov.b32 	%r260, 4;
	mov.b32 	%r262, -1;
	// begin inline asm
	shfl.sync.down.b32 %r243, %r244, %r260, %r216, %r262;
	// end inline asm
	// begin inline asm
	shfl.sync.down.b32 %r248, %r249, %r260, %r216, %r262;
	// end inline asm
	mov.b64 	%rd251, {%r243, %r248};
	mov.b64 	%fd64, %rd251;
	mov.b64 	{%r254, %r259}, %rd293;
	// begin inline asm
	shfl.sync.down.b32 %r253, %r254, %r260, %r216, %r262;
	// end inline asm
	// begin inline asm
	shfl.sync.down.b32 %r258, %r259, %r260, %r216, %r262;
	// end inline asm
	mov.b64 	%rd69, {%r253, %r258};
	add.s32 	%r263, %r197, 4;
	setp.gt.s32 	%p129, %r263, %r216;
	mov.f64 	%fd203, %fd202;
	mov.u64 	%rd294, %rd293;
	@%p129 bra 	$L__BB2_82;
	setp.lt.f64 	%p130, %fd202, %fd64;
	mov.f64 	%fd203, %fd64;
	mov.u64 	%rd294, %rd69;
	@%p130 bra 	$L__BB2_82;
	setp.gt.f64 	%p131, %fd202, %fd64;
	mov.f64 	%fd203, %fd202;
	mov.u64 	%rd294, %rd293;
	@%p131 bra 	$L__BB2_82;
	setp.lt.s64 	%p132, %rd293, %rd69;
	selp.f64 	%fd203, %fd202, %fd64, %p132;
	min.s64 	%rd294, %rd293, %rd69;
$L__BB2_82:
	mov.b64 	%rd252, %fd203;
	mov.b64 	{%r265, %r270}, %rd252;
	mov.b32 	%r281, 8;
	mov.b32 	%r283, -1;
	// begin inline asm
	shfl.sync.down.b32 %r264, %r265, %r281, %r216, %r283;
	// end inline asm
	// begin inline asm
	shfl.sync.down.b32 %r269, %r270, %r281, %r216, %r283;
	// end inline asm
	mov.b64 	%rd253, {%r264, %r269};
	mov.b64 	%fd67, %rd253;
	mov.b64 	{%r275, %r280}, %rd294;
	// begin inline asm
	shfl.sync.down.b32 %r274, %r275, %r281, %r216, %r283;
	// end inline asm
	// begin inline asm
	shfl.sync.down.b32 %r279, %r280, %r281, %r216, %r283;
	// end inline asm
	mov.b64 	%rd72, {%r274, %r279};
	add.s32 	%r284, %r197, 8;
	setp.gt.s32 	%p133, %r284, %r216;
	mov.f64 	%fd204, %fd203;
	mov.u64 	%rd295, %rd294;
	@%p133 bra 	$L__BB2_86;
	setp.lt.f64 	%p134, %fd203, %fd67;
	mov.f64 	%fd204, %fd67;
	mov.u64 	%rd295, %rd72;
	@%p134 bra 	$L__BB2_86;
	setp.gt.f64 	%p135, %fd203, %fd67;
	mov.f64 	%fd204, %fd203;
	mov.u64 	%rd295, %rd294;
	@%p135 bra 	$L__BB2_86;
	setp.lt.s64 	%p136, %rd294, %rd72;
	selp.f64 	%fd204, %fd203, %fd67, %p136;
	min.s64 	%rd295, %rd294, %rd72;
$L__BB2_86:
	mov.b64 	%rd254, %fd204;
	mov.b64 	{%r286, %r291}, %rd254;
	mov.b32 	%r302, 16;
	mov.b32 	%r304, -1;
	// begin inline asm
	shfl.sync.down.b32 %r285, %r286, %r302, %r216, %r304;
	// end inline asm
	// begin inline asm
	shfl.sync.down.b32 %r290, %r291, %r302, %r216, %r304;
	// end inline asm
	mov.b64 	%rd255, {%r285, %r290};
	mov.b64 	%fd70, %rd255;
	mov.b64 	{%r296, %r301}, %rd295;
	// begin inline asm
	shfl.sync.down.b32 %r295, %r296, %r302, %r216, %r304;
	// end inline asm
	// begin inline asm
	shfl.sync.down.b32 %r300, %r301, %r302, %r216, %r304;
	// end inline asm
	mov.b64 	%rd75, {%r295, %r300};
	add.s32 	%r305, %r197, 16;
	setp.gt.s32 	%p137, %r305, %r216;
	mov.f64 	%fd241, %fd204;
	mov.u64 	%rd332, %rd295;
	@%p137 bra 	$L__BB2_90;
	setp.lt.f64 	%p138, %fd204, %fd70;
	mov.f64 	%fd241, %fd70;
	mov.u64 	%rd332, %rd75;
	@%p138 bra 	$L__BB2_90;
	setp.gt.f64 	%p139, %fd204, %fd70;
	mov.f64 	%fd241, %fd204;
	mov.u64 	%rd332, %rd295;
	@%p139 bra 	$L__BB2_90;
	setp.lt.s64 	%p140, %rd295, %rd75;
	selp.f64 	%fd241, %fd204, %fd70, %p140;
	min.s64 	%rd332, %rd295, %rd75;
$L__BB2_90:
	setp.ne.s32 	%p141, %r197, 0;
	@%p141 bra 	$L__BB2_92;
	shr.u32 	%r306, %r5, 1;
	and.b32  	%r307, %r306, 496;
	mov.u32 	%r308, _ZN6thrust24THRUST_300001_SM_1000_NS8cuda_cub4core6detail5shmemE;
	add.s32 	%r309, %r308, %r307;
	st.shared.f64 	[%r309+8], %fd241;
	st.shared.u64 	[%r309+16], %rd332;
$L__BB2_92:
	bar.sync 	0;
	setp.ne.s32 	%p142, %r5, 0;
	@%p142 bra 	$L__BB2_208;
	setp.lt.s32 	%p143, %r4, 33;
	mov.f64 	%fd206, %fd241;
	mov.u64 	%rd297, %rd332;
	@%p143 bra 	$L__BB2_97;
	ld.shared.f64 	%fd73, [_ZN6thrust24THRUST_300001_SM_1000_NS8cuda_cub4core6detail5shmemE+24];
	ld.shared.u64 	%rd78, [_ZN6thrust24THRUST_300001_SM_1000_NS8cuda_cub4core6detail5shmemE+32];
	setp.lt.f64 	%p144, %fd241, %fd73;
	mov.f64 	%fd206, %fd73;
	mov.u64 	%rd297, %rd78;
	@%p144 bra 	$L__BB2_97;
	setp.lt.f64 	%p145, %fd73, %fd241;
	mov.f64 	%fd206, %fd241;
	mov.u64 	%rd297, %rd332;
	@%p145 bra 	$L__BB2_97;
	setp.lt.s64 	%p146, %rd332, %rd78;
	selp.f64 	%fd206, %fd241, %fd73, %p146;
	min.s64 	%rd297, %rd332, %rd78;
$L__BB2_97:
	setp.lt.s32 	%p147, %r4, 65;
	mov.f64 	%fd207, %fd206;
	mov.u64 	%rd298, %rd297;
	@%p147 bra 	$L__BB2_101;
	ld.shared.f64 	%fd76, [_ZN6thrust24THRUST_300001_SM_1000_NS8cuda_cub4core6detail5shmemE+40];
	ld.shared.u64 	%rd81, [_ZN6thrust24THRUST_300001_SM_1000_NS8cuda_cub4core6detail5shmemE+48];
	setp.lt.f64 	%p148, %fd206, %fd76;
	mov.f64 	%fd207, %fd76;
	mov.u64 	%rd298, %rd81;
	@%p148 bra 	$L__BB2_101;
	setp.lt.f64 	%p149, %fd76, %fd206;
	mov.f64 	%fd207, %fd206;
	mov.u64 	%rd298, %rd297;
	@%p149 bra 	$L__BB2_101;
	setp.lt.s64 	%p150, %rd297, %rd81;
	selp.f64 	%fd207, %fd206, %fd76, %p150;
	min.s64 	%rd298, %rd297, %rd81;
$L__BB2_101:
	setp.lt.s32 	%p151, %r4, 97;
	mov.f64 	%fd208, %fd207;
	mov.u64 	%rd299, %rd298;
	@%p151 bra 	$L__BB2_105;
	ld.shared.f64 	%fd79, [_ZN6thrust24THRUST_300001_SM_1000_NS8cuda_cub4core6detail5shmemE+56];
	ld.shared.u64 	%rd84, [_ZN6thrust24THRUST_300001_SM_1000_NS8cuda_cub4core6detail5shmemE+64];
	setp.lt.f64 	%p152, %fd207, %fd79;
	mov.f64 	%fd208, %fd79;
	mov.u64 	%rd299, %rd84;
	@%p152 bra 	$L__BB2_105;
	setp.lt.f64 	%p153, %fd79, %fd207;
	mov.f64 	%fd208, %fd207;
	mov.u64 	%rd299, %rd298;
	@%p153 bra 	$L__BB2_105;
	setp.lt.s64 	%p154, %rd298, %rd84;
	selp.f64 	%fd208, %fd207, %fd79, %p154;
	min.s64 	%rd299, %rd298, %rd84;
$L__BB2_105:
	setp.lt.s32 	%p155, %r4, 129;
	mov.f64 	%fd209, %fd208;
	mov.u64 	%rd300, %rd299;
	@%p155 bra 	$L__BB2_109;
	ld.shared.f64 	%fd82, [_ZN6thrust24THRUST_300001_SM_1000_NS8cuda_cub4core6detail5shmemE+72];
	ld.shared.u64 	%rd87, [_ZN6thrust24THRUST_300001_SM_1000_NS8cuda_cub4core6detail5shmemE+80];
	setp.lt.f64 	%p156, %fd208, %fd82;
	mov.f64 	%fd209, %fd82;
	mov.u64 	%rd300, %rd87;
	@%p156 bra 	$L__BB2_109;
	setp.lt.f64 	%p157, %fd82, %fd208;
	mov.f64 	%fd209, %fd208;
	mov.u64 	%rd300, %rd299;
	@%p157 bra 	$L__BB2_109;
	setp.lt.s64 	%p158, %rd299, %rd87;
	selp.f64 	%fd209, %fd208, %fd82, %p158;
	min.s64 	%rd300, %rd299, %rd87;
$L__BB2_109:
	setp.lt.s32 	%p159, %r4, 161;
	mov.f64 	%fd210, %fd209;
	mov.u64 	%rd301, %rd300;
	@%p159 bra 	$L__BB2_113;
	ld.shared.f64 	%fd85, [_ZN6thrust24THRUST_300001_SM_1000_NS8cuda_cub4core6detail5shmemE+88];
	ld.shared.u64 	%rd90, [_ZN6thrust24THRUST_300001_SM_1000_NS8cuda_cub4core6detail5shmemE+96];
	setp.lt.f64 	%p160, %fd209, %fd85;
	mov.f64 	%fd210, %fd85;
	mov.u64 	%rd301, %rd90;
	@%p160 bra 	$L__BB2_113;
	setp.lt.f64 	%p161, %fd85, %fd209;
	mov.f64 	%fd210, %fd209;
	mov.u64 	%rd301, %rd300;
	@%p161 bra 	$L__BB2_113;
	setp.lt.s64 	%p162, %rd300, %rd90;
	selp.f64 	%fd210, %fd209, %fd85, %p162;
	min.s64 	%rd301, %rd300, %rd90;
$L__BB2_113:
	setp.lt.s32 	%p163, %r4, 193;
	mov.f64 	%fd211, %fd210;
	mov.u64 	%rd302, %rd301;
	@%p163 bra 	$L__BB2_117;
	ld.shared.f64 	%fd88, [_ZN6thrust24THRUST_300001_SM_1000_NS8cuda_cub4core6detail5shmemE+104];
	ld.shared.u64 	%rd93, [_ZN6thrust24THRUST_300001_SM_1000_NS8cuda_cub4core6detail5shmemE+112];
	setp.lt.f64 	%p164, %fd210, %fd88;
	mov.f64 	%fd211, %fd88;
	mov.u64 	%rd302, %rd93;
	@%p164 bra 	$L__BB2_117;
	setp.lt.f64 	%p165, %fd88, %fd210;
	mov.f64 	%fd211, %fd210;
	mov.u64 	%rd302, %rd301;
	@%p165 bra 	$L__BB2_117;
	setp.lt.s64 	%p166, %rd301, %rd93;
	selp.f64 	%fd211, %fd210, %fd88, %p166;
	min.s64 	%rd302, %rd301, %rd93;
$L__BB2_117:
	setp.lt.s32 	%p167, %r4, 225;
	mov.u64 	%rd332, %rd302;
	mov.f64 	%fd241, %fd211;
	@%p167 bra 	$L__BB2_208;
	ld.shared.f64 	%fd91, [_ZN6thrust24THRUST_300001_SM_1000_NS8cuda_cub4core6detail5shmemE+120];
	ld.shared.u64 	%rd96, [_ZN6thrust24THRUST_300001_SM_1000_NS8cuda_cub4core6detail5shmemE+128];
	setp.lt.f64 	%p168, %fd211, %fd91;
	mov.u64 	%rd332, %rd96;
	mov.f64 	%fd241, %fd91;
	@%p168 bra 	$L__BB2_208;
	setp.lt.f64 	%p169, %fd91, %fd211;
	mov.u64 	%rd332, %rd302;
	mov.f64 	%fd241, %fd211;
	@%p169 bra 	$L__BB2_208;
	setp.lt.s64 	%p170, %rd302, %rd96;
	selp.f64 	%fd241, %fd211, %fd91, %p170;
	min.s64 	%rd332, %rd302, %rd96;
	bra.uni 	$L__BB2_208;
$L__BB2_121:
	mov.u32 	%r35, %tid.x;
	cvt.s64.s32 	%rd185, %r2;
	add.s64 	%rd98, %rd182, %rd185;
	cvt.u64.u32 	%rd186, %r35;
	add.s64 	%rd187, %rd186, %rd185;
	cvta.to.global.u64 	%rd188, %rd181;
	shl.b64 	%rd189, %rd187, 3;
	add.s64 	%rd190, %rd188, %rd189;
	ld.global.f64 	%fd170, [%rd190];
	add.s32 	%r69, %r35, 256;
	cvt.u64.u32 	%rd191, %r69;
	ld.global.f64 	%fd171, [%rd190+2048];
	add.s32 	%r70, %r35, 512;
	cvt.u64.u32 	%rd192, %r70;
	ld.global.f64 	%fd172, [%rd190+4096];
	add.s32 	%r71, %r35, 768;
	cvt.u64.u32 	%rd193, %r71;
	ld.global.f64 	%fd173, [%rd190+6144];
	or.b32  	%r72, %r35, 1024;
	cvt.u64.u32 	%rd99, %r72;
	add.s64 	%rd320, %rd98, %rd99;
	ld.global.f64 	%fd229, [%rd190+8192];
	setp.geu.f64 	%p2, %fd170, %fd171;
	selp.f64 	%fd174, %fd170, %fd171, %p2;
	selp.b64 	%rd194, %rd186, %rd191, %p2;
	setp.geu.f64 	%p3, %fd174, %fd172;
	selp.f64 	%fd175, %fd174, %fd172, %p3;
	selp.b64 	%rd195, %rd194, %rd192, %p3;
	setp.geu.f64 	%p4, %fd175, %fd173;
	selp.f64 	%fd94, %fd175, %fd173, %p4;
	selp.b64 	%rd101, %rd195, %rd193, %p4;
	setp.lt.f64 	%p5, %fd94, %fd229;
	@%p5 bra 	$L__BB2_123;
	setp.lt.f64 	%p6, %fd229, %fd94;
	setp.lt.u64 	%p7, %rd101, %rd99;
	or.pred  	%p8, %p6, %p7;
	selp.f64 	%fd229, %fd94, %fd229, %p8;
	add.s64 	%rd196, %rd98, %rd101;
	selp.b64 	%rd320, %rd196, %rd320, %p8;
$L__BB2_123:
	setp.le.s32 	%p9, %r66, %r3;
	@%p9 bra 	$L__BB2_164;
	setp.ne.s32 	%p10, %r35, 0;
	@%p10 bra 	$L__BB2_126;
	atom.global.add.u32 	%r73, [%rd1+4], 1280;
	add.s32 	%r74, %r73, %r3;
	st.shared.u32 	[_ZN6thrust24THRUST_300001_SM_1000_NS8cuda_cub4core6detail5shmemE+152], %r74;
$L__BB2_126:
	bar.sync 	0;
	ld.shared.u32 	%r427, [_ZN6thrust24THRUST_300001_SM_1000_NS8cuda_cub4core6detail5shmemE+152];
	add.s32 	%r75, %r427, 1280;
	setp.gt.s32 	%p11, %r75, %r66;
	@%p11 bra 	$L__BB2_141;
	mov.f64 	%fd213, %fd229;
$L__BB2_128:
	cvt.s64.s32 	%rd197, %r427;
	add.s64 	%rd198, %rd186, %rd197;
	cvta.to.global.u64 	%rd199, %rd181;
	shl.b64 	%rd200, %rd198, 3;
	add.s64 	%rd201, %rd199, %rd200;
	add.s64 	%rd106, %rd198, %rd182;
	ld.global.f64 	%fd214, [%rd201];
	ld.global.f64 	%fd215, [%rd201+2048];
	ld.global.f64 	%fd216, [%rd201+4096];
	ld.global.f64 	%fd217, [%rd201+6144];
	ld.global.f64 	%fd229, [%rd201+8192];
	setp.lt.f64 	%p12, %fd213, %fd214;
	mov.u64 	%rd305, %rd106;
	@%p12 bra 	$L__BB2_130;
	setp.lt.f64 	%p13, %fd214, %fd213;
	setp.lt.s64 	%p14, %rd320, %rd106;
	or.pred  	%p15, %p13, %p14;
	selp.f64 	%fd214, %fd213, %fd214, %p15;
	selp.b64 	%rd305, %rd320, %rd106, %p15;
$L__BB2_130:
	add.s64 	%rd306, %rd106, 256;
	setp.lt.f64 	%p16, %fd214, %fd215;
	@%p16 bra 	$L__BB2_132;
	setp.lt.f64 	%p17, %fd215, %fd214;
	setp.lt.s64 	%p18, %rd305, %rd306;
	or.pred  	%p19, %p17, %p18;
	selp.f64 	%fd215, %fd214, %fd215, %p19;
	selp.b64 	%rd306, %rd305, %rd306, %p19;
$L__BB2_132:
	add.s64 	%rd207, %rd198, %rd182;
	add.s64 	%rd307, %rd207, 512;
	setp.lt.f64 	%p20, %fd215, %fd216;
	@%p20 bra 	$L__BB2_134;
	setp.lt.f64 	%p21, %fd216, %fd215;
	setp.lt.s64 	%p22, %rd306, %rd307;
	or.pred  	%p23, %p21, %p22;
	selp.f64 	%fd216, %fd215, %fd216, %p23;
	selp.b64 	%rd307, %rd306, %rd307, %p23;
$L__BB2_134:
	cvt.s64.s32 	%rd208, %r427;
	add.s64 	%rd209, %rd186, %rd208;
	add.s64 	%rd210, %rd209, %rd182;
	add.s64 	%rd308, %rd210, 768;
	setp.lt.f64 	%p24, %fd216, %fd217;
	@%p24 bra 	$L__BB2_136;
	setp.lt.f64 	%p25, %fd217, %fd216;
	setp.lt.s64 	%p26, %rd307, %rd308;
	or.pred  	%p27, %p25, %p26;
	selp.f64 	%fd217, %fd216, %fd217, %p27;
	selp.b64 	%rd308, %rd307, %rd308, %p27;
$L__BB2_136:
	add.s64 	%rd320, %rd210, 1024;
	setp.lt.f64 	%p28, %fd217, %fd229;
	@%p28 bra 	$L__BB2_138;
	setp.lt.f64 	%p29, %fd229, %fd217;
	setp.lt.s64 	%p30, %rd308, %rd320;
	or.pred  	%p31, %p29, %p30;
	selp.f64 	%fd229, %fd217, %fd229, %p31;
	selp.b64 	%rd320, %rd308, %rd320, %p31;
$L__BB2_138:
	setp.ne.s32 	%p32, %r35, 0;
	bar.sync 	0;
	@%p32 bra 	$L__BB2_140;
	atom.global.add.u32 	%r76, [%rd1+4], 1280;
	add.s32 	%r77, %r76, %r3;
	st.shared.u32 	[_ZN6thrust24THRUST_300001_SM_1000_NS8cuda_cub4core6detail5shmemE+152], %r77;
$L__BB2_140:
	bar.sync 	0;
	ld.shared.u32 	%r427, [_ZN6thrust24THRUST_300001_SM_1000_NS8cuda_cub4core6detail5shmemE+152];
	add.s32 	%r78, %r427, 1280;
	setp.le.s32 	%p33, %r78, %r66;
	mov.f64 	%fd213, %fd229;
	@%p33 bra 	$L__BB2_128;
$L__BB2_141:
	setp.le.s32 	%p34, %r66, %r427;
	@%p34 bra 	$L__BB2_164;
	sub.s32 	%r40, %r66, %r427;
	setp.ge.s32 	%p35, %r35, %r40;
	@%p35 bra 	$L__BB2_164;
	cvta.to.global.u64 	%rd122, %rd181;
	not.b32 	%r79, %r35;
	add.s32 	%r80, %r66, %r79;
	sub.s32 	%r41, %r80, %r427;
	and.b32  	%r81, %r41, 768;
	setp.eq.s32 	%p36, %r81, 768;
	mov.u32 	%r431, %r35;
	@%p36 bra 	$L__BB2_149;
	add.s32 	%r429, %r35, %r427;
	shr.u32 	%r82, %r41, 8;
	add.s32 	%r83, %r82, 1;
	and.b32  	%r84, %r83, 3;
	neg.s32 	%r428, %r84;
	mov.u32 	%r431, %r35;
$L__BB2_145:
	.pragma "nounroll";
	mov.u64 	%rd123, %rd320;
	mov.f64 	%fd114, %fd229;
	cvt.s64.s32 	%rd215, %r429;
	add.s64 	%rd124, %rd182, %rd215;
	mul.wide.s32 	%rd216, %r429, 8;
	add.s64 	%rd217, %rd122, %rd216;
	ld.global.f64 	%fd115, [%rd217];
	setp.lt.f64 	%p37, %fd114, %fd115;
	mov.f64 	%fd229, %fd115;
	mov.u64 	%rd320, %rd124;
	@%p37 bra 	$L__BB2_148;
	setp.lt.f64 	%p38, %fd115, %fd114;
	mov.f64 	%fd229, %fd114;
	mov.u64 	%rd320, %rd123;
	@%p38 bra 	$L__BB2_148;
	setp.lt.s64 	%p39, %rd123, %rd124;
	selp.f64 	%fd229, %fd114, %fd115, %p39;
	min.s64 	%rd320, %rd123, %rd124;
$L__BB2_148:
	add.s32 	%r431, %r431, 256;
	add.s32 	%r429, %r429, 256;
	add.s32 	%r428, %r428, 1;
	setp.ne.s32 	%p40, %r428, 0;
	@%p40 bra 	$L__BB2_145;
$L__BB2_149:
	setp.lt.u32 	%p41, %r41, 768;
	@%p41 bra 	$L__BB2_164;
	add.s32 	%r432, %r431, %r427;
	add.s32 	%r435, %r432, 256;
	add.s32 	%r434, %r432, 512;
	add.s32 	%r433, %r432, 768;
	add.s64 	%rd129, %rd122, 4096;
$L__BB2_151:
	cvt.s64.s32 	%rd218, %r435;
	add.s64 	%rd131, %rd182, %rd218;
	cvt.s64.s32 	%rd219, %r434;
	add.s64 	%rd132, %rd182, %rd219;
	cvt.s64.s32 	%rd220, %r433;
	add.s64 	%rd133, %rd182, %rd220;
	cvt.s64.s32 	%rd221, %r432;
	mul.wide.s32 	%rd222, %r432, 8;
	add.s64 	%rd134, %rd129, %rd222;
	add.s64 	%rd135, %rd182, %rd221;
	ld.global.f64 	%fd121, [%rd134+-4096];
	setp.lt.f64 	%p42, %fd229, %fd121;
	mov.f64 	%fd225, %fd121;
	mov.u64 	%rd316, %rd135;
	@%p42 bra 	$L__BB2_154;
	setp.lt.f64 	%p43, %fd121, %fd229;
	mov.f64 	%fd225, %fd229;
	mov.u64 	%rd316, %rd320;
	@%p43 bra 	$L__BB2_154;
	setp.lt.s64 	%p44, %rd320, %rd135;
	selp.f64 	%fd225, %fd229, %fd121, %p44;
	min.s64 	%rd316, %rd320, %rd135;
$L__BB2_154:
	ld.global.f64 	%fd124, [%rd134+-2048];
	setp.lt.f64 	%p45, %fd225, %fd124;
	mov.f64 	%fd226, %fd124;
	mov.u64 	%rd317, %rd131;
	@%p45 bra 	$L__BB2_157;
	setp.lt.f64 	%p46, %fd124, %fd225;
	mov.f64 	%fd226, %fd225;
	mov.u64 	%rd317, %rd316;
	@%p46 bra 	$L__BB2_157;
	setp.lt.s64 	%p47, %rd316, %rd131;
	selp.f64 	%fd226, %fd225, %fd124, %p47;
	min.s64 	%rd317, %rd316, %rd131;
$L__BB2_157:
	ld.global.f64 	%fd127, [%rd134];
	setp.lt.f64 	%p48, %fd226, %fd127;
	mov.f64 	%fd227, %fd127;
	mov.u64 	%rd318, %rd132;
	@%p48 bra 	$L__BB2_160;
	setp.lt.f64 	%p49, %fd127, %fd226;
	mov.f64 	%fd227, %fd226;
	mov.u64 	%rd318, %rd317;
	@%p49 bra 	$L__BB2_160;
	setp.lt.s64 	%p50, %rd317, %rd132;
	selp.f64 	%fd227, %fd226, %fd127, %p50;
	min.s64 	%rd318, %rd317, %rd132;
$L__BB2_160:
	ld.global.f64 	%fd130, [%rd134+2048];
	setp.lt.f64 	%p51, %fd227, %fd130;
	mov.f64 	%fd229, %fd130;
	mov.u64 	%rd320, %rd133;
	@%p51 bra 	$L__BB2_163;
	setp.lt.f64 	%p52, %fd130, %fd227;
	mov.f64 	%fd229, %fd227;
	mov.u64 	%rd320, %rd318;
	@%p52 bra 	$L__BB2_163;
	setp.lt.s64 	%p53, %rd318, %rd133;
	selp.f64 	%fd229, %fd227, %fd130, %p53;
	min.s64 	%rd320, %rd318, %rd133;
$L__BB2_163:
	add.s32 	%r431, %r431, 1024;
	add.s32 	%r435, %r435, 1024;
	add.s32 	%r434, %r434, 1024;
	add.s32 	%r433, %r433, 1024;
	add.s32 	%r432, %r432, 1024;
	setp.lt.s32 	%p54, %r431, %r40;
	@%p54 bra 	$L__BB2_151;
$L__BB2_164:
	// begin inline asm
	mov.u32 %r85, %laneid;
	// end inline asm
	mov.b64 	%rd223, %fd229;
	mov.b64 	{%r87, %r92}, %rd223;
	mov.b32 	%r103, 1;
	mov.b32 	%r104, 31;
	mov.b32 	%r105, -1;
	// begin inline asm
	shfl.sync.down.b32 %r86, %r87, %r103, %r104, %r105;
	// end inline asm
	// begin inline asm
	shfl.sync.down.b32 %r91, %r92, %r103, %r104, %r105;
	// end inline asm
	mov.b64 	%rd224, {%r86, %r91};
	mov.b64 	%fd134, %rd224;
	mov.b64 	{%r97, %r102}, %rd320;
	// begin inline asm
	shfl.sync.down.b32 %r96, %r97, %r103, %r104, %r105;
	// end inline asm
	// begin inline asm
	shfl.sync.down.b32 %r101, %r102, %r103, %r104, %r105;
	// end inline asm
	mov.b64 	%rd145, {%r96, %r101};
	setp.gt.s32 	%p55, %r85, 30;
	mov.f64 	%fd230, %fd229;
	mov.u64 	%rd321, %rd320;
	@%p55 bra 	$L__BB2_168;
	setp.lt.f64 	%p56, %fd229, %fd134;
	mov.f64 	%fd230, %fd134;
	mov.u64 	%rd321, %rd145;
	@%p56 bra 	$L__BB2_168;
	setp.gt.f64 	%p57, %fd229, %fd134;
	mov.f64 	%fd230, %fd229;
	mov.u64 	%rd321, %rd320;
	@%p57 bra 	$L__BB2_168;
	setp.lt.s64 	%p58, %rd320, %rd145;
	selp.f64 	%fd230, %fd229, %fd134, %p58;
	min.s64 	%rd321, %rd320, %rd145;
$L__BB2_168:
	mov.b64 	%rd225, %fd230;
	mov.b64 	{%r107, %r112}, %rd225;
	mov.b32 	%r123, 2;
	mov.b32 	%r124, 31;
	mov.b32 	%r125, -1;
	// begin inline asm
	shfl.sync.down.b32 %r106, %r107, %r123, %r124, %r125;
	// end inline asm
	// begin inline asm
	shfl.sync.down.b32 %r111, %r112, %r123, %r124, %r125;
	// end inline asm
	mov.b64 	%rd226, {%r106, %r111};
	mov.b64 	%fd137, %rd226;
	mov.b64 	{%r117, %r122}, %rd321;
	// begin inline asm
	shfl.sync.down.b32 %r116, %r117, %r123, %r124, %r125;
	// end inline asm
	// begin inline asm
	shfl.sync.down.b32 %r121, %r122, %r123, %r124, %r125;
	// end inline asm
	mov.b64 	%rd148, {%r116, %r121};
	setp.gt.s32 	%p59, %r85, 29;
	mov.f64 	%fd231, %fd230;
	mov.u64 	%rd322, %rd321;
	@%p59 bra 	$L__BB2_172;
	setp.lt.f64 	%p60, %fd230, %fd137;
	mov.f64 	%fd231, %fd137;
	mov.u64 	%rd322, %rd148;
	@%p60 bra 	$L__BB2_172;
	setp.gt.f64 	%p61, %fd230, %fd137;
	mov.f64 	%fd231, %fd230;
	mov.u64 	%rd322, %rd321;
	@%p61 bra 	$L__BB2_172;
	setp.lt.s64 	%p62, %rd321, %rd148;
	selp.f64 	%fd231, %fd230, %fd137, %p62;
	min.s64 	%rd322, %rd321, %rd148;
$L__BB2_172:
	mov.b64 	%rd227, %fd231;
	mov.b64 	{%r127, %r132}, %rd227;
	mov.b32 	%r143, 4;
	mov.b32 	%r144, 31;
	mov.b32 	%r145, -1;
	// begin inline asm
	shfl.sync.down.b32 %r126, %r127, %r143, %r144, %r145;
	// end inline asm
	// begin inline asm
	shfl.sync.down.b32 %r131, %r132, %r143, %r144, %r145;
	// end inline asm
	mov.b64 	%rd228, {%r126, %r131};
	mov.b64 	%fd140, %rd228;
	mov.b64 	{%r137, %r142}, %rd322;
	// begin inline asm
	shfl.sync.down.b32 %r136, %r137, %r143, %r144, %r145;
	// end inline asm
	// begin inline asm
	shfl.sync.down.b32 %r141, %r142, %r143, %r144, %r145;
	// end inline asm
	mov.b64 	%rd151, {%r136, %r141};
	setp.gt.s32 	%p63, %r85, 27;
	mov.f64 	%fd232, %fd231;
	mov.u64 	%rd323, %rd322;
	@%p63 bra 	$L__BB2_176;
	setp.lt.f64 	%p64, %fd231, %fd140;
	mov.f64 	%fd232, %fd140;
	mov.u64 	%rd323, %rd151;
	@%p64 bra 	$L__BB2_176;
	setp.gt.f64 	%p65, %fd231, %fd140;
	mov.f64 	%fd232, %fd231;
	mov.u64 	%rd323, %rd322;
	@%p65 bra 	$L__BB2_176;
	setp.lt.s64 	%p66, %rd322, %rd151;
	selp.f64 	%fd232, %fd231, %fd140, %p66;
	min.s64 	%rd323, %rd322, %rd151;
$L__BB2_176:
	mov.b64 	%rd229, %fd232;
	mov.b64 	{%r147, %r152}, %rd229;
	mov.b32 	%r163, 8;
	mov.b32 	%r164, 31;
	mov.b32 	%r165, -1;
	// begin inline asm
	shfl.sync.down.b32 %r146, %r147, %r163, %r164, %r165;
	// end inline asm
	// begin inline asm
	shfl.sync.down.b32 %r151, %r152, %r163, %r164, %r165;
	// end inline asm
	mov.b64 	%rd230, {%r146, %r151};
	mov.b64 	%fd143, %rd230;
	mov.b64 	{%r157, %r162}, %rd323;
	// begin inline asm
	shfl.sync.down.b32 %r156, %r157, %r163, %r164, %r165;
	// end inline asm
	// begin inline asm
	shfl.sync.down.b32 %r161, %r162, %r163, %r164, %r165;
	// end inline asm
	mov.b64 	%rd154, {%r156, %r161};
	setp.gt.s32 	%p67, %r85, 23;
	mov.f64 	%fd233, %fd232;
	mov.u64 	%rd324, %rd323;
	@%p67 bra 	$L__BB2_180;
	setp.lt.f64 	%p68, %fd232, %fd143;
	mov.f64 	%fd233, %fd143;
	mov.u64 	%rd324, %rd154;
	@%p68 bra 	$L__BB2_180;
	setp.gt.f64 	%p69, %fd232, %fd143;
	mov.f64 	%fd233, %fd232;
	mov.u64 	%rd324, %rd323;
	@%p69 bra 	$L__BB2_180;
	setp.lt.s64 	%p70, %rd323, %rd154;
	selp.f64 	%fd233, %fd232, %fd143, %p70;
	min.s64 	%rd324, %rd323, %rd154;
$L__BB2_180:
	mov.b64 	%rd231, %fd233;
	mov.b64 	{%r167, %r172}, %rd231;
	mov.b32 	%r183, 16;
	mov.b32 	%r184, 31;
	mov.b32 	%r185, -1;
	// begin inline asm
	shfl.sync.down.b32 %r166, %r167, %r183, %r184, %r185;
	// end inline asm
	// begin inline asm
	shfl.sync.down.b32 %r171, %r172, %r183, %r184, %r185;
	// end inline asm
	mov.b64 	%rd232, {%r166, %r171};
	mov.b64 	%fd146, %rd232;
	mov.b64 	{%r177, %r182}, %rd324;
	// begin inline asm
	shfl.sync.down.b32 %r176, %r177, %r183, %r184, %r185;
	// end inline asm
	// begin inline asm
	shfl.sync.down.b32 %r181, %r182, %r183, %r184, %r185;
	// end inline asm
	mov.b64 	%rd157, {%r176, %r181};
	setp.gt.s32 	%p71, %r85, 15;
	mov.f64 	%fd241, %fd233;
	mov.u64 	%rd332, %rd324;
	@%p71 bra 	$L__BB2_184;
	setp.lt.f64 	%p72, %fd233, %fd146;
	mov.f64 	%fd241, %fd146;
	mov.u64 	%rd332, %rd157;
	@%p72 bra 	$L__BB2_184;
	setp.gt.f64 	%p73, %fd233, %fd146;
	mov.f64 	%fd241, %fd233;
	mov.u64 	%rd332, %rd324;
	@%p73 bra 	$L__BB2_184;
	setp.lt.s64 	%p74, %rd324, %rd157;
	selp.f64 	%fd241, %fd233, %fd146, %p74;
	min.s64 	%rd332, %rd324, %rd157;
$L__BB2_184:
	setp.ne.s32 	%p75, %r85, 0;
	@%p75 bra 	$L__BB2_186;
	shr.u32 	%r186, %r35, 1;
	and.b32  	%r187, %r186, 496;
	mov.u32 	%r188, _ZN6thrust24THRUST_300001_SM_1000_NS8cuda_cub4core6detail5shmemE;
	add.s32 	%r189, %r188, %r187;
	st.shared.f64 	[%r189+8], %fd241;
	st.shared.u64 	[%r189+16], %rd332;
$L__BB2_186:
	bar.sync 	0;
	setp.ne.s32 	%p76, %r35, 0;
	@%p76 bra 	$L__BB2_208;
	ld.shared.f64 	%fd149, [_ZN6thrust24THRUST_300001_SM_1000_NS8cuda_cub4core6detail5shmemE+24];
	ld.shared.u64 	%rd160, [_ZN6thrust24THRUST_300001_SM_1000_NS8cuda_cub4core6detail5shmemE+32];
	setp.lt.f64 	%p77, %fd241, %fd149;
	mov.f64 	%fd235, %fd149;
	mov.u64 	%rd326, %rd160;
	@%p77 bra 	$L__BB2_190;
	setp.lt.f64 	%p78, %fd149, %fd241;
	mov.f64 	%fd235, %fd241;
	mov.u64 	%rd326, %rd332;
	@%p78 bra 	$L__BB2_190;
	setp.lt.s64 	%p79, %rd332, %rd160;
	selp.f64 	%fd235, %fd241, %fd149, %p79;
	min.s64 	%rd326, %rd332, %rd160;
$L__BB2_190:
	ld.shared.f64 	%fd152, [_ZN6thrust24THRUST_300001_SM_1000_NS8cuda_cub4core6detail5shmemE+40];
	ld.shared.u64 	%rd163, [_ZN6thrust24THRUST_300001_SM_1000_NS8cuda_cub4core6detail5shmemE+48];
	setp.lt.f64 	%p80, %fd235, %fd152;
	mov.f64 	%fd236, %fd152;
	mov.u64 	%rd327, %rd163;
	@%p80 bra 	$L__BB2_193;
	setp.lt.f64 	%p81, %fd152, %fd235;
	mov.f64 	%fd236, %fd235;
	mov.u64 	%rd327, %rd326;
	@%p81 bra 	$L__BB2_193;
	setp.lt.s64 	%p82, %rd326, %rd163;
	selp.f64 	%fd236, %fd235, %fd152, %p82;
	min.s64 	%rd327, %rd326, %rd163;
$L__BB2_193:
	ld.shared.f64 	%fd155, [_ZN6thrust24THRUST_300001_SM_1000_NS8cuda_cub4core6detail5shmemE+56];
	ld.shared.u64 	%rd166, [_ZN6thrust24THRUST_300001_SM_1000_NS8cuda_cub4core6detail5shmemE+64];
	setp.lt.f64 	%p83, %fd236, %fd155;
	mov.f64 	%fd237, %fd155;
	mov.u64 	%rd328, %rd166;
	@%p83 bra 	$L__BB2_196;
	setp.lt.f64 	%p84, %fd155, %fd236;
	mov.f64 	%fd237, %fd236;
	mov.u64 	%rd328, %rd327;
	@%p84 bra 	$L__BB2_196;
	setp.lt.s64 	%p85, %rd327, %rd166;
	selp.f64 	%fd237, %fd236, %fd155, %p85;
	min.s64 	%rd328, %rd327, %rd166;
$L__BB2_196:
	ld.shared.f64 	%fd158, [_ZN6thrust24THRUST_300001_SM_1000_NS8cuda_cub4core6detail5shmemE+72];
	ld.shared.u64 	%rd169, [_ZN6thrust24THRUST_300001_SM_1000_NS8cuda_cub4core6detail5shmemE+80];
	setp.lt.f64 	%p86, %fd237, %fd158;
	mov.f64 	%fd238, %fd158;
	mov.u64 	%rd329, %rd169;
	@%p86 bra 	$L__BB2_199;
	setp.lt.f64 	%p87, %fd158, %fd237;
	mov.f64 	%fd238, %fd237;
	mov.u64 	%rd329, %rd328;
	@%p87 bra 	$L__BB2_199;
	setp.lt.s64 	%p88, %rd328, %rd169;
	selp.f64 	%fd238, %fd237, %fd158, %p88;
	min.s64 	%rd329, %rd328, %rd169;
$L__BB2_199:
	ld.shared.f64 	%fd161, [_ZN6thrust24THRUST_300001_SM_1000_NS8cuda_cub4core6detail5shmemE+88];
	ld.shared.u64 	%rd172, [_ZN6thrust24THRUST_300001_SM_1000_NS8cuda_cub4core6detail5shmemE+96];
	setp.lt.f64 	%p89, %fd238, %fd161;
	mov.f64 	%fd239, %fd161;
	mov.u64 	%rd330, %rd172;
	@%p89 bra 	$L__BB2_202;
	setp.lt.f64 	%p90, %fd161, %fd238;
	mov.f64 	%fd239, %fd238;
	mov.u64 	%rd330, %rd329;
	@%p90 bra 	$L__BB2_202;
	setp.lt.s64 	%p91, %rd329, %rd172;
	selp.f64 	%fd239, %fd238, %fd161, %p91;
	min.s64 	%rd330, %rd329, %rd172;
$L__BB2_202:
	ld.shared.f64 	%fd164, [_ZN6thrust24THRUST_300001_SM_1000_NS8cuda_cub4core6detail5shmemE+104];
	ld.shared.u64 	%rd175, [_ZN6thrust24THRUST_300001_SM_1000_NS8cuda_cub4core6detail5shmemE+112];
	setp.lt.f64 	%p92, %fd239, %fd164;
	mov.f64 	%fd240, %fd164;
	mov.u64 	%rd331, %rd175;
	@%p92 bra 	$L__BB2_205;
	setp.lt.f64 	%p93, %fd164, %fd239;
	mov.f64 	%fd240, %fd239;
	mov.u64 	%rd331, %rd330;
	@%p93 bra 	$L__BB2_205;
	setp.lt.s64 	%p94, %rd330, %rd175;
	selp.f64 	%fd240, %fd239, %fd164, %p94;
	min.s64 	%rd331, %rd330, %rd175;
$L__BB2_205:
	ld.shared.f64 	%fd167, [_ZN6thrust24THRUST_300001_SM_1000_NS8cuda_cub4core6detail5shmemE+120];
	ld.shared.u64 	%rd178, [_ZN6thrust24THRUST_300001_SM_1000_NS8cuda_cub4core6detail5shmemE+128];
	setp.lt.f64 	%p95, %fd240, %fd167;
	mov.u64 	%rd332, %rd178;
	mov.f64 	%fd241, %fd167;
	@%p95 bra 	$L__BB2_208;
	setp.lt.f64 	%p96, %fd167, %fd240;
	mov.u64 	%rd332, %rd331;
	mov.f64 	%fd241, %fd240;
	@%p96 bra 	$L__BB2_208;
	setp.lt.s64 	%p97, %rd331, %rd178;
	selp.f64 	%fd241, %fd240, %fd167, %p97;
	min.s64 	%rd332, %rd331, %rd178;
$L__BB2_208:
	mov.u32 	%r415, %tid.x;
	setp.ne.s32 	%p214, %r415, 0;
	@%p214 bra 	$L__BB2_210;
	ld.param.u64 	%rd269, [_ZN6thrust24THRUST_300001_SM_1000_NS8cuda_cub4core6detail13_kernel_agentINS1_8__reduce11ReduceAgentINS0_12zip_iteratorIN4cuda3std3__45tupleIJNS0_10device_ptrIdEENS0_17counting_iteratorIlNS0_11use_defaultESF_SF_EEEEEEEPNSB_IJdlEEESJ_iNS1_9__extrema9arg_max_fIdlNSA_4lessIdEEEEEEJSI_SK_iN3cub18CUB_300001_SM_100013GridEvenShareIiEENSS_9GridQueueIjEESP_EEEvDpT0__param_1];
	cvta.to.global.u64 	%rd266, %rd269;
	mul.wide.u32 	%rd267, %r1, 16;
	add.s64 	%rd268, %rd266, %rd267;
	st.global.f64 	[%rd268], %fd241;
	st.global.u64 	[%rd268+8], %rd332;
$L__BB2_210:
	ret;

}
	// .globl	_ZN6thrust24THRUST_300001_SM_1000_NS8cuda_cub4core6detail13_kernel_agentINS1_8__reduce10DrainAgentIiEEJN3cub18CUB_300001_SM_10009GridQueueIjEEiEEEvDpT0_
.visible .entry _ZN6thrust24THRUST_300001_SM_1000_NS8cuda_cub4core6detail13_kernel_agentINS1_8__reduce10DrainAgentIiEEJN3cub18CUB_300001_SM_10009GridQueueIjEEiEEEvDpT0_(
	.param .align 8 .b8 _ZN6thrust24THRUST_300001_SM_1000_NS8cuda_cub4core6detail13_kernel_agentINS1_8__reduce10DrainAgentIiEEJN3cub18CUB_300001_SM_10009GridQueueIjEEiEEEvDpT0__param_0[8],
	.param .u32 _ZN6thrust24THRUST_300001_SM_1000_NS8cuda_cub4core6detail13_kernel_agentINS1_8__reduce10DrainAgentIiEEJN3cub18CUB_300001_SM_10009GridQueueIjEEiEEEvDpT0__param_1
)
.maxntid 1
{
	.reg .b32 	%r<3>;
	.reg .b64 	%rd<3>;

	ld.param.u64 	%rd1, [_ZN6thrust24THRUST_300001_SM_1000_NS8cuda_cub4core6detail13_kernel_agentINS1_8__reduce10DrainAgentIiEEJN3cub18CUB_300001_SM_10009GridQueueIjEEiEEEvDpT0__param_0];
	ld.param.u32 	%r1, [_ZN6thrust24THRUST_300001_SM_1000_NS8cuda_cub4core6detail13_kernel_agentINS1_8__reduce10DrainAgentIiEEJN3cub18CUB_300001_SM_10009GridQueueIjEEiEEEvDpT0__param_1];
	cvta.to.global.u64 	%rd2, %rd1;
	st.global.u32 	[%rd2], %r1;
	mov.b32 	%r2, 0;
	st.global.u32 	[%rd2+4], %r2;
	ret;

}
	// .globl	_ZN6thrust24THRUST_300001_SM_1000_NS8cuda_cub4core6detail13_kernel_agentINS1_8__reduce11ReduceAgentIPN4cuda3std3__45tupleIJdlEEESC_SB_iNS1_9__extrema9arg_max_fIdlNS9_4lessIdEEEEEEJSC_SC_iSH_EEEvDpT0_
.visible .entry _ZN6thrust24THRUST_300001_SM_1000_NS8cuda_cub4core6detail13_kernel_agentINS1_8__reduce11ReduceAgentIPN4cuda3std3__45tupleIJdlEEESC_SB_iNS1_9__extrema9arg_max_fIdlNS9_4lessIdEEEEEEJSC_SC_iSH_EEEvDpT0_(
	.param .u64 .ptr .align 1 _ZN6thrust24THRUST_300001_SM_1000_NS8cuda_cub4core6detail13_kernel_agentINS1_8__reduce11ReduceAgentIPN4cuda3std3__45tupleIJdlEEESC_SB_iNS1_9__extrema9arg_max_fIdlNS9_4lessIdEEEEEEJSC_SC_iSH_EEEvDpT0__param_0,
	.param .u64 .ptr .align 1 _ZN6thrust24THRUST_300001_SM_1000_NS8cuda_cub4core6detail13_kernel_agentINS1_8__reduce11ReduceAgentIPN4cuda3std3__45tupleIJdlEEESC_SB_iNS1_9__extrema9arg_max_fIdlNS9_4lessIdEEEEEEJSC_SC_iSH_EEEvDpT0__param_1,
	.param .u32 _ZN6thrust24THRUST_300001_SM_1000_NS8cuda_cub4core6detail13_kernel_agentINS1_8__reduce11ReduceAgentIPN4cuda3std3__45tupleIJdlEEESC_SB_iNS1_9__extrema9arg_max_fIdlNS9_4lessIdEEEEEEJSC_SC_iSH_EEEvDpT0__param_2,
	.param .align 1 .b8 _ZN6thrust24THRUST_300001_SM_1000_NS8cuda_cub4core6detail13_kernel_agentINS1_8__reduce11ReduceAgentIPN4cuda3std3__45tupleIJdlEEESC_SB_iNS1_9__extrema9arg_max_fIdlNS9_4lessIdEEEEEEJSC_SC_iSH_EEEvDpT0__param_3[1]
)
.maxntid 256
{
	.reg .pred 	%p<222>;
	.reg .b32 	%r<390>;
	.reg .b64 	%rd<387>;
	.reg .b64 	%fd<248>;

	ld.param.u64 	%rd186, [_ZN6thrust24THRUST_300001_SM_1000_NS8cuda_cub4core6detail13_kernel_agentINS1_8__reduce11ReduceAgentIPN4cuda3std3__45tupleIJdlEEESC_SB_iNS1_9__extrema9arg_max_fIdlNS9_4lessIdEEEEEEJSC_SC_iSH_EEEvDpT0__param_0];
	ld.param.u32 	%r37, [_ZN6thrust24THRUST_300001_SM_1000_NS8cuda_cub4core6detail13_kernel_agentINS1_8__reduce11ReduceAgentIPN4cuda3std3__45tupleIJdlEEESC_SB_iNS1_9__extrema9arg_max_fIdlNS9_4lessIdEEEEEEJSC_SC_iSH_EEEvDpT0__param_2];
	setp.eq.s32 	%p1, %r37, 0;
	@%p1 bra 	$L__BB4_211;
	setp.gt.s32 	%p2, %r37, 1279;
	@%p2 bra 	$L__BB4_121;
	mov.u32 	%r1, %tid.x;
	setp.ge.s32 	%p105, %r1, %r37;
	mov.f64 	%fd191, 0d0000000000000000;
	mov.b64 	%rd329, 0;
	mov.u32 	%r380, %r1;
	@%p105 bra 	$L__BB4_4;
	mul.wide.u32 	%rd273, %r1, 16;
	add.s64 	%rd270, %rd186, %rd273;
	// begin inline asm
	ld.global.nc.u64 %rd269, [%rd270];
	// end inline asm
	add.s64 	%rd272, %rd270, 8;
	// begin inline asm
	ld.global.nc.u64 %rd329, [%rd272];
	// end inline asm
	mov.b64 	%fd191, %rd269;
	add.s32 	%r380, %r1, 256;
$L__BB4_4:
	setp.ge.s32 	%p106, %r380, %r37;
	@%p106 bra 	$L__BB4_25;
	not.b32 	%r153, %r380;
	add.s32 	%r4, %r37, %r153;
	and.b32  	%r154, %r4, 768;
	setp.eq.s32 	%p107, %r154, 768;
	@%p107 bra 	$L__BB4_11;
	mul.wide.u32 	%rd275, %r380, 16;
	add.s64 	%rd320, %rd186, %rd275;
	shr.u32 	%r155, %r4, 8;
	add.s32 	%r156, %r155, 1;
	and.b32  	%r157, %r156, 3;
	neg.s32 	%r378, %r157;
$L__BB4_7:
	.pragma "nounroll";
	mov.u64 	%rd5, %rd329;
	mov.f64 	%fd3, %fd191;
	// begin inline asm
	ld.global.nc.u64 %rd276, [%rd320];
	// end inline asm
	add.s64 	%rd279, %rd320, 8;
	// begin inline asm
	ld.global.nc.u64 %rd278, [%rd279];
	// end inline asm
	mov.b64 	%fd4, %rd276;
	setp.lt.f64 	%p108, %fd3, %fd4;
	mov.u64 	%rd329, %rd278;
	mov.f64 	%fd191, %fd4;
	@%p108 bra 	$L__BB4_10;
	setp.gt.f64 	%p109, %fd3, %fd4;
	mov.u64 	%rd329, %rd5;
	mov.f64 	%fd191, %fd3;
	@%p109 bra 	$L__BB4_10;
	setp.lt.s64 	%p110, %rd5, %rd278;
	min.s64 	%rd329, %rd5, %rd278;
	selp.f64 	%fd191, %fd3, %fd4, %p110;
$L__BB4_10:
	add.s32 	%r380, %r380, 256;
	add.s64 	%rd320, %rd320, 4096;
	add.s32 	%r378, %r378, 1;
	setp.ne.s32 	%p111, %r378, 0;
	@%p111 bra 	$L__BB4_7;
$L__BB4_11:
	setp.lt.u32 	%p112, %r4, 768;
	@%p112 bra 	$L__BB4_25;
$L__BB4_12:
	mul.wide.s32 	%rd284, %r380, 16;
	add.s64 	%rd281, %rd186, %rd284;
	// begin inline asm
	ld.global.nc.u64 %rd280, [%rd281];
	// end inline asm
	add.s64 	%rd283, %rd281, 8;
	// begin inline asm
	ld.global.nc.u64 %rd282, [%rd283];
	// end inline asm
	mov.b64 	%fd10, %rd280;
	setp.lt.f64 	%p113, %fd191, %fd10;
	mov.u64 	%rd326, %rd282;
	mov.f64 	%fd188, %fd10;
	@%p113 bra 	$L__BB4_15;
	setp.gt.f64 	%p114, %fd191, %fd10;
	mov.u64 	%rd326, %rd329;
	mov.f64 	%fd188, %fd191;
	@%p114 bra 	$L__BB4_15;
	setp.lt.s64 	%p115, %rd329, %rd282;
	min.s64 	%rd326, %rd329, %rd282;
	selp.f64 	%fd188, %fd191, %fd10, %p115;
$L__BB4_15:
	add.s64 	%rd286, %rd281, 4096;
	// begin inline asm
	ld.global.nc.u64 %rd285, [%rd286];
	// end inline asm
	add.s64 	%rd288, %rd281, 4104;
	// begin inline asm
	ld.global.nc.u64 %rd287, [%rd288];
	// end inline asm
	mov.b64 	%fd13, %rd285;
	setp.lt.f64 	%p116, %fd188, %fd13;
	mov.u64 	%rd327, %rd287;
	mov.f64 	%fd189, %fd13;
	@%p116 bra 	$L__BB4_18;
	setp.gt.f64 	%p117, %fd188, %fd13;
	mov.u64 	%rd327, %rd326;
	mov.f64 	%fd189, %fd188;
	@%p117 bra 	$L__BB4_18;
	setp.lt.s64 	%p118, %rd326, %rd287;
	min.s64 	%rd327, %rd326, %rd287;
	selp.f64 	%fd189, %fd188, %fd13, %p118;
$L__BB4_18:
	add.s64 	%rd290, %rd281, 8192;
	// begin inline asm
	ld.global.nc.u64 %rd289, [%rd290];
	// end inline asm
	add.s64 	%rd292, %rd281, 8200;
	// begin inline asm
	ld.global.nc.u64 %rd291, [%rd292];
	// end inline asm
	mov.b64 	%fd16, %rd289;
	setp.lt.f64 	%p119, %fd189, %fd16;
	mov.u64 	%rd328, %rd291;
	mov.f64 	%fd190, %fd16;
	@%p119 bra 	$L__BB4_21;
	setp.gt.f64 	%p120, %fd189, %fd16;
	mov.u64 	%rd328, %rd327;
	mov.f64 	%fd190, %fd189;
	@%p120 bra 	$L__BB4_21;
	setp.lt.s64 	%p121, %rd327, %rd291;
	min.s64 	%rd328, %rd327, %rd291;
	selp.f64 	%fd190, %fd189, %fd16, %p121;
$L__BB4_21:
	add.s64 	%rd294, %rd281, 12288;
	// begin inline asm
	ld.global.nc.u64 %rd293, [%rd294];
	// end inline asm
	add.s64 	%rd296, %rd281, 12296;
	// begin inline asm
	ld.global.nc.u64 %rd295, [%rd296];
	// end inline asm
	mov.b64 	%fd19, %rd293;
	setp.lt.f64 	%p122, %fd190, %fd19;
	mov.u64 	%rd329, %rd295;
	mov.f64 	%fd191, %fd19;
	@%p122 bra 	$L__BB4_24;
	setp.gt.f64 	%p123, %fd190, %fd19;
	mov.u64 	%rd329, %rd328;
	mov.f64 	%fd191, %fd190;
	@%p123 bra 	$L__BB4_24;
	setp.lt.s64 	%p124, %rd328, %rd295;
	min.s64 	%rd329, %rd328, %rd295;
	selp.f64 	%fd191, %fd190, %fd19, %p124;
$L__BB4_24:
	add.s32 	%r380, %r380, 1024;
	setp.lt.s32 	%p125, %r380, %r37;
	@%p125 bra 	$L__BB4_12;
$L__BB4_25:
	setp.lt.s32 	%p126, %r37, 256;
	@%p126 bra 	$L__BB4_70;
	// begin inline asm
	mov.u32 %r271, %laneid;
	// end inline asm
	mov.b64 	%rd307, %fd191;
	mov.b64 	{%r273, %r278}, %rd307;
	mov.b32 	%r289, 1;
	mov.b32 	%r290, 31;
	mov.b32 	%r291, -1;
	// begin inline asm
	shfl.sync.down.b32 %r272, %r273, %r289, %r290, %r291;
	// end inline asm
	// begin inline asm
	shfl.sync.down.b32 %r277, %r278, %r289, %r290, %r291;
	// end inline asm
	mov.b64 	%rd308, {%r272, %r277};
	mov.b64 	%fd23, %rd308;
	mov.b64 	{%r283, %r288}, %rd329;
	// begin inline asm
	shfl.sync.down.b32 %r282, %r283, %r289, %r290, %r291;
	// end inline asm
	// begin inline asm
	shfl.sync.down.b32 %r287, %r288, %r289, %r290, %r291;
	// end inline asm
	mov.b64 	%rd27, {%r282, %r287};
	setp.gt.s32 	%p178, %r271, 30;
	mov.u64 	%rd331, %rd329;
	mov.f64 	%fd193, %fd191;
	@%p178 bra 	$L__BB4_30;
	setp.lt.f64 	%p179, %fd191, %fd23;
	mov.u64 	%rd331, %rd27;
	mov.f64 	%fd193, %fd23;
	@%p179 bra 	$L__BB4_30;
	setp.gt.f64 	%p180, %fd191, %fd23;
	mov.u64 	%rd331, %rd329;
	mov.f64 	%fd193, %fd191;
	@%p180 bra 	$L__BB4_30;
	setp.lt.s64 	%p181, %rd329, %rd27;
	min.s64 	%rd331, %rd329, %rd27;
	selp.f64 	%fd193, %fd191, %fd23, %p181;
$L__BB4_30:
	mov.b64 	%rd309, %fd193;
	mov.b64 	{%r293, %r298}, %rd309;
	mov.b32 	%r309, 2;
	mov.b32 	%r310, 31;
	mov.b32 	%r311, -1;
	// begin inline asm
	shfl.sync.down.b32 %r292, %r293, %r309, %r310, %r311;
	// end inline asm
	// begin inline asm
	shfl.sync.down.b32 %r297, %r298, %r309, %r310, %r311;
	// end inline asm
	mov.b64 	%rd310, {%r292, %r297};
	mov.b64 	%fd26, %rd310;
	mov.b64 	{%r303, %r308}, %rd331;
	// begin inline asm
	shfl.sync.down.b32 %r302, %r303, %r309, %r310, %r311;
	// end inline asm
	// begin inline asm
	shfl.sync.down.b32 %r307, %r308, %r309, %r310, %r311;
	// end inline asm
	mov.b64 	%rd30, {%r302, %r307};
	setp.gt.s32 	%p182, %r271, 29;
	mov.u64 	%rd332, %rd331;
	mov.f64 	%fd194, %fd193;
	@%p182 bra 	$L__BB4_34;
	setp.lt.f64 	%p183, %fd193, %fd26;
	mov.u64 	%rd332, %rd30;
	mov.f64 	%fd194, %fd26;
	@%p183 bra 	$L__BB4_34;
	setp.gt.f64 	%p184, %fd193, %fd26;
	mov.u64 	%rd332, %rd331;
	mov.f64 	%fd194, %fd193;
	@%p184 bra 	$L__BB4_34;
	setp.lt.s64 	%p185, %rd331, %rd30;
	min.s64 	%rd332, %rd331, %rd30;
	selp.f64 	%fd194, %fd193, %fd26, %p185;
$L__BB4_34:
	mov.b64 	%rd311, %fd194;
	mov.b64 	{%r313, %r318}, %rd311;
	mov.b32 	%r329, 4;
	mov.b32 	%r330, 31;
	mov.b32 	%r331, -1;
	// begin inline asm
	shfl.sync.down.b32 %r312, %r313, %r329, %r330, %r331;
	// end inline asm
	// begin inline asm
	shfl.sync.down.b32 %r317, %r318, %r329, %r330, %r331;
	// end inline asm
	mov.b64 	%rd312, {%r312, %r317};
	mov.b64 	%fd29, %rd312;
	mov.b64 	{%r323, %r328}, %rd332;
	// begin inline asm
	shfl.sync.down.b32 %r322, %r323, %r329, %r330, %r331;
	// end inline asm
	// begin inline asm
	shfl.sync.down.b32 %r327, %r328, %r329, %r330, %r331;
	// end inline asm
	mov.b64 	%rd33, {%r322, %r327};
	setp.gt.s32 	%p186, %r271, 27;
	mov.u64 	%rd333, %rd332;
	mov.f64 	%fd195, %fd194;
	@%p186 bra 	$L__BB4_38;
	setp.lt.f64 	%p187, %fd194, %fd29;
	mov.u64 	%rd333, %rd33;
	mov.f64 	%fd195, %fd29;
	@%p187 bra 	$L__BB4_38;
	setp.gt.f64 	%p188, %fd194, %fd29;
	mov.u64 	%rd333, %rd332;
	mov.f64 	%fd195, %fd194;
	@%p188 bra 	$L__BB4_38;
	setp.lt.s64 	%p189, %rd332, %rd33;
	min.s64 	%rd333, %rd332, %rd33;
	selp.f64 	%fd195, %fd194, %fd29, %p189;
$L__BB4_38:
	mov.b64 	%rd313, %fd195;
	mov.b64 	{%r333, %r338}, %rd313;
	mov.b32 	%r349, 8;
	mov.b32 	%r350, 31;
	mov.b32 	%r351, -1;
	// begin inline asm
	shfl.sync.down.b32 %r332, %r333, %r349, %r350, %r351;
	// end inline asm
	// begin inline asm
	shfl.sync.down.b32 %r337, %r338, %r349, %r350, %r351;
	// end inline asm
	mov.b64 	%rd314, {%r332, %r337};
	mov.b64 	%fd32, %rd314;
	mov.b64 	{%r343, %r348}, %rd333;
	// begin inline asm
	shfl.sync.down.b32 %r342, %r343, %r349, %r350, %r351;
	// end inline asm
	// begin inline asm
	shfl.sync.down.b32 %r347, %r348, %r349, %r350, %r351;
	// end inline asm
	mov.b64 	%rd36, {%r342, %r347};
	setp.gt.s32 	%p190, %r271, 23;
	mov.u64 	%rd334, %rd333;
	mov.f64 	%fd196, %fd195;
	@%p190 bra 	$L__BB4_42;
	setp.lt.f64 	%p191, %fd195, %fd32;
	mov.u64 	%rd334, %rd36;
	mov.f64 	%fd196, %fd32;
	@%p191 bra 	$L__BB4_42;
	setp.gt.f64 	%p192, %fd195, %fd32;
	mov.u64 	%rd334, %rd333;
	mov.f64 	%fd196, %fd195;
	@%p192 bra 	$L__BB4_42;
	setp.lt.s64 	%p193, %rd333, %rd36;
	min.s64 	%rd334, %rd333, %rd36;
	selp.f64 	%fd196, %fd195, %fd32, %p193;
$L__BB4_42:
	mov.b64 	%rd315, %fd196;
	mov.b64 	{%r353, %r358}, %rd315;
	mov.b32 	%r369, 16;
	mov.b32 	%r370, 31;
	mov.b32 	%r371, -1;
	// begin inline asm
	shfl.sync.down.b32 %r352, %r353, %r369, %r370, %r371;
	// end inline asm
	// begin inline asm
	shfl.sync.down.b32 %r357, %r358, %r369, %r370, %r371;
	// end inline asm
	mov.b64 	%rd316, {%r352, %r357};
	mov.b64 	%fd35, %rd316;
	mov.b64 	{%r363, %r368}, %rd334;
	// begin inline asm
	shfl.sync.down.b32 %r362, %r363, %r369, %r370, %r371;
	// end inline asm
	// begin inline asm
	shfl.sync.down.b32 %r367, %r368, %r369, %r370, %r371;
	// end inline asm
	mov.b64 	%rd39, {%r362, %r367};
	setp.gt.s32 	%p194, %r271, 15;
	mov.u64 	%rd386, %rd334;
	mov.f64 	%fd247, %fd196;
	@%p194 bra 	$L__BB4_46;
	setp.lt.f64 	%p195, %fd196, %fd35;
	mov.u64 	%rd386, %rd39;
	mov.f64 	%fd247, %fd35;
	@%p195 bra 	$L__BB4_46;
	setp.gt.f64 	%p196, %fd196, %fd35;
	mov.u64 	%rd386, %rd334;
	mov.f64 	%fd247, %fd196;
	@%p196 bra 	$L__BB4_46;
	setp.lt.s64 	%p197, %rd334, %rd39;
	min.s64 	%rd386, %rd334, %rd39;
	selp.f64 	%fd247, %fd196, %fd35, %p197;
$L__BB4_46:
	setp.ne.s32 	%p198, %r271, 0;
	@%p198 bra 	$L__BB4_48;
	shr.u32 	%r372, %r1, 1;
	and.b32  	%r373, %r372, 496;
	mov.u32 	%r374, _ZN6thrust24THRUST_300001_SM_1000_NS8cuda_cub4core6detail5shmemE;
	add.s32 	%r375, %r374, %r373;
	st.shared.f64 	[%r375+8], %fd247;
	st.shared.u64 	[%r375+16], %rd386;
$L__BB4_48:
	bar.sync 	0;
	setp.ne.s32 	%p199, %r1, 0;
	@%p199 bra 	$L__BB4_209;
	ld.shared.f64 	%fd38, [_ZN6thrust24THRUST_300001_SM_1000_NS8cuda_cub4core6detail5shmemE+24];
	ld.shared.u64 	%rd42, [_ZN6thrust24THRUST_300001_SM_1000_NS8cuda_cub4core6detail5shmemE+32];
	setp.lt.f64 	%p200, %fd247, %fd38;
	mov.u64 	%rd336, %rd42;
	mov.f64 	%fd198, %fd38;
	@%p200 bra 	$L__BB4_52;
	setp.lt.f64 	%p201, %fd38, %fd247;
	mov.u64 	%rd336, %rd386;
	mov.f64 	%fd198, %fd247;
	@%p201 bra 	$L__BB4_52;
	setp.lt.s64 	%p202, %rd386, %rd42;
	min.s64 	%rd336, %rd386, %rd42;
	selp.f64 	%fd198, %fd247, %fd38, %p202;
$L__BB4_52:
	ld.shared.f64 	%fd41, [_ZN6thrust24THRUST_300001_SM_1000_NS8cuda_cub4core6detail5shmemE+40];
	ld.shared.u64 	%rd45, [_ZN6thrust24THRUST_300001_SM_1000_NS8cuda_cub4core6detail5shmemE+48];
	setp.lt.f64 	%p203, %fd198, %fd41;
	mov.u64 	%rd337, %rd45;
	mov.f64 	%fd199, %fd41;
	@%p203 bra 	$L__BB4_55;
	setp.lt.f64 	%p204, %fd41, %fd198;
	mov.u64 	%rd337, %rd336;
	mov.f64 	%fd199, %fd198;
	@%p204 bra 	$L__BB4_55;
	setp.lt.s64 	%p205, %rd336, %rd45;
	min.s64 	%rd337, %rd336, %rd45;
	selp.f64 	%fd199, %fd198, %fd41, %p205;
$L__BB4_55:
	ld.shared.f64 	%fd44, [_ZN6thrust24THRUST_300001_SM_1000_NS8cuda_cub4core6detail5shmemE+56];
	ld.shared.u64 	%rd48, [_ZN6thrust24THRUST_300001_SM_1000_NS8cuda_cub4core6detail5shmemE+64];
	setp.lt.f64 	%p206, %fd199, %fd44;
	mov.u64 	%rd338, %rd48;
	mov.f64 	%fd200, %fd44;
	@%p206 bra 	$L__BB4_58;
	setp.lt.f64 	%p207, %fd44, %fd199;
	mov.u64 	%rd338, %rd337;
	mov.f64 	%fd200, %fd199;
	@%p207 bra 	$L__BB4_58;
	setp.lt.s64 	%p208, %rd337, %rd48;
	min.s64 	%rd338, %rd337, %rd48;
	selp.f64 	%fd200, %fd199, %fd44, %p208;
$L__BB4_58:
	ld.shared.f64 	%fd47, [_ZN6thrust24THRUST_300001_SM_1000_NS8cuda_cub4core6detail5shmemE+72];
	ld.shared.u64 	%rd51, [_ZN6thrust24THRUST_300001_SM_1000_NS8cuda_cub4core6detail5shmemE+80];
	setp.lt.f64 	%p209, %fd200, %fd47;
	mov.u64 	%rd339, %rd51;
	mov.f64 	%fd201, %fd47;
	@%p209 bra 	$L__BB4_61;
	setp.lt.f64 	%p210, %fd47, %fd200;
	mov.u64 	%rd339, %rd338;
	mov.f64 	%fd201, %fd200;
	@%p210 bra 	$L__BB4_61;
	setp.lt.s64 	%p211, %rd338, %rd51;
	min.s64 	%rd339, %rd338, %rd51;
	selp.f64 	%fd201, %fd200, %fd47, %p211;
$L__BB4_61:
	ld.shared.f64 	%fd50, [_ZN6thrust24THRUST_300001_SM_1000_NS8cuda_cub4core6detail5shmemE+88];
	ld.shared.u64 	%rd54, [_ZN6thrust24THRUST_300001_SM_1000_NS8cuda_cub4core6detail5shmemE+96];
	setp.lt.f64 	%p212, %fd201, %fd50;
	mov.u64 	%rd340, %rd54;
	mov.f64 	%fd202, %fd50;
	@%p212 bra 	$L__BB4_64;
	setp.lt.f64 	%p213, %fd50, %fd201;
	mov.u64 	%rd340, %rd339;
	mov.f64 	%fd202, %fd201;
	@%p213 bra 	$L__BB4_64;
	setp.lt.s64 	%p214, %rd339, %rd54;
	min.s64 	%rd340, %rd339, %rd54;
	selp.f64 	%fd202, %fd201, %fd50, %p214;
$L__BB4_64:
	ld.shared.f64 	%fd53, [_ZN6thrust24THRUST_300001_SM_1000_NS8cuda_cub4core6detail5shmemE+104];
	ld.shared.u64 	%rd57, [_ZN6thrust24THRUST_300001_SM_1000_NS8cuda_cub4core6detail5shmemE+112];
	setp.lt.f64 	%p215, %fd202, %fd53;
	mov.u64 	%rd341, %rd57;
	mov.f64 	%fd203, %fd53;
	@%p215 bra 	$L__BB4_67;
	setp.lt.f64 	%p216, %fd53, %fd202;
	mov.u64 	%rd341, %rd340;
	mov.f64 	%fd203, %fd202;
	@%p216 bra 	$L__BB4_67;
	setp.lt.s64 	%p217, %rd340, %rd57;
	min.s64 	%rd341, %rd340, %rd57;
	selp.f64 	%fd203, %fd202, %fd53, %p217;
$L__BB4_67:
	ld.shared.f64 	%fd56, [_ZN6thrust24THRUST_300001_SM_1000_NS8cuda_cub4core6detail5shmemE+120];
	ld.shared.u64 	%rd60, [_ZN6thrust24THRUST_300001_SM_1000_NS8cuda_cub4core6detail5shmemE+128];
	setp.lt.f64 	%p218, %fd203, %fd56;
	mov.u64 	%rd386, %rd60;
	mov.f64 	%fd247, %fd56;
	@%p218 bra 	$L__BB4_209;
	setp.lt.f64 	%p219, %fd56, %fd203;
	mov.u64 	%rd386, %rd341;
	mov.f64 	%fd247, %fd203;
	@%p219 bra 	$L__BB4_209;
	setp.lt.s64 	%p220, %rd341, %rd60;
	min.s64 	%rd386, %rd341, %rd60;
	selp.f64 	%fd247, %fd203, %fd56, %p220;
	bra.uni 	$L__BB4_209;
$L__BB4_70:
	// begin inline asm
	mov.u32 %r158, %laneid;
	// end inline asm
	and.b32  	%r179, %r1, 992;
	add.s32 	%r180, %r179, 32;
	setp.gt.s32 	%p127, %r180, %r37;
	not.b32 	%r181, %r179;
	add.s32 	%r182, %r37, %r181;
	selp.b32 	%r177, %r182, 31, %p127;
	mov.b64 	%rd297, %fd191;
	mov.b64 	{%r160, %r165}, %rd297;
	mov.b32 	%r176, 1;
	mov.b32 	%r178, -1;
	// begin inline asm
	shfl.sync.down.b32 %r159, %r160, %r176, %r177, %r178;
	// end inline asm
	// begin inline asm
	shfl.sync.down.b32 %r164, %r165, %r176, %r177, %r178;
	// end inline asm
	mov.b64 	%rd298, {%r159, %r164};
	mov.b64 	%fd58, %rd298;
	mov.b64 	{%r170, %r175}, %rd329;
	// begin inline asm
	shfl.sync.down.b32 %r169, %r170, %r176, %r177, %r178;
	// end inline asm
	// begin inline asm
	shfl.sync.down.b32 %r174, %r175, %r176, %r177, %r178;
	// end inline asm
	mov.b64 	%rd62, {%r169, %r174};
	setp.ge.s32 	%p128, %r158, %r177;
	mov.u64 	%rd342, %rd329;
	mov.f64 	%fd204, %fd191;
	@%p128 bra 	$L__BB4_74;
	setp.lt.f64 	%p129, %fd191, %fd58;
	mov.u64 	%rd342, %rd62;
	mov.f64 	%fd204, %fd58;
	@%p129 bra 	$L__BB4_74;
	setp.gt.f64 	%p130, %fd191, %fd58;
	mov.u64 	%rd342, %rd329;
	mov.f64 	%fd204, %fd191;
	@%p130 bra 	$L__BB4_74;
	setp.lt.s64 	%p131, %rd329, %rd62;
	min.s64 	%rd342, %rd329, %rd62;
	selp.f64 	%fd204, %fd191, %fd58, %p131;
$L__BB4_74:
	mov.b64 	%rd299, %fd204;
	mov.b64 	{%r184, %r189}, %rd299;
	mov.b32 	%r200, 2;
	mov.b32 	%r202, -1;
	// begin inline asm
	shfl.sync.down.b32 %r183, %r184, %r200, %r177, %r202;
	// end inline asm
	// begin inline asm
	shfl.sync.down.b32 %r188, %r189, %r200, %r177, %r202;
	// end inline asm
	mov.b64 	%rd300, {%r183, %r188};
	mov.b64 	%fd61, %rd300;
	mov.b64 	{%r194, %r199}, %rd342;
	// begin inline asm
	shfl.sync.down.b32 %r193, %r194, %r200, %r177, %r202;
	// end inline asm
	// begin inline asm
	shfl.sync.down.b32 %r198, %r199, %r200, %r177, %r202;
	// end inline asm
	mov.b64 	%rd65, {%r193, %r198};
	add.s32 	%r203, %r158, 2;
	setp.gt.s32 	%p132, %r203, %r177;
	mov.u64 	%rd343, %rd342;
	mov.f64 	%fd205, %fd204;
	@%p132 bra 	$L__BB4_78;
	setp.lt.f64 	%p133, %fd204, %fd61;
	mov.u64 	%rd343, %rd65;
	mov.f64 	%fd205, %fd61;
	@%p133 bra 	$L__BB4_78;
	setp.gt.f64 	%p134, %fd204, %fd61;
	mov.u64 	%rd343, %rd342;
	mov.f64 	%fd205, %fd204;
	@%p134 bra 	$L__BB4_78;
	setp.lt.s64 	%p135, %rd342, %rd65;
	min.s64 	%rd343, %rd342, %rd65;
	selp.f64 	%fd205, %fd204, %fd61, %p135;
$L__BB4_78:
	mov.b64 	%rd301, %fd205;
	mov.b64 	{%r205, %r210}, %rd301;
	mov.b32 	%r221, 4;
	mov.b32 	%r223, -1;
	// begin inline asm
	shfl.sync.down.b32 %r204, %r205, %r221, %r177, %r223;
	// end inline asm
	// begin inline asm
	shfl.sync.down.b32 %r209, %r210, %r221, %r177, %r223;
	// end inline asm
	mov.b64 	%rd302, {%r204, %r209};
	mov.b64 	%fd64, %rd302;
	mov.b64 	{%r215, %r220}, %rd343;
	// begin inline asm
	shfl.sync.down.b32 %r214, %r215, %r221, %r177, %r223;
	// end inline asm
	// begin inline asm
	shfl.sync.down.b32 %r219, %r220, %r221, %r177, %r223;
	// end inline asm
	mov.b64 	%rd68, {%r214, %r219};
	add.s32 	%r224, %r158, 4;
	setp.gt.s32 	%p136, %r224, %r177;
	mov.u64 	%rd344, %rd343;
	mov.f64 	%fd206, %fd205;
	@%p136 bra 	$L__BB4_82;
	setp.lt.f64 	%p137, %fd205, %fd64;
	mov.u64 	%rd344, %rd68;
	mov.f64 	%fd206, %fd64;
	@%p137 bra 	$L__BB4_82;
	setp.gt.f64 	%p138, %fd205, %fd64;
	mov.u64 	%rd344, %rd343;
	mov.f64 	%fd206, %fd205;
	@%p138 bra 	$L__BB4_82;
	setp.lt.s64 	%p139, %rd343, %rd68;
	min.s64 	%rd344, %rd343, %rd68;
	selp.f64 	%fd206, %fd205, %fd64, %p139;
$L__BB4_82:
	mov.b64 	%rd303, %fd206;
	mov.b64 	{%r226, %r231}, %rd303;
	mov.b32 	%r242, 8;
	mov.b32 	%r244, -1;
	// begin inline asm
	shfl.sync.down.b32 %r225, %r226, %r242, %r177, %r244;
	// end inline asm
	// begin inline asm
	shfl.sync.down.b32 %r230, %r231, %r242, %r177, %r244;
	// end inline asm
	mov.b64 	%rd304, {%r225, %r230};
	mov.b64 	%fd67, %rd304;
	mov.b64 	{%r236, %r241}, %rd344;
	// begin inline asm
	shfl.sync.down.b32 %r235, %r236, %r242, %r177, %r244;
	// end inline asm
	// begin inline asm
	shfl.sync.down.b32 %r240, %r241, %r242, %r177, %r244;
	// end inline asm
	mov.b64 	%rd71, {%r235, %r240};
	add.s32 	%r245, %r158, 8;
	setp.gt.s32 	%p140, %r245, %r177;
	mov.u64 	%rd345, %rd344;
	mov.f64 	%fd207, %fd206;
	@%p140 bra 	$L__BB4_86;
	setp.lt.f64 	%p141, %fd206, %fd67;
	mov.u64 	%rd345, %rd71;
	mov.f64 	%fd207, %fd67;
	@%p141 bra 	$L__BB4_86;
	setp.gt.f64 	%p142, %fd206, %fd67;
	mov.u64 	%rd345, %rd344;
	mov.f64 	%fd207, %fd206;
	@%p142 bra 	$L__BB4_86;
	setp.lt.s64 	%p143, %rd344, %rd71;
	min.s64 	%rd345, %rd344, %rd71;
	selp.f64 	%fd207, %fd206, %fd67, %p143;
$L__BB4_86:
	mov.b64 	%rd305, %fd207;
	mov.b64 	{%r247, %r252}, %rd305;
	mov.b32 	%r263, 16;
	mov.b32 	%r265, -1;
	// begin inline asm
	shfl.sync.down.b32 %r246, %r247, %r263, %r177, %r265;
	// end inline asm
	// begin inline asm
	shfl.sync.down.b32 %r251, %r252, %r263, %r177, %r265;
	// end inline asm
	mov.b64 	%rd306, {%r246, %r251};
	mov.b64 	%fd70, %rd306;
	mov.b64 	{%r257, %r262}, %rd345;
	// begin inline asm
	shfl.sync.down.b32 %r256, %r257, %r263, %r177, %r265;
	// end inline asm
	// begin inline asm
	shfl.sync.down.b32 %r261, %r262, %r263, %r177, %r265;
	// end inline asm
	mov.b64 	%rd74, {%r256, %r261};
	add.s32 	%r266, %r158, 16;
	setp.gt.s32 	%p144, %r266, %r177;
	mov.u64 	%rd386, %rd345;
	mov.f64 	%fd247, %fd207;
	@%p144 bra 	$L__BB4_90;
	setp.lt.f64 	%p145, %fd207, %fd70;
	mov.u64 	%rd386, %rd74;
	mov.f64 	%fd247, %fd70;
	@%p145 bra 	$L__BB4_90;
	setp.gt.f64 	%p146, %fd207, %fd70;
	mov.u64 	%rd386, %rd345;
	mov.f64 	%fd247, %fd207;
	@%p146 bra 	$L__BB4_90;
	setp.lt.s64 	%p147, %rd345, %rd74;
	min.s64 	%rd386, %rd345, %rd74;
	selp.f64 	%fd247, %fd207, %fd70, %p147;
$L__BB4_90:
	setp.ne.s32 	%p148, %r158, 0;
	@%p148 bra 	$L__BB4_92;
	shr.u32 	%r267, %r1, 1;
	and.b32  	%r268, %r267, 496;
	mov.u32 	%r269, _ZN6thrust24THRUST_300001_SM_1000_NS8cuda_cub4core6detail5shmemE;
	add.s32 	%r270, %r269, %r268;
	st.shared.f64 	[%r270+8], %fd247;
	st.shared.u64 	[%r270+16], %rd386;
$L__BB4_92:
	bar.sync 	0;
	setp.ne.s32 	%p149, %r1, 0;
	@%p149 bra 	$L__BB4_209;
	setp.lt.s32 	%p150, %r37, 33;
	mov.f64 	%fd209, %fd247;
	mov.u64 	%rd347, %rd386;
	@%p150 bra 	$L__BB4_97;
	ld.shared.f64 	%fd73, [_ZN6thrust24THRUST_300001_SM_1000_NS8cuda_cub4core6detail5shmemE+24];
	ld.shared.u64 	%rd77, [_ZN6thrust24THRUST_300001_SM_1000_NS8cuda_cub4core6detail5shmemE+32];
	setp.lt.f64 	%p151, %fd247, %fd73;
	mov.f64 	%fd209, %fd73;
	mov.u64 	%rd347, %rd77;
	@%p151 bra 	$L__BB4_97;
	setp.lt.f64 	%p152, %fd73, %fd247;
	mov.f64 	%fd209, %fd247;
	mov.u64 	%rd347, %rd386;
	@%p152 bra 	$L__BB4_97;
	setp.lt.s64 	%p153, %rd386, %rd77;
	min.s64 	%rd347, %rd386, %rd77;
	selp.f64 	%fd209, %fd247, %fd73, %p153;
$L__BB4_97:
	setp.lt.s32 	%p154, %r37, 65;
	mov.f64 	%fd210, %fd209;
	mov.u64 	%rd348, %rd347;
	@%p154 bra 	$L__BB4_101;
	ld.shared.f64 	%fd76, [_ZN6thrust24THRUST_300001_SM_1000_NS8cuda_cub4core6detail5shmemE+40];
	ld.shared.u64 	%rd80, [_ZN6thrust24THRUST_300001_SM_1000_NS8cuda_cub4core6detail5shmemE+48];
	setp.lt.f64 	%p155, %fd209, %fd76;
	mov.f64 	%fd210, %fd76;
	mov.u64 	%rd348, %rd80;
	@%p155 bra 	$L__BB4_101;
	setp.lt.f64 	%p156, %fd76, %fd209;
	mov.f64 	%fd210, %fd209;
	mov.u64 	%rd348, %rd347;
	@%p156 bra 	$L__BB4_101;
	setp.lt.s64 	%p157, %rd347, %rd80;
	selp.f64 	%fd210, %fd209, %fd76, %p157;
	min.s64 	%rd348, %rd347, %rd80;
$L__BB4_101:
	setp.lt.s32 	%p158, %r37, 97;
	mov.f64 	%fd211, %fd210;
	mov.u64 	%rd349, %rd348;
	@%p158 bra 	$L__BB4_105;
	ld.shared.f64 	%fd79, [_ZN6thrust24THRUST_300001_SM_1000_NS8cuda_cub4core6detail5shmemE+56];
	ld.shared.u64 	%rd83, [_ZN6thrust24THRUST_300001_SM_1000_NS8cuda_cub4core6detail5shmemE+64];
	setp.lt.f64 	%p159, %fd210, %fd79;
	mov.f64 	%fd211, %fd79;
	mov.u64 	%rd349, %rd83;
	@%p159 bra 	$L__BB4_105;
	setp.lt.f64 	%p160, %fd79, %fd210;
	mov.f64 	%fd211, %fd210;
	mov.u64 	%rd349, %rd348;
	@%p160 bra 	$L__BB4_105;
	setp.lt.s64 	%p161, %rd348, %rd83;
	selp.f64 	%fd211, %fd210, %fd79, %p161;
	min.s64 	%rd349, %rd348, %rd83;
$L__BB4_105:
	setp.lt.s32 	%p162, %r37, 129;
	mov.f64 	%fd212, %fd211;
	mov.u64 	%rd350, %rd349;
	@%p162 bra 	$L__BB4_109;
	ld.shared.f64 	%fd82, [_ZN6thrust24THRUST_300001_SM_1000_NS8cuda_cub4core6detail5shmemE+72];
	ld.shared.u64 	%rd86, [_ZN6thrust24THRUST_300001_SM_1000_NS8cuda_cub4core6detail5shmemE+80];
	setp.lt.f64 	%p163, %fd211, %fd82;
	mov.f64 	%fd212, %fd82;
	mov.u64 	%rd350, %rd86;
	@%p163 bra 	$L__BB4_109;
	setp.lt.f64 	%p164, %fd82, %fd211;
	mov.f64 	%fd212, %fd211;
	mov.u64 	%rd350, %rd349;
	@%p164 bra 	$L__BB4_109;
	setp.lt.s64 	%p165, %rd349, %rd86;
	selp.f64 	%fd212, %fd211, %fd82, %p165;
	min.s64 	%rd350, %rd349, %rd86;
$L__BB4_109:
	setp.lt.s32 	%p166, %r37, 161;
	mov.f64 	%fd213, %fd212;
	mov.u64 	%rd351, %rd350;
	@%p166 bra 	$L__BB4_113;
	ld.shared.f64 	%fd85, [_ZN6thrust24THRUST_300001_SM_1000_NS8cuda_cub4core6detail5shmemE+88];
	ld.shared.u64 	%rd89, [_ZN6thrust24THRUST_300001_SM_1000_NS8cuda_cub4core6detail5shmemE+96];
	setp.lt.f64 	%p167, %fd212, %fd85;
	mov.f64 	%fd213, %fd85;
	mov.u64 	%rd351, %rd89;
	@%p167 bra 	$L__BB4_113;
	setp.lt.f64 	%p168, %fd85, %fd212;
	mov.f64 	%fd213, %fd212;
	mov.u64 	%rd351, %rd350;
	@%p168 bra 	$L__BB4_113;
	setp.lt.s64 	%p169, %rd350, %rd89;
	selp.f64 	%fd213, %fd212, %fd85, %p169;
	min.s64 	%rd351, %rd350, %rd89;
$L__BB4_113:
	setp.lt.s32 	%p170, %r37, 193;
	mov.f64 	%fd214, %fd213;
	mov.u64 	%rd352, %rd351;
	@%p170 bra 	$L__BB4_117;
	ld.shared.f64 	%fd88, [_ZN6thrust24THRUST_300001_SM_1000_NS8cuda_cub4core6detail5shmemE+104];
	ld.shared.u64 	%rd92, [_ZN6thrust24THRUST_300001_SM_1000_NS8cuda_cub4core6detail5shmemE+112];
	setp.lt.f64 	%p171, %fd213, %fd88;
	mov.f64 	%fd214, %fd88;
	mov.u64 	%rd352, %rd92;
	@%p171 bra 	$L__BB4_117;
	setp.lt.f64 	%p172, %fd88, %fd213;
	mov.f64 	%fd214, %fd213;
	mov.u64 	%rd352, %rd351;
	@%p172 bra 	$L__BB4_117;
	setp.lt.s64 	%p173, %rd351, %rd92;
	selp.f64 	%fd214, %fd213, %fd88, %p173;
	min.s64 	%rd352, %rd351, %rd92;
$L__BB4_117:
	setp.lt.s32 	%p174, %r37, 225;
	mov.u64 	%rd386, %rd352;
	mov.f64 	%fd247, %fd214;
	@%p174 bra 	$L__BB4_209;
	ld.shared.f64 	%fd91, [_ZN6thrust24THRUST_300001_SM_1000_NS8cuda_cub4core6detail5shmemE+120];
	ld.shared.u64 	%rd95, [_ZN6thrust24THRUST_300001_SM_1000_NS8cuda_cub4core6detail5shmemE+128];
	setp.lt.f64 	%p175, %fd214, %fd91;
	mov.u64 	%rd386, %rd95;
	mov.f64 	%fd247, %fd91;
	@%p175 bra 	$L__BB4_209;
	setp.lt.f64 	%p176, %fd91, %fd214;
	mov.u64 	%rd386, %rd352;
	mov.f64 	%fd247, %fd214;
	@%p176 bra 	$L__BB4_209;
	setp.lt.s64 	%p177, %rd352, %rd95;
	selp.f64 	%fd247, %fd214, %fd91, %p177;
	min.s64 	%rd386, %rd352, %rd95;
	bra.uni 	$L__BB4_209;
$L__BB4_121:
	mov.u32 	%r16, %tid.x;
	mul.wide.u32 	%rd208, %r16, 16;
	add.s64 	%rd189, %rd186, %rd208;
	// begin inline asm
	ld.global.nc.u64 %rd188, [%rd189];
	// end inline asm
	add.s64 	%rd191, %rd189, 8;
	// begin inline asm
	ld.global.nc.u64 %rd190, [%rd191];
	// end inline asm
	mov.b64 	%fd93, %rd188;
	add.s64 	%rd193, %rd189, 4096;
	// begin inline asm
	ld.global.nc.u64 %rd192, [%rd193];
	// end inline asm
	add.s64 	%rd195, %rd189, 4104;
	// begin inline asm
	ld.global.nc.u64 %rd353, [%rd195];
	// end inline asm
	mov.b64 	%fd215, %rd192;
	add.s64 	%rd197, %rd189, 8192;
	// begin inline asm
	ld.global.nc.u64 %rd196, [%rd197];
	// end inline asm
	add.s64 	%rd199, %rd189, 8200;
	// begin inline asm
	ld.global.nc.u64 %rd354, [%rd199];
	// end inline asm
	mov.b64 	%fd216, %rd196;
	add.s64 	%rd201, %rd189, 12288;
	// begin inline asm
	ld.global.nc.u64 %rd200, [%rd201];
	// end inline asm
	add.s64 	%rd203, %rd189, 12296;
	// begin inline asm
	ld.global.nc.u64 %rd355, [%rd203];
	// end inline asm
	mov.b64 	%fd217, %rd200;
	add.s64 	%rd205, %rd189, 16384;
	// begin inline asm
	ld.global.nc.u64 %rd204, [%rd205];
	// end inline asm
	add.s64 	%rd207, %rd189, 16392;
	// begin inline asm
	ld.global.nc.u64 %rd373, [%rd207];
	// end inline asm
	mov.b64 	%fd234, %rd204;
	setp.lt.f64 	%p3, %fd93, %fd215;
	@%p3 bra 	$L__BB4_123;
	setp.lt.f64 	%p4, %fd215, %fd93;
	setp.lt.s64 	%p5, %rd190, %rd353;
	or.pred  	%p6, %p4, %p5;
	selp.f64 	%fd215, %fd93, %fd215, %p6;
	selp.b64 	%rd353, %rd190, %rd353, %p6;
$L__BB4_123:
	setp.lt.f64 	%p7, %fd215, %fd216;
	@%p7 bra 	$L__BB4_125;
	setp.gt.f64 	%p8, %fd215, %fd216;
	setp.lt.s64 	%p9, %rd353, %rd354;
	or.pred  	%p10, %p8, %p9;
	selp.f64 	%fd216, %fd215, %fd216, %p10;
	selp.b64 	%rd354, %rd353, %rd354, %p10;
$L__BB4_125:
	setp.lt.f64 	%p11, %fd216, %fd217;
	@%p11 bra 	$L__BB4_127;
	setp.gt.f64 	%p12, %fd216, %fd217;
	setp.lt.s64 	%p13, %rd354, %rd355;
	or.pred  	%p14, %p12, %p13;
	selp.f64 	%fd217, %fd216, %fd217, %p14;
	selp.b64 	%rd355, %rd354, %rd355, %p14;
$L__BB4_127:
	setp.lt.f64 	%p15, %fd217, %fd234;
	@%p15 bra 	$L__BB4_129;
	setp.gt.f64 	%p16, %fd217, %fd234;
	setp.lt.s64 	%p17, %rd355, %rd373;
	or.pred  	%p18, %p16, %p17;
	selp.f64 	%fd234, %fd217, %fd234, %p18;
	selp.b64 	%rd373, %rd355, %rd373, %p18;
$L__BB4_129:
	setp.lt.u32 	%p19, %r37, 2560;
	mov.b32 	%r383, 1280;
	@%p19 bra 	$L__BB4_142;
	mov.b32 	%r382, 1280;
	mov.f64 	%fd219, %fd234;
	mov.u64 	%rd357, %rd373;
$L__BB4_131:
	add.s32 	%r40, %r382, %r16;
	mul.wide.u32 	%rd229, %r40, 16;
	add.s64 	%rd210, %rd186, %rd229;
	// begin inline asm
	ld.global.nc.u64 %rd209, [%rd210];
	// end inline asm
	add.s64 	%rd212, %rd210, 8;
	// begin inline asm
	ld.global.nc.u64 %rd358, [%rd212];
	// end inline asm
	mov.b64 	%fd220, %rd209;
	add.s64 	%rd214, %rd210, 4096;
	// begin inline asm
	ld.global.nc.u64 %rd213, [%rd214];
	// end inline asm
	add.s64 	%rd216, %rd210, 4104;
	// begin inline asm
	ld.global.nc.u64 %rd359, [%rd216];
	// end inline asm
	mov.b64 	%fd221, %rd213;
	add.s64 	%rd218, %rd210, 8192;
	// begin inline asm
	ld.global.nc.u64 %rd217, [%rd218];
	// end inline asm
	add.s64 	%rd220, %rd210, 8200;
	// begin inline asm
	ld.global.nc.u64 %rd360, [%rd220];
	// end inline asm
	mov.b64 	%fd222, %rd217;
	add.s64 	%rd222, %rd210, 12288;
	// begin inline asm
	ld.global.nc.u64 %rd221, [%rd222];
	// end inline asm
	add.s64 	%rd224, %rd210, 12296;
	// begin inline asm
	ld.global.nc.u64 %rd361, [%rd224];
	// end inline asm
	mov.b64 	%fd223, %rd221;
	add.s64 	%rd226, %rd210, 16384;
	// begin inline asm
	ld.global.nc.u64 %rd225, [%rd226];
	// end inline asm
	add.s64 	%rd228, %rd210, 16392;
	// begin inline asm
	ld.global.nc.u64 %rd373, [%rd228];
	// end inline asm
	mov.b64 	%fd234, %rd225;
	setp.lt.f64 	%p20, %fd219, %fd220;
	@%p20 bra 	$L__BB4_133;
	setp.gt.f64 	%p21, %fd219, %fd220;
	setp.lt.s64 	%p22, %rd357, %rd358;
	or.pred  	%p23, %p21, %p22;
	selp.f64 	%fd220, %fd219, %fd220, %p23;
	selp.b64 	%rd358, %rd357, %rd358, %p23;
$L__BB4_133:
	setp.lt.f64 	%p24, %fd220, %fd221;
	@%p24 bra 	$L__BB4_135;
	setp.gt.f64 	%p25, %fd220, %fd221;
	setp.lt.s64 	%p26, %rd358, %rd359;
	or.pred  	%p27, %p25, %p26;
	selp.f64 	%fd221, %fd220, %fd221, %p27;
	selp.b64 	%rd359, %rd358, %rd359, %p27;
$L__BB4_135:
	setp.lt.f64 	%p28, %fd221, %fd222;
	@%p28 bra 	$L__BB4_137;
	setp.gt.f64 	%p29, %fd221, %fd222;
	setp.lt.s64 	%p30, %rd359, %rd360;
	or.pred  	%p31, %p29, %p30;
	selp.f64 	%fd222, %fd221, %fd222, %p31;
	selp.b64 	%rd360, %rd359, %rd360, %p31;
$L__BB4_137:
	setp.lt.f64 	%p32, %fd222, %fd223;
	@%p32 bra 	$L__BB4_139;
	setp.gt.f64 	%p33, %fd222, %fd223;
	setp.lt.s64 	%p34, %rd360, %rd361;
	or.pred  	%p35, %p33, %p34;
	selp.f64 	%fd223, %fd222, %fd223, %p35;
	selp.b64 	%rd361, %rd360, %rd361, %p35;
$L__BB4_139:
	setp.lt.f64 	%p36, %fd223, %fd234;
	@%p36 bra 	$L__BB4_141;
	setp.gt.f64 	%p37, %fd223, %fd234;
	setp.lt.s64 	%p38, %rd361, %rd373;
	or.pred  	%p39, %p37, %p38;
	selp.f64 	%fd234, %fd223, %fd234, %p39;
	selp.b64 	%rd373, %rd361, %rd373, %p39;
$L__BB4_141:
	add.s32 	%r383, %r382, 1280;
	add.s32 	%r41, %r382, 2560;
	setp.le.s32 	%p40, %r41, %r37;
	mov.u32 	%r382, %r383;
	mov.f64 	%fd219, %fd234;
	mov.u64 	%rd357, %rd373;
	@%p40 bra 	$L__BB4_131;
$L__BB4_142:
	setp.le.s32 	%p41, %r37, %r383;
	@%p41 bra 	$L__BB4_165;
	sub.s32 	%r20, %r37, %r383;
	setp.ge.s32 	%p42, %r16, %r20;
	@%p42 bra 	$L__BB4_165;
	not.b32 	%r42, %r16;
	add.s32 	%r43, %r37, %r42;
	sub.s32 	%r21, %r43, %r383;
	and.b32  	%r44, %r21, 768;
	setp.eq.s32 	%p43, %r44, 768;
	mov.u32 	%r387, %r16;
	@%p43 bra 	$L__BB4_150;
	add.s32 	%r385, %r16, %r383;
	shr.u32 	%r45, %r21, 8;
	add.s32 	%r46, %r45, 1;
	and.b32  	%r47, %r46, 3;
	neg.s32 	%r384, %r47;
	mov.u32 	%r387, %r16;
$L__BB4_146:
	.pragma "nounroll";
	mov.u64 	%rd127, %rd373;
	mov.f64 	%fd123, %fd234;
	mul.wide.u32 	%rd235, %r385, 16;
	add.s64 	%rd232, %rd186, %rd235;
	// begin inline asm
	ld.global.nc.u64 %rd231, [%rd232];
	// end inline asm
	add.s64 	%rd234, %rd232, 8;
	// begin inline asm
	ld.global.nc.u64 %rd233, [%rd234];
	// end inline asm
	mov.b64 	%fd124, %rd231;
	setp.lt.f64 	%p44, %fd123, %fd124;
	mov.f64 	%fd234, %fd124;
	mov.u64 	%rd373, %rd233;
	@%p44 bra 	$L__BB4_149;
	setp.gt.f64 	%p45, %fd123, %fd124;
	mov.f64 	%fd234, %fd123;
	mov.u64 	%rd373, %rd127;
	@%p45 bra 	$L__BB4_149;
	setp.lt.s64 	%p46, %rd127, %rd233;
	selp.f64 	%fd234, %fd123, %fd124, %p46;
	min.s64 	%rd373, %rd127, %rd233;
$L__BB4_149:
	add.s32 	%r387, %r387, 256;
	add.s32 	%r385, %r385, 256;
	add.s32 	%r384, %r384, 1;
	setp.ne.s32 	%p47, %r384, 0;
	@%p47 bra 	$L__BB4_146;
$L__BB4_150:
	setp.lt.u32 	%p48, %r21, 768;
	@%p48 bra 	$L__BB4_165;
	cvt.u64.u32 	%rd236, %r387;
	cvt.u64.u32 	%rd237, %r383;
	add.s64 	%rd238, %rd236, %rd237;
	shl.b64 	%rd239, %rd238, 4;
	add.s64 	%rd240, %rd239, %rd186;
	add.s64 	%rd368, %rd240, 12296;
	add.s32 	%r388, %r387, %r383;
$L__BB4_152:
	mul.wide.u32 	%rd245, %r388, 16;
	add.s64 	%rd242, %rd186, %rd245;
	// begin inline asm
	ld.global.nc.u64 %rd241, [%rd242];
	// end inline asm
	add.s64 	%rd244, %rd242, 8;
	// begin inline asm
	ld.global.nc.u64 %rd243, [%rd244];
	// end inline asm
	mov.b64 	%fd130, %rd241;
	setp.lt.f64 	%p49, %fd234, %fd130;
	mov.f64 	%fd231, %fd130;
	mov.u64 	%rd370, %rd243;
	@%p49 bra 	$L__BB4_155;
	setp.gt.f64 	%p50, %fd234, %fd130;
	mov.f64 	%fd231, %fd234;
	mov.u64 	%rd370, %rd373;
	@%p50 bra 	$L__BB4_155;
	setp.lt.s64 	%p51, %rd373, %rd243;
	selp.f64 	%fd231, %fd234, %fd130, %p51;
	min.s64 	%rd370, %rd373, %rd243;
$L__BB4_155:
	add.s64 	%rd247, %rd368, -8200;
	// begin inline asm
	ld.global.nc.u64 %rd246, [%rd247];
	// end inline asm
	add.s64 	%rd249, %rd368, -8192;
	// begin inline asm
	ld.global.nc.u64 %rd248, [%rd249];
	// end inline asm
	mov.b64 	%fd133, %rd246;
	setp.lt.f64 	%p52, %fd231, %fd133;
	mov.f64 	%fd232, %fd133;
	mov.u64 	%rd371, %rd248;
	@%p52 bra 	$L__BB4_158;
	setp.gt.f64 	%p53, %fd231, %fd133;
	mov.f64 	%fd232, %fd231;
	mov.u64 	%rd371, %rd370;
	@%p53 bra 	$L__BB4_158;
	setp.lt.s64 	%p54, %rd370, %rd248;
	selp.f64 	%fd232, %fd231, %fd133, %p54;
	min.s64 	%rd371, %rd370, %rd248;
$L__BB4_158:
	add.s64 	%rd251, %rd368, -4104;
	// begin inline asm
	ld.global.nc.u64 %rd250, [%rd251];
	// end inline asm
	add.s64 	%rd253, %rd368, -4096;
	// begin inline asm
	ld.global.nc.u64 %rd252, [%rd253];
	// end inline asm
	mov.b64 	%fd136, %rd250;
	setp.lt.f64 	%p55, %fd232, %fd136;
	mov.f64 	%fd233, %fd136;
	mov.u64 	%rd372, %rd252;
	@%p55 bra 	$L__BB4_161;
	setp.gt.f64 	%p56, %fd232, %fd136;
	mov.f64 	%fd233, %fd232;
	mov.u64 	%rd372, %rd371;
	@%p56 bra 	$L__BB4_161;
	setp.lt.s64 	%p57, %rd371, %rd252;
	selp.f64 	%fd233, %fd232, %fd136, %p57;
	min.s64 	%rd372, %rd371, %rd252;
$L__BB4_161:
	add.s64 	%rd255, %rd368, -8;
	// begin inline asm
	ld.global.nc.u64 %rd254, [%rd255];
	// end inline asm
	// begin inline asm
	ld.global.nc.u64 %rd256, [%rd368];
	// end inline asm
	mov.b64 	%fd139, %rd254;
	setp.lt.f64 	%p58, %fd233, %fd139;
	mov.f64 	%fd234, %fd139;
	mov.u64 	%rd373, %rd256;
	@%p58 bra 	$L__BB4_164;
	setp.gt.f64 	%p59, %fd233, %fd139;
	mov.f64 	%fd234, %fd233;
	mov.u64 	%rd373, %rd372;
	@%p59 bra 	$L__BB4_164;
	setp.lt.s64 	%p60, %rd372, %rd256;
	selp.f64 	%fd234, %fd233, %fd139, %p60;
	min.s64 	%rd373, %rd372, %rd256;
$L__BB4_164:
	add.s32 	%r387, %r387, 1024;
	add.s64 	%rd368, %rd368, 16384;
	add.s32 	%r388, %r388, 1024;
	setp.lt.s32 	%p61, %r387, %r20;
	@%p61 bra 	$L__BB4_152;
$L__BB4_165:
	// begin inline asm
	mov.u32 %r48, %laneid;
	// end inline asm
	mov.b64 	%rd258, %fd234;
	mov.b64 	{%r50, %r55}, %rd258;
	mov.b32 	%r66, 1;
	mov.b32 	%r67, 31;
	mov.b32 	%r68, -1;
	// begin inline asm
	shfl.sync.down.b32 %r49, %r50, %r66, %r67, %r68;
	// end inline asm
	// begin inline asm
	shfl.sync.down.b32 %r54, %r55, %r66, %r67, %r68;
	// end inline asm
	mov.b64 	%rd259, {%r49, %r54};
	mov.b64 	%fd143, %rd259;
	mov.b64 	{%r60, %r65}, %rd373;
	// begin inline asm
	shfl.sync.down.b32 %r59, %r60, %r66, %r67, %r68;
	// end inline asm
	// begin inline asm
	shfl.sync.down.b32 %r64, %r65, %r66, %r67, %r68;
	// end inline asm
	mov.b64 	%rd150, {%r59, %r64};
	setp.gt.s32 	%p62, %r48, 30;
	mov.f64 	%fd236, %fd234;
	mov.u64 	%rd375, %rd373;
	@%p62 bra 	$L__BB4_169;
	setp.lt.f64 	%p63, %fd234, %fd143;
	mov.f64 	%fd236, %fd143;
	mov.u64 	%rd375, %rd150;
	@%p63 bra 	$L__BB4_169;
	setp.gt.f64 	%p64, %fd234, %fd143;
	mov.f64 	%fd236, %fd234;
	mov.u64 	%rd375, %rd373;
	@%p64 bra 	$L__BB4_169;
	setp.lt.s64 	%p65, %rd373, %rd150;
	selp.f64 	%fd236, %fd234, %fd143, %p65;
	min.s64 	%rd375, %rd373, %rd150;
$L__BB4_169:
	mov.b64 	%rd260, %fd236;
	mov.b64 	{%r70, %r75}, %rd260;
	mov.b32 	%r86, 2;
	mov.b32 	%r87, 31;
	mov.b32 	%r88, -1;
	// begin inline asm
	shfl.sync.down.b32 %r69, %r70, %r86, %r87, %r88;
	// end inline asm
	// begin inline asm
	shfl.sync.down.b32 %r74, %r75, %r86, %r87, %r88;
	// end inline asm
	mov.b64 	%rd261, {%r69, %r74};
	mov.b64 	%fd146, %rd261;
	mov.b64 	{%r80, %r85}, %rd375;
	// begin inline asm
	shfl.sync.down.b32 %r79, %r80, %r86, %r87, %r88;
	// end inline asm
	// begin inline asm
	shfl.sync.down.b32 %r84, %r85, %r86, %r87, %r88;
	// end inline asm
	mov.b64 	%rd153, {%r79, %r84};
	setp.gt.s32 	%p66, %r48, 29;
	mov.f64 	%fd237, %fd236;
	mov.u64 	%rd376, %rd375;
	@%p66 bra 	$L__BB4_173;
	setp.lt.f64 	%p67, %fd236, %fd146;
	mov.f64 	%fd237, %fd146;
	mov.u64 	%rd376, %rd153;
	@%p67 bra 	$L__BB4_173;
	setp.gt.f64 	%p68, %fd236, %fd146;
	mov.f64 	%fd237, %fd236;
	mov.u64 	%rd376, %rd375;
	@%p68 bra 	$L__BB4_173;
	setp.lt.s64 	%p69, %rd375, %rd153;
	selp.f64 	%fd237, %fd236, %fd146, %p69;
	min.s64 	%rd376, %rd375, %rd153;
$L__BB4_173:
	mov.b64 	%rd262, %fd237;
	mov.b64 	{%r90, %r95}, %rd262;
	mov.b32 	%r106, 4;
	mov.b32 	%r107, 31;
	mov.b32 	%r108, -1;
	// begin inline asm
	shfl.sync.down.b32 %r89, %r90, %r106, %r107, %r108;
	// end inline asm
	// begin inline asm
	shfl.sync.down.b32 %r94, %r95, %r106, %r107, %r108;
	// end inline asm
	mov.b64 	%rd263, {%r89, %r94};
	mov.b64 	%fd149, %rd263;
	mov.b64 	{%r100, %r105}, %rd376;
	// begin inline asm
	shfl.sync.down.b32 %r99, %r100, %r106, %r107, %r108;
	// end inline asm
	// begin inline asm
	shfl.sync.down.b32 %r104, %r105, %r106, %r107, %r108;
	// end inline asm
	mov.b64 	%rd156, {%r99, %r104};
	setp.gt.s32 	%p70, %r48, 27;
	mov.f64 	%fd238, %fd237;
	mov.u64 	%rd377, %rd376;
	@%p70 bra 	$L__BB4_177;
	setp.lt.f64 	%p71, %fd237, %fd149;
	mov.f64 	%fd238, %fd149;
	mov.u64 	%rd377, %rd156;
	@%p71 bra 	$L__BB4_177;
	setp.gt.f64 	%p72, %fd237, %fd149;
	mov.f64 	%fd238, %fd237;
	mov.u64 	%rd377, %rd376;
	@%p72 bra 	$L__BB4_177;
	setp.lt.s64 	%p73, %rd376, %rd156;
	selp.f64 	%fd238, %fd237, %fd149, %p73;
	min.s64 	%rd377, %rd376, %rd156;
$L__BB4_177:
	mov.b64 	%rd264, %fd238;
	mov.b64 	{%r110, %r115}, %rd264;
	mov.b32 	%r126, 8;
	mov.b32 	%r127, 31;
	mov.b32 	%r128, -1;
	// begin inline asm
	shfl.sync.down.b32 %r109, %r110, %r126, %r127, %r128;
	// end inline asm
	// begin inline asm
	shfl.sync.down.b32 %r114, %r115, %r126, %r127, %r128;
	// end inline asm
	mov.b64 	%rd265, {%r109, %r114};
	mov.b64 	%fd152, %rd265;
	mov.b64 	{%r120, %r125}, %rd377;
	// begin inline asm
	shfl.sync.down.b32 %r119, %r120, %r126, %r127, %r128;
	// end inline asm
	// begin inline asm
	shfl.sync.down.b32 %r124, %r125, %r126, %r127, %r128;
	// end inline asm
	mov.b64 	%rd159, {%r119, %r124};
	setp.gt.s32 	%p74, %r48, 23;
	mov.f64 	%fd239, %fd238;
	mov.u64 	%rd378, %rd377;
	@%p74 bra 	$L__BB4_181;
	setp.lt.f64 	%p75, %fd238, %fd152;
	mov.f64 	%fd239, %fd152;
	mov.u64 	%rd378, %rd159;
	@%p75 bra 	$L__BB4_181;
	setp.gt.f64 	%p76, %fd238, %fd152;
	mov.f64 	%fd239, %fd238;
	mov.u64 	%rd378, %rd377;
	@%p76 bra 	$L__BB4_181;
	setp.lt.s64 	%p77, %rd377, %rd159;
	selp.f64 	%fd239, %fd238, %fd152, %p77;
	min.s64 	%rd378, %rd377, %rd159;
$L__BB4_181:
	mov.b64 	%rd266, %fd239;
	mov.b64 	{%r130, %r135}, %rd266;
	mov.b32 	%r146, 16;
	mov.b32 	%r147, 31;
	mov.b32 	%r148, -1;
	// begin inline asm
	shfl.sync.down.b32 %r129, %r130, %r146, %r147, %r148;
	// end inline asm
	// begin inline asm
	shfl.sync.down.b32 %r134, %r135, %r146, %r147, %r148;
	// end inline asm
	mov.b64 	%rd267, {%r129, %r134};
	mov.b64 	%fd155, %rd267;
	mov.b64 	{%r140, %r145}, %rd378;
	// begin inline asm
	shfl.sync.down.b32 %r139, %r140, %r146, %r147, %r148;
	// end inline asm
	// begin inline asm
	shfl.sync.down.b32 %r144, %r145, %r146, %r147, %r148;
	// end inline asm
	mov.b64 	%rd162, {%r139, %r144};
	setp.gt.s32 	%p78, %r48, 15;
	mov.f64 	%fd247, %fd239;
	mov.u64 	%rd386, %rd378;
	@%p78 bra 	$L__BB4_185;
	setp.lt.f64 	%p79, %fd239, %fd155;
	mov.f64 	%fd247, %fd155;
	mov.u64 	%rd386, %rd162;
	@%p79 bra 	$L__BB4_185;
	setp.gt.f64 	%p80, %fd239, %fd155;
	mov.f64 	%fd247, %fd239;
	mov.u64 	%rd386, %rd378;
	@%p80 bra 	$L__BB4_185;
	setp.lt.s64 	%p81, %rd378, %rd162;
	selp.f64 	%fd247, %fd239, %fd155, %p81;
	min.s64 	%rd386, %rd378, %rd162;
$L__BB4_185:
	setp.ne.s32 	%p82, %r48, 0;
	@%p82 bra 	$L__BB4_187;
	shr.u32 	%r149, %r16, 1;
	and.b32  	%r150, %r149, 496;
	mov.u32 	%r151, _ZN6thrust24THRUST_300001_SM_1000_NS8cuda_cub4core6detail5shmemE;
	add.s32 	%r152, %r151, %r150;
	st.shared.f64 	[%r152+8], %fd247;
	st.shared.u64 	[%r152+16], %rd386;
$L__BB4_187:
	bar.sync 	0;
	setp.ne.s32 	%p83, %r16, 0;
	@%p83 bra 	$L__BB4_209;
	ld.shared.f64 	%fd158, [_ZN6thrust24THRUST_300001_SM_1000_NS8cuda_cub4core6detail5shmemE+24];
	ld.shared.u64 	%rd165, [_ZN6thrust24THRUST_300001_SM_1000_NS8cuda_cub4core6detail5shmemE+32];
	setp.lt.f64 	%p84, %fd247, %fd158;
	mov.f64 	%fd241, %fd158;
	mov.u64 	%rd380, %rd165;
	@%p84 bra 	$L__BB4_191;
	setp.lt.f64 	%p85, %fd158, %fd247;
	mov.f64 	%fd241, %fd247;
	mov.u64 	%rd380, %rd386;
	@%p85 bra 	$L__BB4_191;
	setp.lt.s64 	%p86, %rd386, %rd165;
	selp.f64 	%fd241, %fd247, %fd158, %p86;
	min.s64 	%rd380, %rd386, %rd165;
$L__BB4_191:
	ld.shared.f64 	%fd161, [_ZN6thrust24THRUST_300001_SM_1000_NS8cuda_cub4core6detail5shmemE+40];
	ld.shared.u64 	%rd168, [_ZN6thrust24THRUST_300001_SM_1000_NS8cuda_cub4core6detail5shmemE+48];
	setp.lt.f64 	%p87, %fd241, %fd161;
	mov.f64 	%fd242, %fd161;
	mov.u64 	%rd381, %rd168;
	@%p87 bra 	$L__BB4_194;
	setp.lt.f64 	%p88, %fd161, %fd241;
	mov.f64 	%fd242, %fd241;
	mov.u64 	%rd381, %rd380;
	@%p88 bra 	$L__BB4_194;
	setp.lt.s64 	%p89, %rd380, %rd168;
	selp.f64 	%fd242, %fd241, %fd161, %p89;
	min.s64 	%rd381, %rd380, %rd168;
$L__BB4_194:
	ld.shared.f64 	%fd164, [_ZN6thrust24THRUST_300001_SM_1000_NS8cuda_cub4core6detail5shmemE+56];
	ld.shared.u64 	%rd171, [_ZN6thrust24THRUST_300001_SM_1000_NS8cuda_cub4core6detail5shmemE+64];
	setp.lt.f64 	%p90, %fd242, %fd164;
	mov.f64 	%fd243, %fd164;
	mov.u64 	%rd382, %rd171;
	@%p90 bra 	$L__BB4_197;
	setp.lt.f64 	%p91, %fd164, %fd242;
	mov.f64 	%fd243, %fd242;
	mov.u64 	%rd382, %rd381;
	@%p91 bra 	$L__BB4_197;
	setp.lt.s64 	%p92, %rd381, %rd171;
	selp.f64 	%fd243, %fd242, %fd164, %p92;
	min.s64 	%rd382, %rd381, %rd171;
$L__BB4_197:
	ld.shared.f64 	%fd167, [_ZN6thrust24THRUST_300001_SM_1000_NS8cuda_cub4core6detail5shmemE+72];
	ld.shared.u64 	%rd174, [_ZN6thrust24THRUST_300001_SM_1000_NS8cuda_cub4core6detail5shmemE+80];
	setp.lt.f64 	%p93, %fd243, %fd167;
	mov.f64 	%fd244, %fd167;
	mov.u64 	%rd383, %rd174;
	@%p93 bra 	$L__BB4_200;
	setp.lt.f64 	%p94, %fd167, %fd243;
	mov.f64 	%fd244, %fd243;
	mov.u64 	%rd383, %rd382;
	@%p94 bra 	$L__BB4_200;
	setp.lt.s64 	%p95, %rd382, %rd174;
	selp.f64 	%fd244, %fd243, %fd167, %p95;
	min.s64 	%rd383, %rd382, %rd174;
$L__BB4_200:
	ld.shared.f64 	%fd170, [_ZN6thrust24THRUST_300001_SM_1000_NS8cuda_cub4core6detail5shmemE+88];
	ld.shared.u64 	%rd177, [_ZN6thrust24THRUST_300001_SM_1000_NS8cuda_cub4core6detail5shmemE+96];
	setp.lt.f64 	%p96, %fd244, %fd170;
	mov.f64 	%fd245, %fd170;
	mov.u64 	%rd384, %rd177;
	@%p96 bra 	$L__BB4_203;
	setp.lt.f64 	%p97, %fd170, %fd244;
	mov.f64 	%fd245, %fd244;
	mov.u64 	%rd384, %rd383;
	@%p97 bra 	$L__BB4_203;
	setp.lt.s64 	%p98, %rd383, %rd177;
	selp.f64 	%fd245, %fd244, %fd170, %p98;
	min.s64 	%rd384, %rd383, %rd177;
$L__BB4_203:
	ld.shared.f64 	%fd173, [_ZN6thrust24THRUST_300001_SM_1000_NS8cuda_cub4core6detail5shmemE+104];
	ld.shared.u64 	%rd180, [_ZN6thrust24THRUST_300001_SM_1000_NS8cuda_cub4core6detail5shmemE+112];
	setp.lt.f64 	%p99, %fd245, %fd173;
	mov.f64 	%fd246, %fd173;
	mov.u64 	%rd385, %rd180;
	@%p99 bra 	$L__BB4_206;
	setp.lt.f64 	%p100, %fd173, %fd245;
	mov.f64 	%fd246, %fd245;
	mov.u64 	%rd385, %rd384;
	@%p100 bra 	$L__BB4_206;
	setp.lt.s64 	%p101, %rd384, %rd180;
	selp.f64 	%fd246, %fd245, %fd173, %p101;
	min.s64 	%rd385, %rd384, %rd180;
$L__BB4_206:
	ld.shared.f64 	%fd176, [_ZN6thrust24THRUST_300001_SM_1000_NS8cuda_cub4core6detail5shmemE+120];
	ld.shared.u64 	%rd183, [_ZN6thrust24THRUST_300001_SM_1000_NS8cuda_cub4core6detail5shmemE+128];
	setp.lt.f64 	%p102, %fd246, %fd176;
	mov.u64 	%rd386, %rd183;
	mov.f64 	%fd247, %fd176;
	@%p102 bra 	$L__BB4_209;
	setp.lt.f64 	%p103, %fd176, %fd246;
	mov.u64 	%rd386, %rd385;
	mov.f64 	%fd247, %fd246;
	@%p103 bra 	$L__BB4_209;
	setp.lt.s64 	%p104, %rd385, %rd183;
	selp.f64 	%fd247, %fd246, %fd176, %p104;
	min.s64 	%rd386, %rd385, %rd183;
$L__BB4_209:
	mov.u32 	%r376, %tid.x;
	setp.ne.s32 	%p221, %r376, 0;
	@%p221 bra 	$L__BB4_211;
	ld.param.u64 	%rd318, [_ZN6thrust24THRUST_300001_SM_1000_NS8cuda_cub4core6detail13_kernel_agentINS1_8__reduce11ReduceAgentIPN4cuda3std3__45tupleIJdlEEESC_SB_iNS1_9__extrema9arg_max_fIdlNS9_4lessIdEEEEEEJSC_SC_iSH_EEEvDpT0__param_1];
	cvta.to.global.u64 	%rd317, %rd318;
	st.global.f64 	[%rd317], %fd247;
	st.global.u64 	[%rd317+8], %rd386;
$L__BB4_211:
	ret;

}
	// .globl	_ZN6thrust24THRUST_300001_SM_1000_NS8cuda_cub4core6detail13_kernel_agentINS1_8__reduce11ReduceAgentINS0_12zip_iteratorIN4cuda3std3__45tupleIJNS0_10device_ptrIdEENS0_17counting_iteratorIlNS0_11use_defaultESF_SF_EEEEEEEPNSB_IJdlEEESJ_lNS1_9__extrema9arg_max_fIdlNSA_4lessIdEEEEEEJSI_SK_lSP_EEEvDpT0_
.visible .entry _ZN6thrust24THRUST_300001_SM_1000_NS8cuda_cub4core6detail13_kernel_agentINS1_8__reduce11ReduceAgentINS0_12zip_iteratorIN4cuda3std3__45tupleIJNS0_10device_ptrIdEENS0_17counting_iteratorIlNS0_11use_defaultESF_SF_EEEEEEEPNSB_IJdlEEESJ_lNS1_9__extrema9arg_max_fIdlNSA_4lessIdEEEEEEJSI_SK_lSP_EEEvDpT0_(
	.param .align 8 .b8 _ZN6thrust24THRUST_300001_SM_1000_NS8cuda_cub4core6detail13_kernel_agentINS1_8__reduce11ReduceAgentINS0_12zip_iteratorIN4cuda3std3__45tupleIJNS0_10device_ptrIdEENS0_17counting_iteratorIlNS0_11use_defaultESF_SF_EEEEEEEPNSB_IJdlEEESJ_lNS1_9__extrema9arg_max_fIdlNSA_4lessIdEEEEEEJSI_SK_lSP_EEEvDpT0__param_0[16],
	.param .u64 .ptr .align 1 _ZN6thrust24THRUST_300001_SM_1000_NS8cuda_cub4core6detail13_kernel_agentINS1_8__reduce11ReduceAgentINS0_12zip_iteratorIN4cuda3std3__45tupleIJNS0_10device_ptrIdEENS0_17counting_iteratorIlNS0_11use_defaultESF_SF_EEEEEEEPNSB_IJdlEEESJ_lNS1_9__extrema9arg_max_fIdlNSA_4lessIdEEEEEEJSI_SK_lSP_EEEvDpT0__param_1,
	.param .u64 _ZN6thrust24THRUST_300001_SM_1000_NS8cuda_cub4core6detail13_kernel_agentINS1_8__reduce11ReduceAgentINS0_12zip_iteratorIN4cuda3std3__45tupleIJNS0_10device_ptrIdEENS0_17counting_iteratorIlNS0_11use_defaultESF_SF_EEEEEEEPNSB_IJdlEEESJ_lNS1_9__extrema9arg_max_fIdlNSA_4lessIdEEEEEEJSI_SK_lSP_EEEvDpT0__param_2,
	.param .align 1 .b8 _ZN6thrust24THRUST_300001_SM_1000_NS8cuda_cub4core6detail13_kernel_agentINS1_8__reduce11ReduceAgentINS0_12zip_iteratorIN4cuda3std3__45tupleIJNS0_10device_ptrIdEENS0_17counting_iteratorIlNS0_11use_defaultESF_SF_EEEEEEEPNSB_IJdlEEESJ_lNS1_9__extrema9arg_max_fIdlNSA_4lessIdEEEEEEJSI_SK_lSP_EEEvDpT0__param_3[1]
)
.maxntid 256
{
	.reg .pred 	%p<213>;
	.reg .b32 	%r<391>;
	.reg .b64 	%rd<358>;
	.reg .b64 	%fd<242>;

	ld.param.u64 	%rd194, [_ZN6thrust24THRUST_300001_SM_1000_NS8cuda_cub4core6detail13_kernel_agentINS1_8__reduce11ReduceAgentINS0_12zip_iteratorIN4cuda3std3__45tupleIJNS0_10device_ptrIdEENS0_17counting_iteratorIlNS0_11use_defaultESF_SF_EEEEEEEPNSB_IJdlEEESJ_lNS1_9__extrema9arg_max_fIdlNSA_4lessIdEEEEEEJSI_SK_lSP_EEEvDpT0__param_0+8];
	ld.param.u64 	%rd193, [_ZN6thrust24THRUST_300001_SM_1000_NS8cuda_cub4core6detail13_kernel_agentINS1_8__reduce11ReduceAgentINS0_12zip_iteratorIN4cuda3std3__45tupleIJNS0_10device_ptrIdEENS0_17counting_iteratorIlNS0_11use_defaultESF_SF_EEEEEEEPNSB_IJdlEEESJ_lNS1_9__extrema9arg_max_fIdlNSA_4lessIdEEEEEEJSI_SK_lSP_EEEvDpT0__param_0];
	ld.param.u64 	%rd196, [_ZN6thrust24THRUST_300001_SM_1000_NS8cuda_cub4core6detail13_kernel_agentINS1_8__reduce11ReduceAgentINS0_12zip_iteratorIN4cuda3std3__45tupleIJNS0_10device_ptrIdEENS0_17counting_iteratorIlNS0_11use_defaultESF_SF_EEEEEEEPNSB_IJdlEEESJ_lNS1_9__extrema9arg_max_fIdlNSA_4lessIdEEEEEEJSI_SK_lSP_EEEvDpT0__param_2];
	setp.eq.s64 	%p1, %rd196, 0;
	@%p1 bra 	$L__BB5_206;
	cvta.to.global.u64 	%rd1, %rd193;
	setp.gt.s64 	%p2, %rd196, 1279;
	@%p2 bra 	$L__BB5_122;
	cvt.u32.u64 	%r1, %rd196;
	mov.u32 	%r2, %tid.x;
	setp.ge.s32 	%p96, %r2, %r1;
	mov.f64 	%fd188, 0d0000000000000000;
	mov.b64 	%rd300, 0;
	mov.u32 	%r385, %r2;
	@%p96 bra 	$L__BB5_4;
	cvt.u64.u32 	%rd256, %r2;
	mul.wide.u32 	%rd257, %r2, 8;
	add.s64 	%rd258, %rd1, %rd257;
	add.s64 	%rd300, %rd194, %rd256;
	ld.global.f64 	%fd188, [%rd258];
	add.s32 	%r385, %r2, 256;
$L__BB5_4:
	setp.ge.s32 	%p97, %r385, %r1;
	@%p97 bra 	$L__BB5_26;
	not.b32 	%r154, %r385;
	add.s32 	%r5, %r154, %r1;
	and.b32  	%r155, %r5, 768;
	setp.eq.s32 	%p98, %r155, 768;
	@%p98 bra 	$L__BB5_11;
	cvt.u64.u32 	%rd260, %r385;
	add.s64 	%rd291, %rd194, %rd260;
	mul.wide.u32 	%rd261, %r385, 8;
	add.s64 	%rd290, %rd1, %rd261;
	shr.u32 	%r156, %r5, 8;
	add.s32 	%r157, %r156, 1;
	and.b32  	%r158, %r157, 3;
	neg.s32 	%r383, %r158;
$L__BB5_7:
	.pragma "nounroll";
	mov.u64 	%rd9, %rd300;
	mov.f64 	%fd3, %fd188;
	ld.global.f64 	%fd4, [%rd290];
	setp.lt.f64 	%p99, %fd3, %fd4;
	mov.u64 	%rd300, %rd291;
	mov.f64 	%fd188, %fd4;
	@%p99 bra 	$L__BB5_10;
	setp.lt.f64 	%p100, %fd4, %fd3;
	mov.u64 	%rd300, %rd9;
	mov.f64 	%fd188, %fd3;
	@%p100 bra 	$L__BB5_10;
	setp.lt.s64 	%p101, %rd9, %rd291;
	min.s64 	%rd300, %rd9, %rd291;
	selp.f64 	%fd188, %fd3, %fd4, %p101;
$L__BB5_10:
	add.s32 	%r385, %r385, 256;
	add.s64 	%rd291, %rd291, 256;
	add.s64 	%rd290, %rd290, 2048;
	add.s32 	%r383, %r383, 1;
	setp.ne.s32 	%p102, %r383, 0;
	@%p102 bra 	$L__BB5_7;
$L__BB5_11:
	setp.lt.u32 	%p103, %r5, 768;
	@%p103 bra 	$L__BB5_26;
	add.s32 	%r386, %r385, 512;
$L__BB5_13:
	mov.u32 	%r13, %r386;
	add.s32 	%r159, %r13, -512;
	cvt.s64.s32 	%rd262, %r159;
	mul.wide.s32 	%rd263, %r159, 8;
	add.s64 	%rd17, %rd1, %rd263;
	add.s64 	%rd18, %rd194, %rd262;
	ld.global.f64 	%fd10, [%rd17];
	setp.lt.f64 	%p104, %fd188, %fd10;
	mov.u64 	%rd297, %rd18;
	mov.f64 	%fd185, %fd10;
	@%p104 bra 	$L__BB5_16;
	setp.lt.f64 	%p105, %fd10, %fd188;
	mov.u64 	%rd297, %rd300;
	mov.f64 	%fd185, %fd188;
	@%p105 bra 	$L__BB5_16;
	setp.lt.s64 	%p106, %rd300, %rd18;
	min.s64 	%rd297, %rd300, %rd18;
	selp.f64 	%fd185, %fd188, %fd10, %p106;
$L__BB5_16:
	add.s32 	%r160, %r13, -256;
	cvt.s64.s32 	%rd264, %r160;
	add.s64 	%rd21, %rd194, %rd264;
	ld.global.f64 	%fd13, [%rd17+2048];
	setp.lt.f64 	%p107, %fd185, %fd13;
	mov.u64 	%rd298, %rd21;
	mov.f64 	%fd186, %fd13;
	@%p107 bra 	$L__BB5_19;
	setp.lt.f64 	%p108, %fd13, %fd185;
	mov.u64 	%rd298, %rd297;
	mov.f64 	%fd186, %fd185;
	@%p108 bra 	$L__BB5_19;
	setp.lt.s64 	%p109, %rd297, %rd21;
	min.s64 	%rd298, %rd297, %rd21;
	selp.f64 	%fd186, %fd185, %fd13, %p109;
$L__BB5_19:
	cvt.s64.s32 	%rd265, %r13;
	add.s64 	%rd24, %rd194, %rd265;
	ld.global.f64 	%fd16, [%rd17+4096];
	setp.lt.f64 	%p110, %fd186, %fd16;
	mov.u64 	%rd299, %rd24;
	mov.f64 	%fd187, %fd16;
	@%p110 bra 	$L__BB5_22;
	setp.lt.f64 	%p111, %fd16, %fd186;
	mov.u64 	%rd299, %rd298;
	mov.f64 	%fd187, %fd186;
	@%p111 bra 	$L__BB5_22;
	setp.lt.s64 	%p112, %rd298, %rd24;
	min.s64 	%rd299, %rd298, %rd24;
	selp.f64 	%fd187, %fd186, %fd16, %p112;
$L__BB5_22:
	add.s32 	%r161, %r13, 256;
	cvt.s64.s32 	%rd266, %r161;
	add.s64 	%rd27, %rd194, %rd266;
	ld.global.f64 	%fd19, [%rd17+6144];
	setp.lt.f64 	%p113, %fd187, %fd19;
	mov.u64 	%rd300, %rd27;
	mov.f64 	%fd188, %fd19;
	@%p113 bra 	$L__BB5_25;
	setp.lt.f64 	%p114, %fd19, %fd187;
	mov.u64 	%rd300, %rd299;
	mov.f64 	%fd188, %fd187;
	@%p114 bra 	$L__BB5_25;
	setp.lt.s64 	%p115, %rd299, %rd27;
	min.s64 	%rd300, %rd299, %rd27;
	selp.f64 	%fd188, %fd187, %fd19, %p115;
$L__BB5_25:
	add.s32 	%r386, %r13, 1024;
	add.s32 	%r162, %r13, 512;
	setp.lt.s32 	%p116, %r162, %r1;
	@%p116 bra 	$L__BB5_13;
$L__BB5_26:
	setp.lt.s32 	%p117, %r1, 256;
	@%p117 bra 	$L__BB5_71;
	// begin inline asm
	mov.u32 %r276, %laneid;
	// end inline asm
	mov.b64 	%rd277, %fd188;
	mov.b64 	{%r278, %r283}, %rd277;
	mov.b32 	%r294, 1;
	mov.b32 	%r295, 31;
	mov.b32 	%r296, -1;
	// begin inline asm
	shfl.sync.down.b32 %r277, %r278, %r294, %r295, %r296;
	// end inline asm
	// begin inline asm
	shfl.sync.down.b32 %r282, %r283, %r294, %r295, %r296;
	// end inline asm
	mov.b64 	%rd278, {%r277, %r282};
	mov.b64 	%fd23, %rd278;
	mov.b64 	{%r288, %r293}, %rd300;
	// begin inline asm
	shfl.sync.down.b32 %r287, %r288, %r294, %r295, %r296;
	// end inline asm
	// begin inline asm
	shfl.sync.down.b32 %r292, %r293, %r294, %r295, %r296;
	// end inline asm
	mov.b64 	%rd31, {%r287, %r292};
	setp.gt.s32 	%p169, %r276, 30;
	mov.u64 	%rd302, %rd300;
	mov.f64 	%fd190, %fd188;
	@%p169 bra 	$L__BB5_31;
	setp.lt.f64 	%p170, %fd188, %fd23;
	mov.u64 	%rd302, %rd31;
	mov.f64 	%fd190, %fd23;
	@%p170 bra 	$L__BB5_31;
	setp.gt.f64 	%p171, %fd188, %fd23;
	mov.u64 	%rd302, %rd300;
	mov.f64 	%fd190, %fd188;
	@%p171 bra 	$L__BB5_31;
	setp.lt.s64 	%p172, %rd300, %rd31;
	min.s64 	%rd302, %rd300, %rd31;
	selp.f64 	%fd190, %fd188, %fd23, %p172;
$L__BB5_31:
	mov.b64 	%rd279, %fd190;
	mov.b64 	{%r298, %r303}, %rd279;
	mov.b32 	%r314, 2;
	mov.b32 	%r315, 31;
	mov.b32 	%r316, -1;
	// begin inline asm
	shfl.sync.down.b32 %r297, %r298, %r314, %r315, %r316;
	// end inline asm
	// begin inline asm
	shfl.sync.down.b32 %r302, %r303, %r314, %r315, %r316;
	// end inline asm
	mov.b64 	%rd280, {%r297, %r302};
	mov.b64 	%fd26, %rd280;
	mov.b64 	{%r308, %r313}, %rd302;
	// begin inline asm
	shfl.sync.down.b32 %r307, %r308, %r314, %r315, %r316;
	// end inline asm
	// begin inline asm
	shfl.sync.down.b32 %r312, %r313, %r314, %r315, %r316;
	// end inline asm
	mov.b64 	%rd34, {%r307, %r312};
	setp.gt.s32 	%p173, %r276, 29;
	mov.u64 	%rd303, %rd302;
	mov.f64 	%fd191, %fd190;
	@%p173 bra 	$L__BB5_35;
	setp.lt.f64 	%p174, %fd190, %fd26;
	mov.u64 	%rd303, %rd34;
	mov.f64 	%fd191, %fd26;
	@%p174 bra 	$L__BB5_35;
	setp.gt.f64 	%p175, %fd190, %fd26;
	mov.u64 	%rd303, %rd302;
	mov.f64 	%fd191, %fd190;
	@%p175 bra 	$L__BB5_35;
	setp.lt.s64 	%p176, %rd302, %rd34;
	min.s64 	%rd303, %rd302, %rd34;
	selp.f64 	%fd191, %fd190, %fd26, %p176;
$L__BB5_35:
	mov.b64 	%rd281, %fd191;
	mov.b64 	{%r318, %r323}, %rd281;
	mov.b32 	%r334, 4;
	mov.b32 	%r335, 31;
	mov.b32 	%r336, -1;
	// begin inline asm
	shfl.sync.down.b32 %r317, %r318, %r334, %r335, %r336;
	// end inline asm
	// begin inline asm
	shfl.sync.down.b32 %r322, %r323, %r334, %r335, %r336;
	// end inline asm
	mov.b64 	%rd282, {%r317, %r322};
	mov.b64 	%fd29, %rd282;
	mov.b64 	{%r328, %r333}, %rd303;
	// begin inline asm
	shfl.sync.down.b32 %r327, %r328, %r334, %r335, %r336;
	// end inline asm
	// begin inline asm
	shfl.sync.down.b32 %r332, %r333, %r334, %r335, %r336;
	// end inline asm
	mov.b64 	%rd37, {%r327, %r332};
	setp.gt.s32 	%p177, %r276, 27;
	mov.u64 	%rd304, %rd303;
	mov.f64 	%fd192, %fd191;
	@%p177 bra 	$L__BB5_39;
	setp.lt.f64 	%p178, %fd191, %fd29;
	mov.u64 	%rd304, %rd37;
	mov.f64 	%fd192, %fd29;
	@%p178 bra 	$L__BB5_39;
	setp.gt.f64 	%p179, %fd191, %fd29;
	mov.u64 	%rd304, %rd303;
	mov.f64 	%fd192, %fd191;
	@%p179 bra 	$L__BB5_39;
	setp.lt.s64 	%p180, %rd303, %rd37;
	min.s64 	%rd304, %rd303, %rd37;
	selp.f64 	%fd192, %fd191, %fd29, %p180;
$L__BB5_39:
	mov.b64 	%rd283, %fd192;
	mov.b64 	{%r338, %r343}, %rd283;
	mov.b32 	%r354, 8;
	mov.b32 	%r355, 31;
	mov.b32 	%r356, -1;
	// begin inline asm
	shfl.sync.down.b32 %r337, %r338, %r354, %r355, %r356;
	// end inline asm
	// begin inline asm
	shfl.sync.down.b32 %r342, %r343, %r354, %r355, %r356;
	// end inline asm
	mov.b64 	%rd284, {%r337, %r342};
	mov.b64 	%fd32, %rd284;
	mov.b64 	{%r348, %r353}, %rd304;
	// begin inline asm
	shfl.sync.down.b32 %r347, %r348, %r354, %r355, %r356;
	// end inline asm
	// begin inline asm
	shfl.sync.down.b32 %r352, %r353, %r354, %r355, %r356;
	// end inline asm
	mov.b64 	%rd40, {%r347, %r352};
	setp.gt.s32 	%p181, %r276, 23;
	mov.u64 	%rd305, %rd304;
	mov.f64 	%fd193, %fd192;
	@%p181 bra 	$L__BB5_43;
	setp.lt.f64 	%p182, %fd192, %fd32;
	mov.u64 	%rd305, %rd40;
	mov.f64 	%fd193, %fd32;
	@%p182 bra 	$L__BB5_43;
	setp.gt.f64 	%p183, %fd192, %fd32;
	mov.u64 	%rd305, %rd304;
	mov.f64 	%fd193, %fd192;
	@%p183 bra 	$L__BB5_43;
	setp.lt.s64 	%p184, %rd304, %rd40;
	min.s64 	%rd305, %rd304, %rd40;
	selp.f64 	%fd193, %fd192, %fd32, %p184;
$L__BB5_43:
	mov.b64 	%rd285, %fd193;
	mov.b64 	{%r358, %r363}, %rd285;
	mov.b32 	%r374, 16;
	mov.b32 	%r375, 31;
	mov.b32 	%r376, -1;
	// begin inline asm
	shfl.sync.down.b32 %r357, %r358, %r374, %r375, %r376;
	// end inline asm
	// begin inline asm
	shfl.sync.down.b32 %r362, %r363, %r374, %r375, %r376;
	// end inline asm
	mov.b64 	%rd286, {%r357, %r362};
	mov.b64 	%fd35, %rd286;
	mov.b64 	{%r368, %r373}, %rd305;
	// begin inline asm
	shfl.sync.down.b32 %r367, %r368, %r374, %r375, %r376;
	// end inline asm
	// begin inline asm
	shfl.sync.down.b32 %r372, %r373, %r374, %r375, %r376;
	// end inline asm
	mov.b64 	%rd43, {%r367, %r372};
	setp.gt.s32 	%p185, %r276, 15;
	mov.u64 	%rd357, %rd305;
	mov.f64 	%fd241, %fd193;
	@%p185 bra 	$L__BB5_47;
	setp.lt.f64 	%p186, %fd193, %fd35;
	mov.u64 	%rd357, %rd43;
	mov.f64 	%fd241, %fd35;
	@%p186 bra 	$L__BB5_47;
	setp.gt.f64 	%p187, %fd193, %fd35;
	mov.u64 	%rd357, %rd305;
	mov.f64 	%fd241, %fd193;
	@%p187 bra 	$L__BB5_47;
	setp.lt.s64 	%p188, %rd305, %rd43;
	min.s64 	%rd357, %rd305, %rd43;
	selp.f64 	%fd241, %fd193, %fd35, %p188;
$L__BB5_47:
	setp.ne.s32 	%p189, %r276, 0;
	@%p189 bra 	$L__BB5_49;
	shr.u32 	%r377, %r2, 1;
	and.b32  	%r378, %r377, 496;
	mov.u32 	%r379, _ZN6thrust24THRUST_300001_SM_1000_NS8cuda_cub4core6detail5shmemE;
	add.s32 	%r380, %r379, %r378;
	st.shared.f64 	[%r380+8], %fd241;
	st.shared.u64 	[%r380+16], %rd357;
$L__BB5_49:
	bar.sync 	0;
	setp.ne.s32 	%p190, %r2, 0;
	@%p190 bra 	$L__BB5_204;
	ld.shared.f64 	%fd38, [_ZN6thrust24THRUST_300001_SM_1000_NS8cuda_cub4core6detail5shmemE+24];
	ld.shared.u64 	%rd46, [_ZN6thrust24THRUST_300001_SM_1000_NS8cuda_cub4core6detail5shmemE+32];
	setp.lt.f64 	%p191, %fd241, %fd38;
	mov.u64 	%rd307, %rd46;
	mov.f64 	%fd195, %fd38;
	@%p191 bra 	$L__BB5_53;
	setp.lt.f64 	%p192, %fd38, %fd241;
	mov.u64 	%rd307, %rd357;
	mov.f64 	%fd195, %fd241;
	@%p192 bra 	$L__BB5_53;
	setp.lt.s64 	%p193, %rd357, %rd46;
	min.s64 	%rd307, %rd357, %rd46;
	selp.f64 	%fd195, %fd241, %fd38, %p193;
$L__BB5_53:
	ld.shared.f64 	%fd41, [_ZN6thrust24THRUST_300001_SM_1000_NS8cuda_cub4core6detail5shmemE+40];
	ld.shared.u64 	%rd49, [_ZN6thrust24THRUST_300001_SM_1000_NS8cuda_cub4core6detail5shmemE+48];
	setp.lt.f64 	%p194, %fd195, %fd41;
	mov.u64 	%rd308, %rd49;
	mov.f64 	%fd196, %fd41;
	@%p194 bra 	$L__BB5_56;
	setp.lt.f64 	%p195, %fd41, %fd195;
	mov.u64 	%rd308, %rd307;
	mov.f64 	%fd196, %fd195;
	@%p195 bra 	$L__BB5_56;
	setp.lt.s64 	%p196, %rd307, %rd49;
	min.s64 	%rd308, %rd307, %rd49;
	selp.f64 	%fd196, %fd195, %fd41, %p196;
$L__BB5_56:
	ld.shared.f64 	%fd44, [_ZN6thrust24THRUST_300001_SM_1000_NS8cuda_cub4core6detail5shmemE+56];
	ld.shared.u64 	%rd52, [_ZN6thrust24THRUST_300001_SM_1000_NS8cuda_cub4core6detail5shmemE+64];
	setp.lt.f64 	%p197, %fd196, %fd44;
	mov.u64 	%rd309, %rd52;
	mov.f64 	%fd197, %fd44;
	@%p197 bra 	$L__BB5_59;
	setp.lt.f64 	%p198, %fd44, %fd196;
	mov.u64 	%rd309, %rd308;
	mov.f64 	%fd197, %fd196;
	@%p198 bra 	$L__BB5_59;
	setp.lt.s64 	%p199, %rd308, %rd52;
	min.s64 	%rd309, %rd308, %rd52;
	selp.f64 	%fd197, %fd196, %fd44, %p199;
$L__BB5_59:
	ld.shared.f64 	%fd47, [_ZN6thrust24THRUST_300001_SM_1000_NS8cuda_cub4core6detail5shmemE+72];
	ld.shared.u64 	%rd55, [_ZN6thrust24THRUST_300001_SM_1000_NS8cuda_cub4core6detail5shmemE+80];
	setp.lt.f64 	%p200, %fd197, %fd47;
	mov.u64 	%rd310, %rd55;
	mov.f64 	%fd198, %fd47;
	@%p200 bra 	$L__BB5_62;
	setp.lt.f64 	%p201, %fd47, %fd197;
	mov.u64 	%rd310, %rd309;
	mov.f64 	%fd198, %fd197;
	@%p201 bra 	$L__BB5_62;
	setp.lt.s64 	%p202, %rd309, %rd55;
	min.s64 	%rd310, %rd309, %rd55;
	selp.f64 	%fd198, %fd197, %fd47, %p202;
$L__BB5_62:
	ld.shared.f64 	%fd50, [_ZN6thrust24THRUST_300001_SM_1000_NS8cuda_cub4core6detail5shmemE+88];
	ld.shared.u64 	%rd58, [_ZN6thrust24THRUST_300001_SM_1000_NS8cuda_cub4core6detail5shmemE+96];
	setp.lt.f64 	%p203, %fd198, %fd50;
	mov.u64 	%rd311, %rd58;
	mov.f64 	%fd199, %fd50;
	@%p203 bra 	$L__BB5_65;
	setp.lt.f64 	%p204, %fd50, %fd198;
	mov.u64 	%rd311, %rd310;
	mov.f64 	%fd199, %fd198;
	@%p204 bra 	$L__BB5_65;
	setp.lt.s64 	%p205, %rd310, %rd58;
	min.s64 	%rd311, %rd310, %rd58;
	selp.f64 	%fd199, %fd198, %fd50, %p205;
$L__BB5_65:
	ld.shared.f64 	%fd53, [_ZN6thrust24THRUST_300001_SM_1000_NS8cuda_cub4core6detail5shmemE+104];
	ld.shared.u64 	%rd61, [_ZN6thrust24THRUST_300001_SM_1000_NS8cuda_cub4core6detail5shmemE+112];
	setp.lt.f64 	%p206, %fd199, %fd53;
	mov.u64 	%rd312, %rd61;
	mov.f64 	%fd200, %fd53;
	@%p206 bra 	$L__BB5_68;
	setp.lt.f64 	%p207, %fd53, %fd199;
	mov.u64 	%rd312, %rd311;
	mov.f64 	%fd200, %fd199;
	@%p207 bra 	$L__BB5_68;
	setp.lt.s64 	%p208, %rd311, %rd61;
	min.s64 	%rd312, %rd311, %rd61;
	selp.f64 	%fd200, %fd199, %fd53, %p208;
$L__BB5_68:
	ld.shared.f64 	%fd56, [_ZN6thrust24THRUST_300001_SM_1000_NS8cuda_cub4core6detail5shmemE+120];
	ld.shared.u64 	%rd64, [_ZN6thrust24THRUST_300001_SM_1000_NS8cuda_cub4core6detail5shmemE+128];
	setp.lt.f64 	%p209, %fd200, %fd56;
	mov.u64 	%rd357, %rd64;
	mov.f64 	%fd241, %fd56;
	@%p209 bra 	$L__BB5_204;
	setp.lt.f64 	%p210, %fd56, %fd200;
	mov.u64 	%rd357, %rd312;
	mov.f64 	%fd241, %fd200;
	@%p210 bra 	$L__BB5_204;
	setp.lt.s64 	%p211, %rd312, %rd64;
	min.s64 	%rd357, %rd312, %rd64;
	selp.f64 	%fd241, %fd200, %fd56, %p211;
	bra.uni 	$L__BB5_204;
$L__BB5_71:
	// begin inline asm
	mov.u32 %r163, %laneid;
	// end inline asm
	and.b32  	%r184, %r2, 992;
	add.s32 	%r185, %r184, 32;
	setp.gt.s32 	%p118, %r185, %r1;
	not.b32 	%r186, %r184;
	add.s32 	%r187, %r1, %r186;
	selp.b32 	%r182, %r187, 31, %p118;
	mov.b64 	%rd267, %fd188;
	mov.b64 	{%r165, %r170}, %rd267;
	mov.b32 	%r181, 1;
	mov.b32 	%r183, -1;
	// begin inline asm
	shfl.sync.down.b32 %r164, %r165, %r181, %r182, %r183;
	// end inline asm
	// begin inline asm
	shfl.sync.down.b32 %r169, %r170, %r181, %r182, %r183;
	// end inline asm
	mov.b64 	%rd268, {%r164, %r169};
	mov.b64 	%fd58, %rd268;
	mov.b64 	{%r175, %r180}, %rd300;
	// begin inline asm
	shfl.sync.down.b32 %r174, %r175, %r181, %r182, %r183;
	// end inline asm
	// begin inline asm
	shfl.sync.down.b32 %r179, %r180, %r181, %r182, %r183;
	// end inline asm
	mov.b64 	%rd66, {%r174, %r179};
	setp.ge.s32 	%p119, %r163, %r182;
	mov.u64 	%rd313, %rd300;
	mov.f64 	%fd201, %fd188;
	@%p119 bra 	$L__BB5_75;
	setp.lt.f64 	%p120, %fd188, %fd58;
	mov.u64 	%rd313, %rd66;
	mov.f64 	%fd201, %fd58;
	@%p120 bra 	$L__BB5_75;
	setp.gt.f64 	%p121, %fd188, %fd58;
	mov.u64 	%rd313, %rd300;
	mov.f64 	%fd201, %fd188;
	@%p121 bra 	$L__BB5_75;
	setp.lt.s64 	%p122, %rd300, %rd66;
	min.s64 	%rd313, %rd300, %rd66;
	selp.f64 	%fd201, %fd188, %fd58, %p122;
$L__BB5_75:
	mov.b64 	%rd269, %fd201;
	mov.b64 	{%r189, %r194}, %rd269;
	mov.b32 	%r205, 2;
	mov.b32 	%r207, -1;
	// begin inline asm
	shfl.sync.down.b32 %r188, %r189, %r205, %r182, %r207;
	// end inline asm
	// begin inline asm
	shfl.sync.down.b32 %r193, %r194, %r205, %r182, %r207;
	// end inline asm
	mov.b64 	%rd270, {%r188, %r193};
	mov.b64 	%fd61, %rd270;
	mov.b64 	{%r199, %r204}, %rd313;
	// begin inline asm
	shfl.sync.down.b32 %r198, %r199, %r205, %r182, %r207;
	// end inline asm
	// begin inline asm
	shfl.sync.down.b32 %r203, %r204, %r205, %r182, %r207;
	// end inline asm
	mov.b64 	%rd69, {%r198, %r203};
	add.s32 	%r208, %r163, 2;
	setp.gt.s32 	%p123, %r208, %r182;
	mov.u64 	%rd314, %rd313;
	mov.f64 	%fd202, %fd201;
	@%p123 bra 	$L__BB5_79;
	setp.lt.f64 	%p124, %fd201, %fd61;
	mov.u64 	%rd314, %rd69;
	mov.f64 	%fd202, %fd61;
	@%p124 bra 	$L__BB5_79;
	setp.gt.f64 	%p125, %fd201, %fd61;
	mov.u64 	%rd314, %rd313;
	mov.f64 	%fd202, %fd201;
	@%p125 bra 	$L__BB5_79;
	setp.lt.s64 	%p126, %rd313, %rd69;
	min.s64 	%rd314, %rd313, %rd69;
	selp.f64 	%fd202, %fd201, %fd61, %p126;
$L__BB5_79:
	mov.b64 	%rd271, %fd202;
	mov.b64 	{%r210, %r215}, %rd271;
	mov.b32 	%r226, 4;
	mov.b32 	%r228, -1;
	// begin inline asm
	shfl.sync.down.b32 %r209, %r210, %r226, %r182, %r228;
	// end inline asm
	// begin inline asm
	shfl.sync.down.b32 %r214, %r215, %r226, %r182, %r228;
	// end inline asm
	mov.b64 	%rd272, {%r209, %r214};
	mov.b64 	%fd64, %rd272;
	mov.b64 	{%r220, %r225}, %rd314;
	// begin inline asm
	shfl.sync.down.b32 %r219, %r220, %r226, %r182, %r228;
	// end inline asm
	// begin inline asm
	shfl.sync.down.b32 %r224, %r225, %r226, %r182, %r228;
	// end inline asm
	mov.b64 	%rd72, {%r219, %r224};
	add.s32 	%r229, %r163, 4;
	setp.gt.s32 	%p127, %r229, %r182;
	mov.u64 	%rd315, %rd314;
	mov.f64 	%fd203, %fd202;
	@%p127 bra 	$L__BB5_83;
	setp.lt.f64 	%p128, %fd202, %fd64;
	mov.u64 	%rd315, %rd72;
	mov.f64 	%fd203, %fd64;
	@%p128 bra 	$L__BB5_83;
	setp.gt.f64 	%p129, %fd202, %fd64;
	mov.u64 	%rd315, %rd314;
	mov.f64 	%fd203, %fd202;
	@%p129 bra 	$L__BB5_83;
	setp.lt.s64 	%p130, %rd314, %rd72;
	min.s64 	%rd315, %rd314, %rd72;
	selp.f64 	%fd203, %fd202, %fd64, %p130;
$L__BB5_83:
	mov.b64 	%rd273, %fd203;
	mov.b64 	{%r231, %r236}, %rd273;
	mov.b32 	%r247, 8;
	mov.b32 	%r249, -1;
	// begin inline asm
	shfl.sync.down.b32 %r230, %r231, %r247, %r182, %r249;
	// end inline asm
	// begin inline asm
	shfl.sync.down.b32 %r235, %r236, %r247, %r182, %r249;
	// end inline asm
	mov.b64 	%rd274, {%r230, %r235};
	mov.b64 	%fd67, %rd274;
	mov.b64 	{%r241, %r246}, %rd315;
	// begin inline asm
	shfl.sync.down.b32 %r240, %r241, %r247, %r182, %r249;
	// end inline asm
	// begin inline asm
	shfl.sync.down.b32 %r245, %r246, %r247, %r182, %r249;
	// end inline asm
	mov.b64 	%rd75, {%r240, %r245};
	add.s32 	%r250, %r163, 8;
	setp.gt.s32 	%p131, %r250, %r182;
	mov.f64 	%fd204, %fd203;
	mov.u64 	%rd316, %rd315;
	@%p131 bra 	$L__BB5_87;
	setp.lt.f64 	%p132, %fd203, %fd67;
	mov.f64 	%fd204, %fd67;
	mov.u64 	%rd316, %rd75;
	@%p132 bra 	$L__BB5_87;
	setp.gt.f64 	%p133, %fd203, %fd67;
	mov.f64 	%fd204, %fd203;
	mov.u64 	%rd316, %rd315;
	@%p133 bra 	$L__BB5_87;
	setp.lt.s64 	%p134, %rd315, %rd75;
	selp.f64 	%fd204, %fd203, %fd67, %p134;
	min.s64 	%rd316, %rd315, %rd75;
$L__BB5_87:
	mov.b64 	%rd275, %fd204;
	mov.b64 	{%r252, %r257}, %rd275;
	mov.b32 	%r268, 16;
	mov.b32 	%r270, -1;
	// begin inline asm
	shfl.sync.down.b32 %r251, %r252, %r268, %r182, %r270;
	// end inline asm
	// begin inline asm
	shfl.sync.down.b32 %r256, %r257, %r268, %r182, %r270;
	// end inline asm
	mov.b64 	%rd276, {%r251, %r256};
	mov.b64 	%fd70, %rd276;
	mov.b64 	{%r262, %r267}, %rd316;
	// begin inline asm
	shfl.sync.down.b32 %r261, %r262, %r268, %r182, %r270;
	// end inline asm
	// begin inline asm
	shfl.sync.down.b32 %r266, %r267, %r268, %r182, %r270;
	// end inline asm
	mov.b64 	%rd78, {%r261, %r266};
	add.s32 	%r271, %r163, 16;
	setp.gt.s32 	%p135, %r271, %r182;
	mov.f64 	%fd241, %fd204;
	mov.u64 	%rd357, %rd316;
	@%p135 bra 	$L__BB5_91;
	setp.lt.f64 	%p136, %fd204, %fd70;
	mov.f64 	%fd241, %fd70;
	mov.u64 	%rd357, %rd78;
	@%p136 bra 	$L__BB5_91;
	setp.gt.f64 	%p137, %fd204, %fd70;
	mov.f64 	%fd241, %fd204;
	mov.u64 	%rd357, %rd316;
	@%p137 bra 	$L__BB5_91;
	setp.lt.s64 	%p138, %rd316, %rd78;
	selp.f64 	%fd241, %fd204, %fd70, %p138;
	min.s64 	%rd357, %rd316, %rd78;
$L__BB5_91:
	setp.ne.s32 	%p139, %r163, 0;
	@%p139 bra 	$L__BB5_93;
	shr.u32 	%r272, %r2, 1;
	and.b32  	%r273, %r272, 496;
	mov.u32 	%r274, _ZN6thrust24THRUST_300001_SM_1000_NS8cuda_cub4core6detail5shmemE;
	add.s32 	%r275, %r274, %r273;
	st.shared.f64 	[%r275+8], %fd241;
	st.shared.u64 	[%r275+16], %rd357;
$L__BB5_93:
	bar.sync 	0;
	setp.ne.s32 	%p140, %r2, 0;
	@%p140 bra 	$L__BB5_204;
	setp.lt.s32 	%p141, %r1, 33;
	mov.f64 	%fd206, %fd241;
	mov.u64 	%rd318, %rd357;
	@%p141 bra 	$L__BB5_98;
	ld.shared.f64 	%fd73, [_ZN6thrust24THRUST_300001_SM_1000_NS8cuda_cub4core6detail5shmemE+24];
	ld.shared.u64 	%rd81, [_ZN6thrust24THRUST_300001_SM_1000_NS8cuda_cub4core6detail5shmemE+32];
	setp.lt.f64 	%p142, %fd241, %fd73;
	mov.f64 	%fd206, %fd73;
	mov.u64 	%rd318, %rd81;
	@%p142 bra 	$L__BB5_98;
	setp.lt.f64 	%p143, %fd73, %fd241;
	mov.f64 	%fd206, %fd241;
	mov.u64 	%rd318, %rd357;
	@%p143 bra 	$L__BB5_98;
	setp.lt.s64 	%p144, %rd357, %rd81;
	selp.f64 	%fd206, %fd241, %fd73, %p144;
	min.s64 	%rd318, %rd357, %rd81;
$L__BB5_98:
	setp.lt.s32 	%p145, %r1, 65;
	mov.f64 	%fd207, %fd206;
	mov.u64 	%rd319, %rd318;
	@%p145 bra 	$L__BB5_102;
	ld.shared.f64 	%fd76, [_ZN6thrust24THRUST_300001_SM_1000_NS8cuda_cub4core6detail5shmemE+40];
	ld.shared.u64 	%rd84, [_ZN6thrust24THRUST_300001_SM_1000_NS8cuda_cub4core6detail5shmemE+48];
	setp.lt.f64 	%p146, %fd206, %fd76;
	mov.f64 	%fd207, %fd76;
	mov.u64 	%rd319, %rd84;
	@%p146 bra 	$L__BB5_102;
	setp.lt.f64 	%p147, %fd76, %fd206;
	mov.f64 	%fd207, %fd206;
	mov.u64 	%rd319, %rd318;
	@%p147 bra 	$L__BB5_102;
	setp.lt.s64 	%p148, %rd318, %rd84;
	selp.f64 	%fd207, %fd206, %fd76, %p148;
	min.s64 	%rd319, %rd318, %rd84;
$L__BB5_102:
	setp.lt.s32 	%p149, %r1, 97;
	mov.f64 	%fd208, %fd207;
	mov.u64 	%rd320, %rd319;
	@%p149 bra 	$L__BB5_106;
	ld.shared.f64 	%fd79, [_ZN6thrust24THRUST_300001_SM_1000_NS8cuda_cub4core6detail5shmemE+56];
	ld.shared.u64 	%rd87, [_ZN6thrust24THRUST_300001_SM_1000_NS8cuda_cub4core6detail5shmemE+64];
	setp.lt.f64 	%p150, %fd207, %fd79;
	mov.f64 	%fd208, %fd79;
	mov.u64 	%rd320, %rd87;
	@%p150 bra 	$L__BB5_106;
	setp.lt.f64 	%p151, %fd79, %fd207;
	mov.f64 	%fd208, %fd207;
	mov.u64 	%rd320, %rd319;
	@%p151 bra 	$L__BB5_106;
	setp.lt.s64 	%p152, %rd319, %rd87;
	selp.f64 	%fd208, %fd207, %fd79, %p152;
	min.s64 	%rd320, %rd319, %rd87;
$L__BB5_106:
	setp.lt.s32 	%p153, %r1, 129;
	mov.f64 	%fd209, %fd208;
	mov.u64 	%rd321, %rd320;
	@%p153 bra 	$L__BB5_110;
	ld.shared.f64 	%fd82, [_ZN6thrust24THRUST_300001_SM_1000_NS8cuda_cub4core6detail5shmemE+72];
	ld.shared.u64 	%rd90, [_ZN6thrust24THRUST_300001_SM_1000_NS8cuda_cub4core6detail5shmemE+80];
	setp.lt.f64 	%p154, %fd208, %fd82;
	mov.f64 	%fd209, %fd82;
	mov.u64 	%rd321, %rd90;
	@%p154 bra 	$L__BB5_110;
	setp.lt.f64 	%p155, %fd82, %fd208;
	mov.f64 	%fd209, %fd208;
	mov.u64 	%rd321, %rd320;
	@%p155 bra 	$L__BB5_110;
	setp.lt.s64 	%p156, %rd320, %rd90;
	selp.f64 	%fd209, %fd208, %fd82, %p156;
	min.s64 	%rd321, %rd320, %rd90;
$L__BB5_110:
	setp.lt.s32 	%p157, %r1, 161;
	mov.f64 	%fd210, %fd209;
	mov.u64 	%rd322, %rd321;
	@%p157 bra 	$L__BB5_114;
	ld.shared.f64 	%fd85, [_ZN6thrust24THRUST_300001_SM_1000_NS8cuda_cub4core6detail5shmemE+88];
	ld.shared.u64 	%rd93, [_ZN6thrust24THRUST_300001_SM_1000_NS8cuda_cub4core6detail5shmemE+96];
	setp.lt.f64 	%p158, %fd209, %fd85;
	mov.f64 	%fd210, %fd85;
	mov.u64 	%rd322, %rd93;
	@%p158 bra 	$L__BB5_114;
	setp.lt.f64 	%p159, %fd85, %fd209;
	mov.f64 	%fd210, %fd209;
	mov.u64 	%rd322, %rd321;
	@%p159 bra 	$L__BB5_114;
	setp.lt.s64 	%p160, %rd321, %rd93;
	selp.f64 	%fd210, %fd209, %fd85, %p160;
	min.s64 	%rd322, %rd321, %rd93;
$L__BB5_114:
	setp.lt.s32 	%p161, %r1, 193;
	mov.f64 	%fd211, %fd210;
	mov.u64 	%rd323, %rd322;
	@%p161 bra 	$L__BB5_118;
	ld.shared.f64 	%fd88, [_ZN6thrust24THRUST_300001_SM_1000_NS8cuda_cub4core6detail5shmemE+104];
	ld.shared.u64 	%rd96, [_ZN6thrust24THRUST_300001_SM_1000_NS8cuda_cub4core6detail5shmemE+112];
	setp.lt.f64 	%p162, %fd210, %fd88;
	mov.f64 	%fd211, %fd88;
	mov.u64 	%rd323, %rd96;
	@%p162 bra 	$L__BB5_118;
	setp.lt.f64 	%p163, %fd88, %fd210;
	mov.f64 	%fd211, %fd210;
	mov.u64 	%rd323, %rd322;
	@%p163 bra 	$L__BB5_118;
	setp.lt.s64 	%p164, %rd322, %rd96;
	selp.f64 	%fd211, %fd210, %fd88, %p164;
	min.s64 	%rd323, %rd322, %rd96;
$L__BB5_118:
	setp.lt.s32 	%p165, %r1, 225;
	mov.u64 	%rd357, %rd323;
	mov.f64 	%fd241, %fd211;
	@%p165 bra 	$L__BB5_204;
	ld.shared.f64 	%fd91, [_ZN6thrust24THRUST_300001_SM_1000_NS8cuda_cub4core6detail5shmemE+120];
	ld.shared.u64 	%rd99, [_ZN6thrust24THRUST_300001_SM_1000_NS8cuda_cub4core6detail5shmemE+128];
	setp.lt.f64 	%p166, %fd211, %fd91;
	mov.u64 	%rd357, %rd99;
	mov.f64 	%fd241, %fd91;
	@%p166 bra 	$L__BB5_204;
	setp.lt.f64 	%p167, %fd91, %fd211;
	mov.u64 	%rd357, %rd323;
	mov.f64 	%fd241, %fd211;
	@%p167 bra 	$L__BB5_204;
	setp.lt.s64 	%p168, %rd323, %rd99;
	selp.f64 	%fd241, %fd211, %fd91, %p168;
	min.s64 	%rd357, %rd323, %rd99;
	bra.uni 	$L__BB5_204;
$L__BB5_122:
	mov.u32 	%r18, %tid.x;
	cvt.u64.u32 	%rd197, %r18;
	cvta.to.global.u64 	%rd198, %rd193;
	mul.wide.u32 	%rd199, %r18, 8;
	add.s64 	%rd200, %rd198, %rd199;
	ld.global.f64 	%fd170, [%rd200];
	add.s32 	%r31, %r18, 256;
	cvt.u64.u32 	%rd201, %r31;
	ld.global.f64 	%fd171, [%rd200+2048];
	add.s32 	%r32, %r18, 512;
	cvt.u64.u32 	%rd202, %r32;
	ld.global.f64 	%fd172, [%rd200+4096];
	add.s32 	%r33, %r18, 768;
	cvt.u64.u32 	%rd203, %r33;
	ld.global.f64 	%fd173, [%rd200+6144];
	or.b32  	%r34, %r18, 1024;
	cvt.u64.u32 	%rd101, %r34;
	add.s64 	%rd344, %rd194, %rd101;
	ld.global.f64 	%fd228, [%rd200+8192];
	setp.geu.f64 	%p3, %fd170, %fd171;
	selp.f64 	%fd174, %fd170, %fd171, %p3;
	selp.b64 	%rd204, %rd197, %rd201, %p3;
	setp.geu.f64 	%p4, %fd174, %fd172;
	selp.f64 	%fd175, %fd174, %fd172, %p4;
	selp.b64 	%rd205, %rd204, %rd202, %p4;
	setp.geu.f64 	%p5, %fd175, %fd173;
	selp.f64 	%fd94, %fd175, %fd173, %p5;
	selp.b64 	%rd104, %rd205, %rd203, %p5;
	setp.lt.f64 	%p6, %fd94, %fd228;
	@%p6 bra 	$L__BB5_124;
	setp.lt.f64 	%p7, %fd228, %fd94;
	setp.lt.u64 	%p8, %rd104, %rd101;
	or.pred  	%p9, %p7, %p8;
	selp.f64 	%fd228, %fd94, %fd228, %p9;
	add.s64 	%rd206, %rd194, %rd104;
	selp.b64 	%rd344, %rd206, %rd344, %p9;
$L__BB5_124:
	setp.lt.u64 	%p10, %rd196, 2560;
	mov.b64 	%rd333, 1280;
	@%p10 bra 	$L__BB5_137;
	mov.b64 	%rd325, 1280;
	mov.f64 	%fd213, %fd228;
$L__BB5_126:
	add.s64 	%rd209, %rd325, %rd197;
	shl.b64 	%rd210, %rd325, 3;
	cvta.to.global.u64 	%rd211, %rd193;
	add.s64 	%rd213, %rd211, %rd199;
	add.s64 	%rd214, %rd213, %rd210;
	add.s64 	%rd327, %rd209, %rd194;
	ld.global.f64 	%fd214, [%rd214];
	ld.global.f64 	%fd215, [%rd214+2048];
	ld.global.f64 	%fd216, [%rd214+4096];
	ld.global.f64 	%fd217, [%rd214+6144];
	ld.global.f64 	%fd228, [%rd214+8192];
	setp.lt.f64 	%p11, %fd213, %fd214;
	@%p11 bra 	$L__BB5_128;
	setp.lt.f64 	%p12, %fd214, %fd213;
	setp.lt.s64 	%p13, %rd344, %rd327;
	or.pred  	%p14, %p12, %p13;
	selp.f64 	%fd214, %fd213, %fd214, %p14;
	selp.b64 	%rd327, %rd344, %rd327, %p14;
$L__BB5_128:
	add.s64 	%rd215, %rd325, %rd197;
	add.s64 	%rd216, %rd215, %rd194;
	add.s64 	%rd328, %rd216, 256;
	setp.lt.f64 	%p15, %fd214, %fd215;
	@%p15 bra 	$L__BB5_130;
	setp.lt.f64 	%p16, %fd215, %fd214;
	add.s64 	%rd218, %rd325, %rd197;
	add.s64 	%rd219, %rd218, %rd194;
	add.s64 	%rd220, %rd219, 256;
	setp.lt.s64 	%p17, %rd327, %rd220;
	or.pred  	%p18, %p16, %p17;
	selp.f64 	%fd215, %fd214, %fd215, %p18;
	selp.b64 	%rd328, %rd327, %rd220, %p18;
$L__BB5_130:
	add.s64 	%rd329, %rd216, 512;
	setp.lt.f64 	%p19, %fd215, %fd216;
	@%p19 bra 	$L__BB5_132;
	setp.lt.f64 	%p20, %fd216, %fd215;
	add.s64 	%rd224, %rd325, %rd197;
	add.s64 	%rd225, %rd224, %rd194;
	add.s64 	%rd226, %rd225, 512;
	setp.lt.s64 	%p21, %rd328, %rd226;
	or.pred  	%p22, %p20, %p21;
	selp.f64 	%fd216, %fd215, %fd216, %p22;
	selp.b64 	%rd329, %rd328, %rd226, %p22;
$L__BB5_132:
	add.s64 	%rd227, %rd325, %rd197;
	add.s64 	%rd228, %rd227, %rd194;
	add.s64 	%rd330, %rd228, 768;
	setp.lt.f64 	%p23, %fd216, %fd217;
	@%p23 bra 	$L__BB5_134;
	setp.lt.f64 	%p24, %fd217, %fd216;
	setp.lt.s64 	%p25, %rd329, %rd330;
	or.pred  	%p26, %p24, %p25;
	selp.f64 	%fd217, %fd216, %fd217, %p26;
	selp.b64 	%rd330, %rd329, %rd330, %p26;
$L__BB5_134:
	add.s64 	%rd344, %rd228, 1024;
	setp.lt.f64 	%p27, %fd217, %fd228;
	@%p27 bra 	$L__BB5_136;
	setp.lt.f64 	%p28, %fd228, %fd217;
	setp.lt.s64 	%p29, %rd330, %rd344;
	or.pred  	%p30, %p28, %p29;
	selp.f64 	%fd228, %fd217, %fd228, %p30;
	selp.b64 	%rd344, %rd330, %rd344, %p30;
$L__BB5_136:
	add.s64 	%rd333, %rd325, 1280;
	add.s64 	%rd231, %rd325, 2560;
	setp.le.s64 	%p31, %rd231, %rd196;
	mov.u64 	%rd325, %rd333;
	mov.f64 	%fd213, %fd228;
	@%p31 bra 	$L__BB5_126;
$L__BB5_137:
	setp.le.s64 	%p32, %rd196, %rd333;
	@%p32 bra 	$L__BB5_160;
	cvt.u32.u64 	%r35, %rd333;
	cvt.u32.u64 	%r36, %rd196;
	sub.s32 	%r19, %r36, %r35;
	setp.ge.s32 	%p33, %r18, %r19;
	@%p33 bra 	$L__BB5_160;
	cvta.to.global.u64 	%rd130, %rd193;
	not.b32 	%r38, %r18;
	add.s32 	%r39, %r38, %r36;
	sub.s32 	%r20, %r39, %r35;
	and.b32  	%r41, %r20, 768;
	setp.eq.s32 	%p34, %r41, 768;
	mov.u32 	%r389, %r18;
	@%p34 bra 	$L__BB5_145;
	add.s64 	%rd234, %rd333, %rd197;
	add.s64 	%rd335, %rd234, %rd194;
	shl.b64 	%rd235, %rd234, 3;
	add.s64 	%rd334, %rd130, %rd235;
	shr.u32 	%r42, %r20, 8;
	add.s32 	%r43, %r42, 1;
	and.b32  	%r44, %r43, 3;
	neg.s32 	%r387, %r44;
	mov.u32 	%r389, %r18;
$L__BB5_141:
	.pragma "nounroll";
	mov.u64 	%rd135, %rd344;
	mov.f64 	%fd114, %fd228;
	ld.global.f64 	%fd115, [%rd334];
	setp.lt.f64 	%p35, %fd114, %fd115;
	mov.f64 	%fd228, %fd115;
	mov.u64 	%rd344, %rd335;
	@%p35 bra 	$L__BB5_144;
	setp.lt.f64 	%p36, %fd115, %fd114;
	mov.f64 	%fd228, %fd114;
	mov.u64 	%rd344, %rd135;
	@%p36 bra 	$L__BB5_144;
	setp.lt.s64 	%p37, %rd135, %rd335;
	selp.f64 	%fd228, %fd114, %fd115, %p37;
	min.s64 	%rd344, %rd135, %rd335;
$L__BB5_144:
	add.s32 	%r389, %r389, 256;
	add.s64 	%rd335, %rd335, 256;
	add.s64 	%rd334, %rd334, 2048;
	add.s32 	%r387, %r387, 1;
	setp.ne.s32 	%p38, %r387, 0;
	@%p38 bra 	$L__BB5_141;
$L__BB5_145:
	setp.lt.u32 	%p39, %r20, 768;
	@%p39 bra 	$L__BB5_160;
	add.s32 	%r390, %r389, 512;
$L__BB5_147:
	mov.u32 	%r28, %r390;
	add.s32 	%r45, %r28, -512;
	cvt.u64.u32 	%rd236, %r45;
	add.s64 	%rd237, %rd333, %rd236;
	shl.b64 	%rd238, %rd237, 3;
	add.s64 	%rd143, %rd130, %rd238;
	add.s64 	%rd144, %rd237, %rd194;
	ld.global.f64 	%fd121, [%rd143];
	setp.lt.f64 	%p40, %fd228, %fd121;
	mov.f64 	%fd225, %fd121;
	mov.u64 	%rd341, %rd144;
	@%p40 bra 	$L__BB5_150;
	setp.lt.f64 	%p41, %fd121, %fd228;
	mov.f64 	%fd225, %fd228;
	mov.u64 	%rd341, %rd344;
	@%p41 bra 	$L__BB5_150;
	setp.lt.s64 	%p42, %rd344, %rd144;
	selp.f64 	%fd225, %fd228, %fd121, %p42;
	min.s64 	%rd341, %rd344, %rd144;
$L__BB5_150:
	add.s32 	%r46, %r28, -256;
	cvt.u64.u32 	%rd239, %r46;
	add.s64 	%rd240, %rd333, %rd239;
	add.s64 	%rd147, %rd240, %rd194;
	ld.global.f64 	%fd124, [%rd143+2048];
	setp.lt.f64 	%p43, %fd225, %fd124;
	mov.f64 	%fd226, %fd124;
	mov.u64 	%rd342, %rd147;
	@%p43 bra 	$L__BB5_153;
	setp.lt.f64 	%p44, %fd124, %fd225;
	mov.f64 	%fd226, %fd225;
	mov.u64 	%rd342, %rd341;
	@%p44 bra 	$L__BB5_153;
	setp.lt.s64 	%p45, %rd341, %rd147;
	selp.f64 	%fd226, %fd225, %fd124, %p45;
	min.s64 	%rd342, %rd341, %rd147;
$L__BB5_153:
	cvt.u64.u32 	%rd241, %r28;
	add.s64 	%rd242, %rd333, %rd241;
	add.s64 	%rd150, %rd242, %rd194;
	ld.global.f64 	%fd127, [%rd143+4096];
	setp.lt.f64 	%p46, %fd226, %fd127;
	mov.f64 	%fd227, %fd127;
	mov.u64 	%rd343, %rd150;
	@%p46 bra 	$L__BB5_156;
	setp.lt.f64 	%p47, %fd127, %fd226;
	mov.f64 	%fd227, %fd226;
	mov.u64 	%rd343, %rd342;
	@%p47 bra 	$L__BB5_156;
	setp.lt.s64 	%p48, %rd342, %rd150;
	selp.f64 	%fd227, %fd226, %fd127, %p48;
	min.s64 	%rd343, %rd342, %rd150;
$L__BB5_156:
	add.s32 	%r47, %r28, 256;
	cvt.u64.u32 	%rd243, %r47;
	add.s64 	%rd244, %rd333, %rd243;
	add.s64 	%rd153, %rd244, %rd194;
	ld.global.f64 	%fd130, [%rd143+6144];
	setp.lt.f64 	%p49, %fd227, %fd130;
	mov.f64 	%fd228, %fd130;
	mov.u64 	%rd344, %rd153;
	@%p49 bra 	$L__BB5_159;
	setp.lt.f64 	%p50, %fd130, %fd227;
	mov.f64 	%fd228, %fd227;
	mov.u64 	%rd344, %rd343;
	@%p50 bra 	$L__BB5_159;
	setp.lt.s64 	%p51, %rd343, %rd153;
	selp.f64 	%fd228, %fd227, %fd130, %p51;
	min.s64 	%rd344, %rd343, %rd153;
$L__BB5_159:
	add.s32 	%r390, %r28, 1024;
	add.s32 	%r48, %r28, 512;
	setp.lt.s32 	%p52, %r48, %r19;
	@%p52 bra 	$L__BB5_147;
$L__BB5_160:
	// begin inline asm
	mov.u32 %r49, %laneid;
	// end inline asm
	mov.b64 	%rd245, %fd228;
	mov.b64 	{%r51, %r56}, %rd245;
	mov.b32 	%r67, 1;
	mov.b32 	%r68, 31;
	mov.b32 	%r69, -1;
	// begin inline asm
	shfl.sync.down.b32 %r50, %r51, %r67, %r68, %r69;
	// end inline asm
	// begin inline asm
	shfl.sync.down.b32 %r55, %r56, %r67, %r68, %r69;
	// end inline asm
	mov.b64 	%rd246, {%r50, %r55};
	mov.b64 	%fd134, %rd246;
	mov.b64 	{%r61, %r66}, %rd344;
	// begin inline asm
	shfl.sync.down.b32 %r60, %r61, %r67, %r68, %r69;
	// end inline asm
	// begin inline asm
	shfl.sync.down.b32 %r65, %r66, %r67, %r68, %r69;
	// end inline asm
	mov.b64 	%rd157, {%r60, %r65};
	setp.gt.s32 	%p53, %r49, 30;
	mov.f64 	%fd230, %fd228;
	mov.u64 	%rd346, %rd344;
	@%p53 bra 	$L__BB5_164;
	setp.lt.f64 	%p54, %fd228, %fd134;
	mov.f64 	%fd230, %fd134;
	mov.u64 	%rd346, %rd157;
	@%p54 bra 	$L__BB5_164;
	setp.gt.f64 	%p55, %fd228, %fd134;
	mov.f64 	%fd230, %fd228;
	mov.u64 	%rd346, %rd344;
	@%p55 bra 	$L__BB5_164;
	setp.lt.s64 	%p56, %rd344, %rd157;
	selp.f64 	%fd230, %fd228, %fd134, %p56;
	min.s64 	%rd346, %rd344, %rd157;
$L__BB5_164:
	mov.b64 	%rd247, %fd230;
	mov.b64 	{%r71, %r76}, %rd247;
	mov.b32 	%r87, 2;
	mov.b32 	%r88, 31;
	mov.b32 	%r89, -1;
	// begin inline asm
	shfl.sync.down.b32 %r70, %r71, %r87, %r88, %r89;
	// end inline asm
	// begin inline asm
	shfl.sync.down.b32 %r75, %r76, %r87, %r88, %r89;
	// end inline asm
	mov.b64 	%rd248, {%r70, %r75};
	mov.b64 	%fd137, %rd248;
	mov.b64 	{%r81, %r86}, %rd346;
	// begin inline asm
	shfl.sync.down.b32 %r80, %r81, %r87, %r88, %r89;
	// end inline asm
	// begin inline asm
	shfl.sync.down.b32 %r85, %r86, %r87, %r88, %r89;
	// end inline asm
	mov.b64 	%rd160, {%r80, %r85};
	setp.gt.s32 	%p57, %r49, 29;
	mov.f64 	%fd231, %fd230;
	mov.u64 	%rd347, %rd346;
	@%p57 bra 	$L__BB5_168;
	setp.lt.f64 	%p58, %fd230, %fd137;
	mov.f64 	%fd231, %fd137;
	mov.u64 	%rd347, %rd160;
	@%p58 bra 	$L__BB5_168;
	setp.gt.f64 	%p59, %fd230, %fd137;
	mov.f64 	%fd231, %fd230;
	mov.u64 	%rd347, %rd346;
	@%p59 bra 	$L__BB5_168;
	setp.lt.s64 	%p60, %rd346, %rd160;
	selp.f64 	%fd231, %fd230, %fd137, %p60;
	min.s64 	%rd347, %rd346, %rd160;
$L__BB5_168:
	mov.b64 	%rd249, %fd231;
	mov.b64 	{%r91, %r96}, %rd249;
	mov.b32 	%r107, 4;
	mov.b32 	%r108, 31;
	mov.b32 	%r109, -1;
	// begin inline asm
	shfl.sync.down.b32 %r90, %r91, %r107, %r108, %r109;
	// end inline asm
	// begin inline asm
	shfl.sync.down.b32 %r95, %r96, %r107, %r108, %r109;
	// end inline asm
	mov.b64 	%rd250, {%r90, %r95};
	mov.b64 	%fd140, %rd250;
	mov.b64 	{%r101, %r106}, %rd347;
	// begin inline asm
	shfl.sync.down.b32 %r100, %r101, %r107, %r108, %r109;
	// end inline asm
	// begin inline asm
	shfl.sync.down.b32 %r105, %r106, %r107, %r108, %r109;
	// end inline asm
	mov.b64 	%rd163, {%r100, %r105};
	setp.gt.s32 	%p61, %r49, 27;
	mov.f64 	%fd232, %fd231;
	mov.u64 	%rd348, %rd347;
	@%p61 bra 	$L__BB5_172;
	setp.lt.f64 	%p62, %fd231, %fd140;
	mov.f64 	%fd232, %fd140;
	mov.u64 	%rd348, %rd163;
	@%p62 bra 	$L__BB5_172;
	setp.gt.f64 	%p63, %fd231, %fd140;
	mov.f64 	%fd232, %fd231;
	mov.u64 	%rd348, %rd347;
	@%p63 bra 	$L__BB5_172;
	setp.lt.s64 	%p64, %rd347, %rd163;
	selp.f64 	%fd232, %fd231, %fd140, %p64;
	min.s64 	%rd348, %rd347, %rd163;
$L__BB5_172:
	mov.b64 	%rd251, %fd232;
	mov.b64 	{%r111, %r116}, %rd251;
	mov.b32 	%r127, 8;
	mov.b32 	%r128, 31;
	mov.b32 	%r129, -1;
	// begin inline asm
	shfl.sync.down.b32 %r110, %r111, %r127, %r128, %r129;
	// end inline asm
	// begin inline asm
	shfl.sync.down.b32 %r115, %r116, %r127, %r128, %r129;
	// end inline asm
	mov.b64 	%rd252, {%r110, %r115};
	mov.b64 	%fd143, %rd252;
	mov.b64 	{%r121, %r126}, %rd348;
	// begin inline asm
	shfl.sync.down.b32 %r120, %r121, %r127, %r128, %r129;
	// end inline asm
	// begin inline asm
	shfl.sync.down.b32 %r125, %r126, %r127, %r128, %r129;
	// end inline asm
	mov.b64 	%rd166, {%r120, %r125};
	setp.gt.s32 	%p65, %r49, 23;
	mov.f64 	%fd233, %fd232;
	mov.u64 	%rd349, %rd348;
	@%p65 bra 	$L__BB5_176;
	setp.lt.f64 	%p66, %fd232, %fd143;
	mov.f64 	%fd233, %fd143;
	mov.u64 	%rd349, %rd166;
	@%p66 bra 	$L__BB5_176;
	setp.gt.f64 	%p67, %fd232, %fd143;
	mov.f64 	%fd233, %fd232;
	mov.u64 	%rd349, %rd348;
	@%p67 bra 	$L__BB5_176;
	setp.lt.s64 	%p68, %rd348, %rd166;
	selp.f64 	%fd233, %fd232, %fd143, %p68;
	min.s64 	%rd349, %rd348, %rd166;
$L__BB5_176:
	mov.b64 	%rd253, %fd233;
	mov.b64 	{%r131, %r136}, %rd253;
	mov.b32 	%r147, 16;
	mov.b32 	%r148, 31;
	mov.b32 	%r149, -1;
	// begin inline asm
	shfl.sync.down.b32 %r130, %r131, %r147, %r148, %r149;
	// end inline asm
	// begin inline asm
	shfl.sync.down.b32 %r135, %r136, %r147, %r148, %r149;
	// end inline asm
	mov.b64 	%rd254, {%r130, %r135};
	mov.b64 	%fd146, %rd254;
	mov.b64 	{%r141, %r146}, %rd349;
	// begin inline asm
	shfl.sync.down.b32 %r140, %r141, %r147, %r148, %r149;
	// end inline asm
	// begin inline asm
	shfl.sync.down.b32 %r145, %r146, %r147, %r148, %r149;
	// end inline asm
	mov.b64 	%rd169, {%r140, %r145};
	setp.gt.s32 	%p69, %r49, 15;
	mov.f64 	%fd241, %fd233;
	mov.u64 	%rd357, %rd349;
	@%p69 bra 	$L__BB5_180;
	setp.lt.f64 	%p70, %fd233, %fd146;
	mov.f64 	%fd241, %fd146;
	mov.u64 	%rd357, %rd169;
	@%p70 bra 	$L__BB5_180;
	setp.gt.f64 	%p71, %fd233, %fd146;
	mov.f64 	%fd241, %fd233;
	mov.u64 	%rd357, %rd349;
	@%p71 bra 	$L__BB5_180;
	setp.lt.s64 	%p72, %rd349, %rd169;
	selp.f64 	%fd241, %fd233, %fd146, %p72;
	min.s64 	%rd357, %rd349, %rd169;
$L__BB5_180:
	setp.ne.s32 	%p73, %r49, 0;
	@%p73 bra 	$L__BB5_182;
	shr.u32 	%r150, %r18, 1;
	and.b32  	%r151, %r150, 496;
	mov.u32 	%r152, _ZN6thrust24THRUST_300001_SM_1000_NS8cuda_cub4core6detail5shmemE;
	add.s32 	%r153, %r152, %r151;
	st.shared.f64 	[%r153+8], %fd241;
	st.shared.u64 	[%r153+16], %rd357;
$L__BB5_182:
	bar.sync 	0;
	setp.ne.s32 	%p74, %r18, 0;
	@%p74 bra 	$L__BB5_204;
	ld.shared.f64 	%fd149, [_ZN6thrust24THRUST_300001_SM_1000_NS8cuda_cub4core6detail5shmemE+24];
	ld.shared.u64 	%rd172, [_ZN6thrust24THRUST_300001_SM_1000_NS8cuda_cub4core6detail5shmemE+32];
	setp.lt.f64 	%p75, %fd241, %fd149;
	mov.f64 	%fd235, %fd149;
	mov.u64 	%rd351, %rd172;
	@%p75 bra 	$L__BB5_186;
	setp.lt.f64 	%p76, %fd149, %fd241;
	mov.f64 	%fd235, %fd241;
	mov.u64 	%rd351, %rd357;
	@%p76 bra 	$L__BB5_186;
	setp.lt.s64 	%p77, %rd357, %rd172;
	selp.f64 	%fd235, %fd241, %fd149, %p77;
	min.s64 	%rd351, %rd357, %rd172;
$L__BB5_186:
	ld.shared.f64 	%fd152, [_ZN6thrust24THRUST_300001_SM_1000_NS8cuda_cub4core6detail5shmemE+40];
	ld.shared.u64 	%rd175, [_ZN6thrust24THRUST_300001_SM_1000_NS8cuda_cub4core6detail5shmemE+48];
	setp.lt.f64 	%p78, %fd235, %fd152;
	mov.f64 	%fd236, %fd152;
	mov.u64 	%rd352, %rd175;
	@%p78 bra 	$L__BB5_189;
	setp.lt.f64 	%p79, %fd152, %fd235;
	mov.f64 	%fd236, %fd235;
	mov.u64 	%rd352, %rd351;
	@%p79 bra 	$L__BB5_189;
	setp.lt.s64 	%p80, %rd351, %rd175;
	selp.f64 	%fd236, %fd235, %fd152, %p80;
	min.s64 	%rd352, %rd351, %rd175;
$L__BB5_189:
	ld.shared.f64 	%fd155, [_ZN6thrust24THRUST_300001_SM_1000_NS8cuda_cub4core6detail5shmemE+56];
	ld.shared.u64 	%rd178, [_ZN6thrust24THRUST_300001_SM_1000_NS8cuda_cub4core6detail5shmemE+64];
	setp.lt.f64 	%p81, %fd236, %fd155;
	mov.f64 	%fd237, %fd155;
	mov.u64 	%rd353, %rd178;
	@%p81 bra 	$L__BB5_192;
	setp.lt.f64 	%p82, %fd155, %fd236;
	mov.f64 	%fd237, %fd236;
	mov.u64 	%rd353, %rd352;
	@%p82 bra 	$L__BB5_192;
	setp.lt.s64 	%p83, %rd352, %rd178;
	selp.f64 	%fd237, %fd236, %fd155, %p83;
	min.s64 	%rd353, %rd352, %rd178;
$L__BB5_192:
	ld.shared.f64 	%fd158, [_ZN6thrust24THRUST_300001_SM_1000_NS8cuda_cub4core6detail5shmemE+72];
	ld.shared.u64 	%rd181, [_ZN6thrust24THRUST_300001_SM_1000_NS8cuda_cub4core6detail5shmemE+80];
	setp.lt.f64 	%p84, %fd237, %fd158;
	mov.f64 	%fd238, %fd158;
	mov.u64 	%rd354, %rd181;
	@%p84 bra 	$L__BB5_195;
	setp.lt.f64 	%p85, %fd158, %fd237;
	mov.f64 	%fd238, %fd237;
	mov.u64 	%rd354, %rd353;
	@%p85 bra 	$L__BB5_195;
	setp.lt.s64 	%p86, %rd353, %rd181;
	selp.f64 	%fd238, %fd237, %fd158, %p86;
	min.s64 	%rd354, %rd353, %rd181;
$L__BB5_195:
	ld.shared.f64 	%fd161, [_ZN6thrust24THRUST_300001_SM_1000_NS8cuda_cub4core6detail5shmemE+88];
	ld.shared.u64 	%rd184, [_ZN6thrust24THRUST_300001_SM_1000_NS8cuda_cub4core6detail5shmemE+96];
	setp.lt.f64 	%p87, %fd238, %fd161;
	mov.f64 	%fd239, %fd161;
	mov.u64 	%rd355, %rd184;
	@%p87 bra 	$L__BB5_198;
	setp.lt.f64 	%p88, %fd161, %fd238;
	mov.f64 	%fd239, %fd238;
	mov.u64 	%rd355, %rd354;
	@%p88 bra 	$L__BB5_198;
	setp.lt.s64 	%p89, %rd354, %rd184;
	selp.f64 	%fd239, %fd238, %fd161, %p89;
	min.s64 	%rd355, %rd354, %rd184;
$L__BB5_198:
	ld.shared.f64 	%fd164, [_ZN6thrust24THRUST_300001_SM_1000_NS8cuda_cub4core6detail5shmemE+104];
	ld.shared.u64 	%rd187, [_ZN6thrust24THRUST_300001_SM_1000_NS8cuda_cub4core6detail5shmemE+112];
	setp.lt.f64 	%p90, %fd239, %fd164;
	mov.f64 	%fd240, %fd164;
	mov.u64 	%rd356, %rd187;
	@%p90 bra 	$L__BB5_201;
	setp.lt.f64 	%p91, %fd164, %fd239;
	mov.f64 	%fd240, %fd239;
	mov.u64 	%rd356, %rd355;
	@%p91 bra 	$L__BB5_201;
	setp.lt.s64 	%p92, %rd355, %rd187;
	selp.f64 	%fd240, %fd239, %fd164, %p92;
	min.s64 	%rd356, %rd355, %rd187;
$L__BB5_201:
	ld.shared.f64 	%fd167, [_ZN6thrust24THRUST_300001_SM_1000_NS8cuda_cub4core6detail5shmemE+120];
	ld.shared.u64 	%rd190, [_ZN6thrust24THRUST_300001_SM_1000_NS8cuda_cub4core6detail5shmemE+128];
	setp.lt.f64 	%p93, %fd240, %fd167;
	mov.u64 	%rd357, %rd190;
	mov.f64 	%fd241, %fd167;
	@%p93 bra 	$L__BB5_204;
	setp.lt.f64 	%p94, %fd167, %fd240;
	mov.u64 	%rd357, %rd356;
	mov.f64 	%fd241, %fd240;
	@%p94 bra 	$L__BB5_204;
	setp.lt.s64 	%p95, %rd356, %rd190;
	selp.f64 	%fd241, %fd240, %fd167, %p95;
	min.s64 	%rd357, %rd356, %rd190;
$L__BB5_204:
	mov.u32 	%r381, %tid.x;
	setp.ne.s32 	%p212, %r381, 0;
	@%p212 bra 	$L__BB5_206;
	ld.param.u64 	%rd288, [_ZN6thrust24THRUST_300001_SM_1000_NS8cuda_cub4core6detail13_kernel_agentINS1_8__reduce11ReduceAgentINS0_12zip_iteratorIN4cuda3std3__45tupleIJNS0_10device_ptrIdEENS0_17counting_iteratorIlNS0_11use_defaultESF_SF_EEEEEEEPNSB_IJdlEEESJ_lNS1_9__extrema9arg_max_fIdlNSA_4lessIdEEEEEEJSI_SK_lSP_EEEvDpT0__param_1];
	cvta.to.global.u64 	%rd287, %rd288;
	st.global.f64 	[%rd287], %fd241;
	st.global.u64 	[%rd287+8], %rd357;
$L__BB5_206:
	ret;

}
	// .globl	_ZN6thrust24THRUST_300001_SM_1000_NS8cuda_cub4core6detail13_kernel_agentINS1_8__reduce11ReduceAgentINS0_12zip_iteratorIN4cuda3std3__45tupleIJNS0_10device_ptrIdEENS0_17counting_iteratorIlNS0_11use_defaultESF_SF_EEEEEEEPNSB_IJdlEEESJ_lNS1_9__extrema9arg_max_fIdlNSA_4lessIdEEEEEEJSI_SK_lN3cub18CUB_300001_SM_100013GridEvenShareIlEENSS_9GridQueueIyEESP_EEEvDpT0_
.visible .entry _ZN6thrust24THRUST_300001_SM_1000_NS8cuda_cub4core6detail13_kernel_agentINS1_8__reduce11ReduceAgentINS0_12zip_iteratorIN4cuda3std3__45tupleIJNS0_10device_ptrIdEENS0_17counting_iteratorIlNS0_11use_defaultESF_SF_EEEEEEEPNSB_IJdlEEESJ_lNS1_9__extrema9arg_max_fIdlNSA_4lessIdEEEEEEJSI_SK_lN3cub18CUB_300001_SM_100013GridEvenShareIlEENSS_9GridQueueIyEESP_EEEvDpT0_(
	.param .align 8 .b8 _ZN6thrust24THRUST_300001_SM_1000_NS8cuda_cub4core6detail13_kernel_agentINS1_8__reduce11ReduceAgentINS0_12zip_iteratorIN4cuda3std3__45tupleIJNS0_10device_ptrIdEENS0_17counting_iteratorIlNS0_11use_defaultESF_SF_EEEEEEEPNSB_IJdlEEESJ_lNS1_9__extrema9arg_max_fIdlNSA_4lessIdEEEEEEJSI_SK_lN3cub18CUB_300001_SM_100013GridEvenShareIlEENSS_9GridQueueIyEESP_EEEvDpT0__param_0[16],
	.param .u64 .ptr .align 1 _ZN6thrust24THRUST_300001_SM_1000_NS8cuda_cub4core6detail13_kernel_agentINS1_8__reduce11ReduceAgentINS0_12zip_iteratorIN4cuda3std3__45tupleIJNS0_10device_ptrIdEENS0_17counting_iteratorIlNS0_11use_defaultESF_SF_EEEEEEEPNSB_IJdlEEESJ_lNS1_9__extrema9arg_max_fIdlNSA_4lessIdEEEEEEJSI_SK_lN3cub18CUB_300001_SM_100013GridEvenShareIlEENSS_9GridQueueIyEESP_EEEvDpT0__param_1,
	.param .u64 _ZN6thrust24THRUST_300001_SM_1000_NS8cuda_cub4core6detail13_kernel_agentINS1_8__reduce11ReduceAgentINS0_12zip_iteratorIN4cuda3std3__45tupleIJNS0_10device_ptrIdEENS0_17counting_iteratorIlNS0_11use_defaultESF_SF_EEEEEEEPNSB_IJdlEEESJ_lNS1_9__extrema9arg_max_fIdlNSA_4lessIdEEEEEEJSI_SK_lN3cub18CUB_300001_SM_100013GridEvenShareIlEENSS_9GridQueueIyEESP_EEEvDpT0__param_2,
	.param .align 8 .b8 _ZN6thrust24THRUST_300001_SM_1000_NS8cuda_cub4core6detail13_kernel_agentINS1_8__reduce11ReduceAgentINS0_12zip_iteratorIN4cuda3std3__45tupleIJNS0_10device_ptrIdEENS0_17counting_iteratorIlNS0_11use_defaultESF_SF_EEEEEEEPNSB_IJdlEEESJ_lNS1_9__extrema9arg_max_fIdlNSA_4lessIdEEEEEEJSI_SK_lN3cub18CUB_300001_SM_100013GridEvenShareIlEENSS_9GridQueueIyEESP_EEEvDpT0__param_3[72],
	.param .align 8 .b8 _ZN6thrust24THRUST_300001_SM_1000_NS8cuda_cub4core6detail13_kernel_agentINS1_8__reduce11ReduceAgentINS0_12zip_iteratorIN4cuda3std3__45tupleIJNS0_10device_ptrIdEENS0_17counting_iteratorIlNS0_11use_defaultESF_SF_EEEEEEEPNSB_IJdlEEESJ_lNS1_9__extrema9arg_max_fIdlNSA_4lessIdEEEEEEJSI_SK_lN3cub18CUB_300001_SM_100013GridEvenShareIlEENSS_9GridQueueIyEESP_EEEvDpT0__param_4[8],
	.param .align 1 .b8 _ZN6thrust24THRUST_300001_SM_1000_NS8cuda_cub4core6detail13_kernel_agentINS1_8__reduce11ReduceAgentINS0_12zip_iteratorIN4cuda3std3__45tupleIJNS0_10device_ptrIdEENS0_17counting_iteratorIlNS0_11use_defaultESF_SF_EEEEEEEPNSB_IJdlEEESJ_lNS1_9__extrema9arg_max_fIdlNSA_4lessIdEEEEEEJSI_SK_lN3cub18CUB_300001_SM_100013GridEvenShareIlEENSS_9GridQueueIyEESP_EEEvDpT0__param_5[1]
)
.maxntid 256
{
	.reg .pred 	%p<215>;
	.reg .b32 	%r<399>;
	.reg .b64 	%rd<350>;
	.reg .b64 	%fd<242>;

	ld.param.u64 	%rd3, [_ZN6thrust24THRUST_300001_SM_1000_NS8cuda_cub4core6detail13_kernel_agentINS1_8__reduce11ReduceAgentINS0_12zip_iteratorIN4cuda3std3__45tupleIJNS0_10device_ptrIdEENS0_17counting_iteratorIlNS0_11use_defaultESF_SF_EEEEEEEPNSB_IJdlEEESJ_lNS1_9__extrema9arg_max_fIdlNSA_4lessIdEEEEEEJSI_SK_lN3cub18CUB_300001_SM_100013GridEvenShareIlEENSS_9GridQueueIyEESP_EEEvDpT0__param_0+8];
	ld.param.u64 	%rd196, [_ZN6thrust24THRUST_300001_SM_1000_NS8cuda_cub4core6detail13_kernel_agentINS1_8__reduce11ReduceAgentINS0_12zip_iteratorIN4cuda3std3__45tupleIJNS0_10device_ptrIdEENS0_17counting_iteratorIlNS0_11use_defaultESF_SF_EEEEEEEPNSB_IJdlEEESJ_lNS1_9__extrema9arg_max_fIdlNSA_4lessIdEEEEEEJSI_SK_lN3cub18CUB_300001_SM_100013GridEvenShareIlEENSS_9GridQueueIyEESP_EEEvDpT0__param_0];
	ld.param.u64 	%rd197, [_ZN6thrust24THRUST_300001_SM_1000_NS8cuda_cub4core6detail13_kernel_agentINS1_8__reduce11ReduceAgentINS0_12zip_iteratorIN4cuda3std3__45tupleIJNS0_10device_ptrIdEENS0_17counting_iteratorIlNS0_11use_defaultESF_SF_EEEEEEEPNSB_IJdlEEESJ_lNS1_9__extrema9arg_max_fIdlNSA_4lessIdEEEEEEJSI_SK_lN3cub18CUB_300001_SM_100013GridEvenShareIlEENSS_9GridQueueIyEESP_EEEvDpT0__param_4];
	ld.param.u64 	%rd195, [_ZN6thrust24THRUST_300001_SM_1000_NS8cuda_cub4core6detail13_kernel_agentINS1_8__reduce11ReduceAgentINS0_12zip_iteratorIN4cuda3std3__45tupleIJNS0_10device_ptrIdEENS0_17counting_iteratorIlNS0_11use_defaultESF_SF_EEEEEEEPNSB_IJdlEEESJ_lNS1_9__extrema9arg_max_fIdlNSA_4lessIdEEEEEEJSI_SK_lN3cub18CUB_300001_SM_100013GridEvenShareIlEENSS_9GridQueueIyEESP_EEEvDpT0__param_2];
	cvta.to.global.u64 	%rd1, %rd197;
	cvta.to.global.u64 	%rd2, %rd196;
	mov.u32 	%r1, %ctaid.x;
	mul.lo.s32 	%r33, %r1, 1280;
	cvt.u64.u32 	%rd4, %r33;
	mov.u32 	%r34, %nctaid.x;
	mul.lo.s32 	%r35, %r34, 1280;
	cvt.u64.u32 	%rd5, %r35;
	add.s64 	%rd198, %rd4, 1280;
	setp.le.s64 	%p1, %rd198, %rd195;
	@%p1 bra 	$L__BB6_121;
	cvt.u32.u64 	%r159, %rd4;
	cvt.u32.u64 	%r2, %rd195;
	sub.s32 	%r3, %r2, %r159;
	mov.u32 	%r4, %tid.x;
	setp.ge.s32 	%p98, %r4, %r3;
	mov.f64 	%fd188, 0d0000000000000000;
	mov.b64 	%rd292, 0;
	mov.u32 	%r393, %r4;
	@%p98 bra 	$L__BB6_3;
	cvt.u64.u32 	%rd240, %r4;
	add.s64 	%rd241, %rd4, %rd240;
	shl.b64 	%rd242, %rd241, 3;
	add.s64 	%rd243, %rd2, %rd242;
	add.s64 	%rd292, %rd3, %rd241;
	ld.global.f64 	%fd188, [%rd243];
	add.s32 	%r393, %r4, 256;
$L__BB6_3:
	setp.ge.s32 	%p99, %r393, %r3;
	@%p99 bra 	$L__BB6_25;
	not.b32 	%r161, %r393;
	add.s32 	%r162, %r161, %r2;
	sub.s32 	%r7, %r162, %r159;
	and.b32  	%r163, %r7, 768;
	setp.eq.s32 	%p100, %r163, 768;
	@%p100 bra 	$L__BB6_10;
	cvt.u64.u32 	%rd245, %r393;
	add.s64 	%rd246, %rd245, %rd4;
	add.s64 	%rd283, %rd246, %rd3;
	shl.b64 	%rd247, %rd246, 3;
	add.s64 	%rd282, %rd2, %rd247;
	shr.u32 	%r164, %r7, 8;
	add.s32 	%r165, %r164, 1;
	and.b32  	%r166, %r165, 3;
	neg.s32 	%r391, %r166;
$L__BB6_6:
	.pragma "nounroll";
	mov.u64 	%rd12, %rd292;
	mov.f64 	%fd3, %fd188;
	ld.global.f64 	%fd4, [%rd282];
	setp.lt.f64 	%p101, %fd3, %fd4;
	mov.u64 	%rd292, %rd283;
	mov.f64 	%fd188, %fd4;
	@%p101 bra 	$L__BB6_9;
	setp.lt.f64 	%p102, %fd4, %fd3;
	mov.u64 	%rd292, %rd12;
	mov.f64 	%fd188, %fd3;
	@%p102 bra 	$L__BB6_9;
	setp.lt.s64 	%p103, %rd12, %rd283;
	min.s64 	%rd292, %rd12, %rd283;
	selp.f64 	%fd188, %fd3, %fd4, %p103;
$L__BB6_9:
	add.s32 	%r393, %r393, 256;
	add.s64 	%rd283, %rd283, 256;
	add.s64 	%rd282, %rd282, 2048;
	add.s32 	%r391, %r391, 1;
	setp.ne.s32 	%p104, %r391, 0;
	@%p104 bra 	$L__BB6_6;
$L__BB6_10:
	setp.lt.u32 	%p105, %r7, 768;
	@%p105 bra 	$L__BB6_25;
	add.s32 	%r394, %r393, 512;
$L__BB6_12:
	mov.u32 	%r15, %r394;
	add.s32 	%r167, %r15, -512;
	cvt.s64.s32 	%rd248, %r167;
	add.s64 	%rd249, %rd248, %rd4;
	shl.b64 	%rd250, %rd249, 3;
	add.s64 	%rd20, %rd2, %rd250;
	add.s64 	%rd21, %rd249, %rd3;
	ld.global.f64 	%fd10, [%rd20];
	setp.lt.f64 	%p106, %fd188, %fd10;
	mov.u64 	%rd289, %rd21;
	mov.f64 	%fd185, %fd10;
	@%p106 bra 	$L__BB6_15;
	setp.lt.f64 	%p107, %fd10, %fd188;
	mov.u64 	%rd289, %rd292;
	mov.f64 	%fd185, %fd188;
	@%p107 bra 	$L__BB6_15;
	setp.lt.s64 	%p108, %rd292, %rd21;
	min.s64 	%rd289, %rd292, %rd21;
	selp.f64 	%fd185, %fd188, %fd10, %p108;
$L__BB6_15:
	add.s32 	%r168, %r15, -256;
	cvt.s64.s32 	%rd251, %r168;
	add.s64 	%rd252, %rd251, %rd4;
	add.s64 	%rd24, %rd252, %rd3;
	ld.global.f64 	%fd13, [%rd20+2048];
	setp.lt.f64 	%p109, %fd185, %fd13;
	mov.u64 	%rd290, %rd24;
	mov.f64 	%fd186, %fd13;
	@%p109 bra 	$L__BB6_18;
	setp.lt.f64 	%p110, %fd13, %fd185;
	mov.u64 	%rd290, %rd289;
	mov.f64 	%fd186, %fd185;
	@%p110 bra 	$L__BB6_18;
	setp.lt.s64 	%p111, %rd289, %rd24;
	min.s64 	%rd290, %rd289, %rd24;
	selp.f64 	%fd186, %fd185, %fd13, %p111;
$L__BB6_18:
	cvt.s64.s32 	%rd253, %r15;
	add.s64 	%rd254, %rd253, %rd4;
	add.s64 	%rd27, %rd254, %rd3;
	ld.global.f64 	%fd16, [%rd20+4096];
	setp.lt.f64 	%p112, %fd186, %fd16;
	mov.u64 	%rd291, %rd27;
	mov.f64 	%fd187, %fd16;
	@%p112 bra 	$L__BB6_21;
	setp.lt.f64 	%p113, %fd16, %fd186;
	mov.u64 	%rd291, %rd290;
	mov.f64 	%fd187, %fd186;
	@%p113 bra 	$L__BB6_21;
	setp.lt.s64 	%p114, %rd290, %rd27;
	min.s64 	%rd291, %rd290, %rd27;
	selp.f64 	%fd187, %fd186, %fd16, %p114;
$L__BB6_21:
	add.s32 	%r169, %r15, 256;
	cvt.s64.s32 	%rd255, %r169;
	add.s64 	%rd256, %rd255, %rd4;
	add.s64 	%rd30, %rd256, %rd3;
	ld.global.f64 	%fd19, [%rd20+6144];
	setp.lt.f64 	%p115, %fd187, %fd19;
	mov.u64 	%rd292, %rd30;
	mov.f64 	%fd188, %fd19;
	@%p115 bra 	$L__BB6_24;
	setp.lt.f64 	%p116, %fd19, %fd187;
	mov.u64 	%rd292, %rd291;
	mov.f64 	%fd188, %fd187;
	@%p116 bra 	$L__BB6_24;
	setp.lt.s64 	%p117, %rd291, %rd30;
	min.s64 	%rd292, %rd291, %rd30;
	selp.f64 	%fd188, %fd187, %fd19, %p117;
$L__BB6_24:
	add.s32 	%r394, %r15, 1024;
	add.s32 	%r170, %r15, 512;
	setp.lt.s32 	%p118, %r170, %r3;
	@%p118 bra 	$L__BB6_12;
$L__BB6_25:
	setp.lt.s32 	%p119, %r3, 256;
	@%p119 bra 	$L__BB6_70;
	// begin inline asm
	mov.u32 %r284, %laneid;
	// end inline asm
	mov.b64 	%rd267, %fd188;
	mov.b64 	{%r286, %r291}, %rd267;
	mov.b32 	%r302, 1;
	mov.b32 	%r303, 31;
	mov.b32 	%r304, -1;
	// begin inline asm
	shfl.sync.down.b32 %r285, %r286, %r302, %r303, %r304;
	// end inline asm
	// begin inline asm
	shfl.sync.down.b32 %r290, %r291, %r302, %r303, %r304;
	// end inline asm
	mov.b64 	%rd268, {%r285, %r290};
	mov.b64 	%fd23, %rd268;
	mov.b64 	{%r296, %r301}, %rd292;
	// begin inline asm
	shfl.sync.down.b32 %r295, %r296, %r302, %r303, %r304;
	// end inline asm
	// begin inline asm
	shfl.sync.down.b32 %r300, %r301, %r302, %r303, %r304;
	// end inline asm
	mov.b64 	%rd34, {%r295, %r300};
	setp.gt.s32 	%p171, %r284, 30;
	mov.u64 	%rd294, %rd292;
	mov.f64 	%fd190, %fd188;
	@%p171 bra 	$L__BB6_30;
	setp.lt.f64 	%p172, %fd188, %fd23;
	mov.u64 	%rd294, %rd34;
	mov.f64 	%fd190, %fd23;
	@%p172 bra 	$L__BB6_30;
	setp.gt.f64 	%p173, %fd188, %fd23;
	mov.u64 	%rd294, %rd292;
	mov.f64 	%fd190, %fd188;
	@%p173 bra 	$L__BB6_30;
	setp.lt.s64 	%p174, %rd292, %rd34;
	min.s64 	%rd294, %rd292, %rd34;
	selp.f64 	%fd190, %fd188, %fd23, %p174;
$L__BB6_30:
	mov.b64 	%rd269, %fd190;
	mov.b64 	{%r306, %r311}, %rd269;
	mov.b32 	%r322, 2;
	mov.b32 	%r323, 31;
	mov.b32 	%r324, -1;
	// begin inline asm
	shfl.sync.down.b32 %r305, %r306, %r322, %r323, %r324;
	// end inline asm
	// begin inline asm
	shfl.sync.down.b32 %r310, %r311, %r322, %r323, %r324;
	// end inline asm
	mov.b64 	%rd270, {%r305, %r310};
	mov.b64 	%fd26, %rd270;
	mov.b64 	{%r316, %r321}, %rd294;
	// begin inline asm
	shfl.sync.down.b32 %r315, %r316, %r322, %r323, %r324;
	// end inline asm
	// begin inline asm
	shfl.sync.down.b32 %r320, %r321, %r322, %r323, %r324;
	// end inline asm
	mov.b64 	%rd37, {%r315, %r320};
	setp.gt.s32 	%p175, %r284, 29;
	mov.u64 	%rd295, %rd294;
	mov.f64 	%fd191, %fd190;
	@%p175 bra 	$L__BB6_34;
	setp.lt.f64 	%p176, %fd190, %fd26;
	mov.u64 	%rd295, %rd37;
	mov.f64 	%fd191, %fd26;
	@%p176 bra 	$L__BB6_34;
	setp.gt.f64 	%p177, %fd190, %fd26;
	mov.u64 	%rd295, %rd294;
	mov.f64 	%fd191, %fd190;
	@%p177 bra 	$L__BB6_34;
	setp.lt.s64 	%p178, %rd294, %rd37;
	min.s64 	%rd295, %rd294, %rd37;
	selp.f64 	%fd191, %fd190, %fd26, %p178;
$L__BB6_34:
	mov.b64 	%rd271, %fd191;
	mov.b64 	{%r326, %r331}, %rd271;
	mov.b32 	%r342, 4;
	mov.b32 	%r343, 31;
	mov.b32 	%r344, -1;
	// begin inline asm
	shfl.sync.down.b32 %r325, %r326, %r342, %r343, %r344;
	// end inline asm
	// begin inline asm
	shfl.sync.down.b32 %r330, %r331, %r342, %r343, %r344;
	// end inline asm
	mov.b64 	%rd272, {%r325, %r330};
	mov.b64 	%fd29, %rd272;
	mov.b64 	{%r336, %r341}, %rd295;
	// begin inline asm
	shfl.sync.down.b32 %r335, %r336, %r342, %r343, %r344;
	// end inline asm
	// begin inline asm
	shfl.sync.down.b32 %r340, %r341, %r342, %r343, %r344;
	// end inline asm
	mov.b64 	%rd40, {%r335, %r340};
	setp.gt.s32 	%p179, %r284, 27;
	mov.u64 	%rd296, %rd295;
	mov.f64 	%fd192, %fd191;
	@%p179 bra 	$L__BB6_38;
	setp.lt.f64 	%p180, %fd191, %fd29;
	mov.u64 	%rd296, %rd40;
	mov.f64 	%fd192, %fd29;
	@%p180 bra 	$L__BB6_38;
	setp.gt.f64 	%p181, %fd191, %fd29;
	mov.u64 	%rd296, %rd295;
	mov.f64 	%fd192, %fd191;
	@%p181 bra 	$L__BB6_38;
	setp.lt.s64 	%p182, %rd295, %rd40;
	min.s64 	%rd296, %rd295, %rd40;
	selp.f64 	%fd192, %fd191, %fd29, %p182;
$L__BB6_38:
	mov.b64 	%rd273, %fd192;
	mov.b64 	{%r346, %r351}, %rd273;
	mov.b32 	%r362, 8;
	mov.b32 	%r363, 31;
	mov.b32 	%r364, -1;
	// begin inline asm
	shfl.sync.down.b32 %r345, %r346, %r362, %r363, %r364;
	// end inline asm
	// begin inline asm
	shfl.sync.down.b32 %r350, %r351, %r362, %r363, %r364;
	// end inline asm
	mov.b64 	%rd274, {%r345, %r350};
	mov.b64 	%fd32, %rd274;
	mov.b64 	{%r356, %r361}, %rd296;
	// begin inline asm
	shfl.sync.down.b32 %r355, %r356, %r362, %r363, %r364;
	// end inline asm
	// begin inline asm
	shfl.sync.down.b32 %r360, %r361, %r362, %r363, %r364;
	// end inline asm
	mov.b64 	%rd43, {%r355, %r360};
	setp.gt.s32 	%p183, %r284, 23;
	mov.u64 	%rd297, %rd296;
	mov.f64 	%fd193, %fd192;
	@%p183 bra 	$L__BB6_42;
	setp.lt.f64 	%p184, %fd192, %fd32;
	mov.u64 	%rd297, %rd43;
	mov.f64 	%fd193, %fd32;
	@%p184 bra 	$L__BB6_42;
	setp.gt.f64 	%p185, %fd192, %fd32;
	mov.u64 	%rd297, %rd296;
	mov.f64 	%fd193, %fd192;
	@%p185 bra 	$L__BB6_42;
	setp.lt.s64 	%p186, %rd296, %rd43;
	min.s64 	%rd297, %rd296, %rd43;
	selp.f64 	%fd193, %fd192, %fd32, %p186;
$L__BB6_42:
	mov.b64 	%rd275, %fd193;
	mov.b64 	{%r366, %r371}, %rd275;
	mov.b32 	%r382, 16;
	mov.b32 	%r383, 31;
	mov.b32 	%r384, -1;
	// begin inline asm
	shfl.sync.down.b32 %r365, %r366, %r382, %r383, %r384;
	// end inline asm
	// begin inline asm
	shfl.sync.down.b32 %r370, %r371, %r382, %r383, %r384;
	// end inline asm
	mov.b64 	%rd276, {%r365, %r370};
	mov.b64 	%fd35, %rd276;
	mov.b64 	{%r376, %r381}, %rd297;
	// begin inline asm
	shfl.sync.down.b32 %r375, %r376, %r382, %r383, %r384;
	// end inline asm
	// begin inline asm
	shfl.sync.down.b32 %r380, %r381, %r382, %r383, %r384;
	// end inline asm
	mov.b64 	%rd46, {%r375, %r380};
	setp.gt.s32 	%p187, %r284, 15;
	mov.u64 	%rd349, %rd297;
	mov.f64 	%fd241, %fd193;
	@%p187 bra 	$L__BB6_46;
	setp.lt.f64 	%p188, %fd193, %fd35;
	mov.u64 	%rd349, %rd46;
	mov.f64 	%fd241, %fd35;
	@%p188 bra 	$L__BB6_46;
	setp.gt.f64 	%p189, %fd193, %fd35;
	mov.u64 	%rd349, %rd297;
	mov.f64 	%fd241, %fd193;
	@%p189 bra 	$L__BB6_46;
	setp.lt.s64 	%p190, %rd297, %rd46;
	min.s64 	%rd349, %rd297, %rd46;
	selp.f64 	%fd241, %fd193, %fd35, %p190;
$L__BB6_46:
	setp.ne.s32 	%p191, %r284, 0;
	@%p191 bra 	$L__BB6_48;
	shr.u32 	%r385, %r4, 1;
	and.b32  	%r386, %r385, 496;
	mov.u32 	%r387, _ZN6thrust24THRUST_300001_SM_1000_NS8cuda_cub4core6detail5shmemE;
	add.s32 	%r388, %r387, %r386;
	st.shared.f64 	[%r388+8], %fd241;
	st.shared.u64 	[%r388+16], %rd349;
$L__BB6_48:
	bar.sync 	0;
	setp.ne.s32 	%p192, %r4, 0;
	@%p192 bra 	$L__BB6_208;
	ld.shared.f64 	%fd38, [_ZN6thrust24THRUST_300001_SM_1000_NS8cuda_cub4core6detail5shmemE+24];
	ld.shared.u64 	%rd49, [_ZN6thrust24THRUST_300001_SM_1000_NS8cuda_cub4core6detail5shmemE+32];
	setp.lt.f64 	%p193, %fd241, %fd38;
	mov.u64 	%rd299, %rd49;
	mov.f64 	%fd195, %fd38;
	@%p193 bra 	$L__BB6_52;
	setp.lt.f64 	%p194, %fd38, %fd241;
	mov.u64 	%rd299, %rd349;
	mov.f64 	%fd195, %fd241;
	@%p194 bra 	$L__BB6_52;
	setp.lt.s64 	%p195, %rd349, %rd49;
	min.s64 	%rd299, %rd349, %rd49;
	selp.f64 	%fd195, %fd241, %fd38, %p195;
$L__BB6_52:
	ld.shared.f64 	%fd41, [_ZN6thrust24THRUST_300001_SM_1000_NS8cuda_cub4core6detail5shmemE+40];
	ld.shared.u64 	%rd52, [_ZN6thrust24THRUST_300001_SM_1000_NS8cuda_cub4core6detail5shmemE+48];
	setp.lt.f64 	%p196, %fd195, %fd41;
	mov.u64 	%rd300, %rd52;
	mov.f64 	%fd196, %fd41;
	@%p196 bra 	$L__BB6_55;
	setp.lt.f64 	%p197, %fd41, %fd195;
	mov.u64 	%rd300, %rd299;
	mov.f64 	%fd196, %fd195;
	@%p197 bra 	$L__BB6_55;
	setp.lt.s64 	%p198, %rd299, %rd52;
	min.s64 	%rd300, %rd299, %rd52;
	selp.f64 	%fd196, %fd195, %fd41, %p198;
$L__BB6_55:
	ld.shared.f64 	%fd44, [_ZN6thrust24THRUST_300001_SM_1000_NS8cuda_cub4core6detail5shmemE+56];
	ld.shared.u64 	%rd55, [_ZN6thrust24THRUST_300001_SM_1000_NS8cuda_cub4core6detail5shmemE+64];
	setp.lt.f64 	%p199, %fd196, %fd44;
	mov.u64 	%rd301, %rd55;
	mov.f64 	%fd197, %fd44;
	@%p199 bra 	$L__BB6_58;
	setp.lt.f64 	%p200, %fd44, %fd196;
	mov.u64 	%rd301, %rd300;
	mov.f64 	%fd197, %fd196;
	@%p200 bra 	$L__BB6_58;
	setp.lt.s64 	%p201, %rd300, %rd55;
	min.s64 	%rd301, %rd300, %rd55;
	selp.f64 	%fd197, %fd196, %fd44, %p201;
$L__BB6_58:
	ld.shared.f64 	%fd47, [_ZN6thrust24THRUST_300001_SM_1000_NS8cuda_cub4core6detail5shmemE+72];
	ld.shared.u64 	%rd58, [_ZN6thrust24THRUST_300001_SM_1000_NS8cuda_cub4core6detail5shmemE+80];
	setp.lt.f64 	%p202, %fd197, %fd47;
	mov.u64 	%rd302, %rd58;
	mov.f64 	%fd198, %fd47;
	@%p202 bra 	$L__BB6_61;
	setp.lt.f64 	%p203, %fd47, %fd197;
	mov.u64 	%rd302, %rd301;
	mov.f64 	%fd198, %fd197;
	@%p203 bra 	$L__BB6_61;
	setp.lt.s64 	%p204, %rd301, %rd58;
	min.s64 	%rd302, %rd301, %rd58;
	selp.f64 	%fd198, %fd197, %fd47, %p204;
$L__BB6_61:
	ld.shared.f64 	%fd50, [_ZN6thrust24THRUST_300001_SM_1000_NS8cuda_cub4core6detail5shmemE+88];
	ld.shared.u64 	%rd61, [_ZN6thrust24THRUST_300001_SM_1000_NS8cuda_cub4core6detail5shmemE+96];
	setp.lt.f64 	%p205, %fd198, %fd50;
	mov.u64 	%rd303, %rd61;
	mov.f64 	%fd199, %fd50;
	@%p205 bra 	$L__BB6_64;
	setp.lt.f64 	%p206, %fd50, %fd198;
	mov.u64 	%rd303, %rd302;
	mov.f64 	%fd199, %fd198;
	@%p206 bra 	$L__BB6_64;
	setp.lt.s64 	%p207, %rd302, %rd61;
	min.s64 	%rd303, %rd302, %rd61;
	selp.f64 	%fd199, %fd198, %fd50, %p207;
$L__BB6_64:
	ld.shared.f64 	%fd53, [_ZN6thrust24THRUST_300001_SM_1000_NS8cuda_cub4core6detail5shmemE+104];
	ld.shared.u64 	%rd64, [_ZN6thrust24THRUST_300001_SM_1000_NS8cuda_cub4core6detail5shmemE+112];
	setp.lt.f64 	%p208, %fd199, %fd53;
	mov.u64 	%rd304, %rd64;
	mov.f64 	%fd200, %fd53;
	@%p208 bra 	$L__BB6_67;
	setp.lt.f64 	%p209, %fd53, %fd199;
	mov.u64 	%rd304, %rd303;
	mov.f64 	%fd200, %fd199;
	@%p209 bra 	$L__BB6_67;
	setp.lt.s64 	%p210, %rd303, %rd64;
	min.s64 	%rd304, %rd303, %rd64;
	selp.f64 	%fd200, %fd199, %fd53, %p210;
$L__BB6_67:
	ld.shared.f64 	%fd56, [_ZN6thrust24THRUST_300001_SM_1000_NS8cuda_cub4core6detail5shmemE+120];
	ld.shared.u64 	%rd67, [_ZN6thrust24THRUST_300001_SM_1000_NS8cuda_cub4core6detail5shmemE+128];
	setp.lt.f64 	%p211, %fd200, %fd56;
	mov.u64 	%rd349, %rd67;
	mov.f64 	%fd241, %fd56;
	@%p211 bra 	$L__BB6_208;
	setp.lt.f64 	%p212, %fd56, %fd200;
	mov.u64 	%rd349, %rd304;
	mov.f64 	%fd241, %fd200;
	@%p212 bra 	$L__BB6_208;
	setp.lt.s64 	%p213, %rd304, %rd67;
	min.s64 	%rd349, %rd304, %rd67;
	selp.f64 	%fd241, %fd200, %fd56, %p213;
	bra.uni 	$L__BB6_208;
$L__BB6_70:
	// begin inline asm
	mov.u32 %r171, %laneid;
	// end inline asm
	and.b32  	%r192, %r4, 992;
	add.s32 	%r193, %r192, 32;
	setp.gt.s32 	%p120, %r193, %r3;
	not.b32 	%r194, %r192;
	add.s32 	%r195, %r3, %r194;
	selp.b32 	%r190, %r195, 31, %p120;
	mov.b64 	%rd257, %fd188;
	mov.b64 	{%r173, %r178}, %rd257;
	mov.b32 	%r189, 1;
	mov.b32 	%r191, -1;
	// begin inline asm
	shfl.sync.down.b32 %r172, %r173, %r189, %r190, %r191;
	// end inline asm
	// begin inline asm
	shfl.sync.down.b32 %r177, %r178, %r189, %r190, %r191;
	// end inline asm
	mov.b64 	%rd258, {%r172, %r177};
	mov.b64 	%fd58, %rd258;
	mov.b64 	{%r183, %r188}, %rd292;
	// begin inline asm
	shfl.sync.down.b32 %r182, %r183, %r189, %r190, %r191;
	// end inline asm
	// begin inline asm
	shfl.sync.down.b32 %r187, %r188, %r189, %r190, %r191;
	// end inline asm
	mov.b64 	%rd69, {%r182, %r187};
	setp.ge.s32 	%p121, %r171, %r190;
	mov.u64 	%rd305, %rd292;
	mov.f64 	%fd201, %fd188;
	@%p121 bra 	$L__BB6_74;
	setp.lt.f64 	%p122, %fd188, %fd58;
	mov.u64 	%rd305, %rd69;
	mov.f64 	%fd201, %fd58;
	@%p122 bra 	$L__BB6_74;
	setp.gt.f64 	%p123, %fd188, %fd58;
	mov.u64 	%rd305, %rd292;
	mov.f64 	%fd201, %fd188;
	@%p123 bra 	$L__BB6_74;
	setp.lt.s64 	%p124, %rd292, %rd69;
	min.s64 	%rd305, %rd292, %rd69;
	selp.f64 	%fd201, %fd188, %fd58, %p124;
$L__BB6_74:
	mov.b64 	%rd259, %fd201;
	mov.b64 	{%r197, %r202}, %rd259;
	mov.b32 	%r213, 2;
	mov.b32 	%r215, -1;
	// begin inline asm
	shfl.sync.down.b32 %r196, %r197, %r213, %r190, %r215;
	// end inline asm
	// begin inline asm
	shfl.sync.down.b32 %r201, %r202, %r213, %r190, %r215;
	// end inline asm
	mov.b64 	%rd260, {%r196, %r201};
	mov.b64 	%fd61, %rd260;
	mov.b64 	{%r207, %r212}, %rd305;
	// begin inline asm
	shfl.sync.down.b32 %r206, %r207, %r213, %r190, %r215;
	// end inline asm
	// begin inline asm
	shfl.sync.down.b32 %r211, %r212, %r213, %r190, %r215;
	// end inline asm
	mov.b64 	%rd72, {%r206, %r211};
	add.s32 	%r216, %r171, 2;
	setp.gt.s32 	%p125, %r216, %r190;
	mov.f64 	%fd202, %fd201;
	mov.u64 	%rd306, %rd305;
	@%p125 bra 	$L__BB6_78;
	setp.lt.f64 	%p126, %fd201, %fd61;
	mov.f64 	%fd202, %fd61;
	mov.u64 	%rd306, %rd72;
	@%p126 bra 	$L__BB6_78;
	setp.gt.f64 	%p127, %fd201, %fd61;
	mov.f64 	%fd202, %fd201;
	mov.u64 	%rd306, %rd305;
	@%p127 bra 	$L__BB6_78;
	setp.lt.s64 	%p128, %rd305, %rd72;
	selp.f64 	%fd202, %fd201, %fd61, %p128;
	min.s64 	%rd306, %rd305, %rd72;
$L__BB6_78:
	mov.b64 	%rd261, %fd202;
	mov.b64 	{%r218, %r223}, %rd261;
	mov.b32 	%r234, 4;
	mov.b32 	%r236, -1;
	// begin inline asm
	shfl.sync.down.b32 %r217, %r218, %r234, %r190, %r236;
	// end inline asm
	// begin inline asm
	shfl.sync.down.b32 %r222, %r223, %r234, %r190, %r236;
	// end inline asm
	mov.b64 	%rd262, {%r217, %r222};
	mov.b64 	%fd64, %rd262;
	mov.b64 	{%r228, %r233}, %rd306;
	// begin inline asm
	shfl.sync.down.b32 %r227, %r228, %r234, %r190, %r236;
	// end inline asm
	// begin inline asm
	shfl.sync.down.b32 %r232, %r233, %r234, %r190, %r236;
	// end inline asm
	mov.b64 	%rd75, {%r227, %r232};
	add.s32 	%r237, %r171, 4;
	setp.gt.s32 	%p129, %r237, %r190;
	mov.f64 	%fd203, %fd202;
	mov.u64 	%rd307, %rd306;
	@%p129 bra 	$L__BB6_82;
	setp.lt.f64 	%p130, %fd202, %fd64;
	mov.f64 	%fd203, %fd64;
	mov.u64 	%rd307, %rd75;
	@%p130 bra 	$L__BB6_82;
	setp.gt.f64 	%p131, %fd202, %fd64;
	mov.f64 	%fd203, %fd202;
	mov.u64 	%rd307, %rd306;
	@%p131 bra 	$L__BB6_82;
	setp.lt.s64 	%p132, %rd306, %rd75;
	selp.f64 	%fd203, %fd202, %fd64, %p132;
	min.s64 	%rd307, %rd306, %rd75;
$L__BB6_82:
	mov.b64 	%rd263, %fd203;
	mov.b64 	{%r239, %r244}, %rd263;
	mov.b32 	%r255, 8;
	mov.b32 	%r257, -1;
	// begin inline asm
	shfl.sync.down.b32 %r238, %r239, %r255, %r190, %r257;
	// end inline asm
	// begin inline asm
	shfl.sync.down.b32 %r243, %r244, %r255, %r190, %r257;
	// end inline asm
	mov.b64 	%rd264, {%r238, %r243};
	mov.b64 	%fd67, %rd264;
	mov.b64 	{%r249, %r254}, %rd307;
	// begin inline asm
	shfl.sync.down.b32 %r248, %r249, %r255, %r190, %r257;
	// end inline asm
	// begin inline asm
	shfl.sync.down.b32 %r253, %r254, %r255, %r190, %r257;
	// end inline asm
	mov.b64 	%rd78, {%r248, %r253};
	add.s32 	%r258, %r171, 8;
	setp.gt.s32 	%p133, %r258, %r190;
	mov.f64 	%fd204, %fd203;
	mov.u64 	%rd308, %rd307;
	@%p133 bra 	$L__BB6_86;
	setp.lt.f64 	%p134, %fd203, %fd67;
	mov.f64 	%fd204, %fd67;
	mov.u64 	%rd308, %rd78;
	@%p134 bra 	$L__BB6_86;
	setp.gt.f64 	%p135, %fd203, %fd67;
	mov.f64 	%fd204, %fd203;
	mov.u64 	%rd308, %rd307;
	@%p135 bra 	$L__BB6_86;
	setp.lt.s64 	%p136, %rd307, %rd78;
	selp.f64 	%fd204, %fd203, %fd67, %p136;
	min.s64 	%rd308, %rd307, %rd78;
$L__BB6_86:
	mov.b64 	%rd265, %fd204;
	mov.b64 	{%r260, %r265}, %rd265;
	mov.b32 	%r276, 16;
	mov.b32 	%r278, -1;
	// begin inline asm
	shfl.sync.down.b32 %r259, %r260, %r276, %r190, %r278;
	// end inline asm
	// begin inline asm
	shfl.sync.down.b32 %r264, %r265, %r276, %r190, %r278;
	// end inline asm
	mov.b64 	%rd266, {%r259, %r264};
	mov.b64 	%fd70, %rd266;
	mov.b64 	{%r270, %r275}, %rd308;
	// begin inline asm
	shfl.sync.down.b32 %r269, %r270, %r276, %r190, %r278;
	// end inline asm
	// begin inline asm
	shfl.sync.down.b32 %r274, %r275, %r276, %r190, %r278;
	// end inline asm
	mov.b64 	%rd81, {%r269, %r274};
	add.s32 	%r279, %r171, 16;
	setp.gt.s32 	%p137, %r279, %r190;
	mov.f64 	%fd241, %fd204;
	mov.u64 	%rd349, %rd308;
	@%p137 bra 	$L__BB6_90;
	setp.lt.f64 	%p138, %fd204, %fd70;
	mov.f64 	%fd241, %fd70;
	mov.u64 	%rd349, %rd81;
	@%p138 bra 	$L__BB6_90;
	setp.gt.f64 	%p139, %fd204, %fd70;
	mov.f64 	%fd241, %fd204;
	mov.u64 	%rd349, %rd308;
	@%p139 bra 	$L__BB6_90;
	setp.lt.s64 	%p140, %rd308, %rd81;
	selp.f64 	%fd241, %fd204, %fd70, %p140;
	min.s64 	%rd349, %rd308, %rd81;
$L__BB6_90:
	setp.ne.s32 	%p141, %r171, 0;
	@%p141 bra 	$L__BB6_92;
	shr.u32 	%r280, %r4, 1;
	and.b32  	%r281, %r280, 496;
	mov.u32 	%r282, _ZN6thrust24THRUST_300001_SM_1000_NS8cuda_cub4core6detail5shmemE;
	add.s32 	%r283, %r282, %r281;
	st.shared.f64 	[%r283+8], %fd241;
	st.shared.u64 	[%r283+16], %rd349;
$L__BB6_92:
	bar.sync 	0;
	setp.ne.s32 	%p142, %r4, 0;
	@%p142 bra 	$L__BB6_208;
	setp.lt.s32 	%p143, %r3, 33;
	mov.f64 	%fd206, %fd241;
	mov.u64 	%rd310, %rd349;
	@%p143 bra 	$L__BB6_97;
	ld.shared.f64 	%fd73, [_ZN6thrust24THRUST_300001_SM_1000_NS8cuda_cub4core6detail5shmemE+24];
	ld.shared.u64 	%rd84, [_ZN6thrust24THRUST_300001_SM_1000_NS8cuda_cub4core6detail5shmemE+32];
	setp.lt.f64 	%p144, %fd241, %fd73;
	mov.f64 	%fd206, %fd73;
	mov.u64 	%rd310, %rd84;
	@%p144 bra 	$L__BB6_97;
	setp.lt.f64 	%p145, %fd73, %fd241;
	mov.f64 	%fd206, %fd241;
	mov.u64 	%rd310, %rd349;
	@%p145 bra 	$L__BB6_97;
	setp.lt.s64 	%p146, %rd349, %rd84;
	selp.f64 	%fd206, %fd241, %fd73, %p146;
	min.s64 	%rd310, %rd349, %rd84;
$L__BB6_97:
	setp.lt.s32 	%p147, %r3, 65;
	mov.f64 	%fd207, %fd206;
	mov.u64 	%rd311, %rd310;
	@%p147 bra 	$L__BB6_101;
	ld.shared.f64 	%fd76, [_ZN6thrust24THRUST_300001_SM_1000_NS8cuda_cub4core6detail5shmemE+40];
	ld.shared.u64 	%rd87, [_ZN6thrust24THRUST_300001_SM_1000_NS8cuda_cub4core6detail5shmemE+48];
	setp.lt.f64 	%p148, %fd206, %fd76;
	mov.f64 	%fd207, %fd76;
	mov.u64 	%rd311, %rd87;
	@%p148 bra 	$L__BB6_101;
	setp.lt.f64 	%p149, %fd76, %fd206;
	mov.f64 	%fd207, %fd206;
	mov.u64 	%rd311, %rd310;
	@%p149 bra 	$L__BB6_101;
	setp.lt.s64 	%p150, %rd310, %rd87;
	selp.f64 	%fd207, %fd206, %fd76, %p150;
	min.s64 	%rd311, %rd310, %rd87;
$L__BB6_101:
	setp.lt.s32 	%p151, %r3, 97;
	mov.f64 	%fd208, %fd207;
	mov.u64 	%rd312, %rd311;
	@%p151 bra 	$L__BB6_105;
	ld.shared.f64 	%fd79, [_ZN6thrust24THRUST_300001_SM_1000_NS8cuda_cub4core6detail5shmemE+56];
	ld.shared.u64 	%rd90, [_ZN6thrust24THRUST_300001_SM_1000_NS8cuda_cub4core6detail5shmemE+64];
	setp.lt.f64 	%p152, %fd207, %fd79;
	mov.f64 	%fd208, %fd79;
	mov.u64 	%rd312, %rd90;
	@%p152 bra 	$L__BB6_105;
	setp.lt.f64 	%p153, %fd79, %fd207;
	mov.f64 	%fd208, %fd207;
	mov.u64 	%rd312, %rd311;
	@%p153 bra 	$L__BB6_105;
	setp.lt.s64 	%p154, %rd311, %rd90;
	selp.f64 	%fd208, %fd207, %fd79, %p154;
	min.s64 	%rd312, %rd311, %rd90;
$L__BB6_105:
	setp.lt.s32 	%p155, %r3, 129;
	mov.f64 	%fd209, %fd208;
	mov.u64 	%rd313, %rd312;
	@%p155 bra 	$L__BB6_109;
	ld.shared.f64 	%fd82, [_ZN6thrust24THRUST_300001_SM_1000_NS8cuda_cub4core6detail5shmemE+72];
	ld.shared.u64 	%rd93, [_ZN6thrust24THRUST_300001_SM_1000_NS8cuda_cub4core6detail5shmemE+80];
	setp.lt.f64 	%p156, %fd208, %fd82;
	mov.f64 	%fd209, %fd82;
	mov.u64 	%rd313, %rd93;
	@%p156 bra 	$L__BB6_109;
	setp.lt.f64 	%p157, %fd82, %fd208;
	mov.f64 	%fd209, %fd208;
	mov.u64 	%rd313, %rd312;
	@%p157 bra 	$L__BB6_109;
	setp.lt.s64 	%p158, %rd312, %rd93;
	selp.f64 	%fd209, %fd208, %fd82, %p158;
	min.s64 	%rd313, %rd312, %rd93;
$L__BB6_109:
	setp.lt.s32 	%p159, %r3, 161;
	mov.f64 	%fd210, %fd209;
	mov.u64 	%rd314, %rd313;
	@%p159 bra 	$L__BB6_113;
	ld.shared.f64 	%fd85, [_ZN6thrust24THRUST_300001_SM_1000_NS8cuda_cub4core6detail5shmemE+88];
	ld.shared.u64 	%rd96, [_ZN6thrust24THRUST_300001_SM_1000_NS8cuda_cub4core6detail5shmemE+96];
	setp.lt.f64 	%p160, %fd209, %fd85;
	mov.f64 	%fd210, %fd85;
	mov.u64 	%rd314, %rd96;
	@%p160 bra 	$L__BB6_113;
	setp.lt.f64 	%p161, %fd85, %fd209;
	mov.f64 	%fd210, %fd209;
	mov.u64 	%rd314, %rd313;
	@%p161 bra 	$L__BB6_113;
	setp.lt.s64 	%p162, %rd313, %rd96;
	selp.f64 	%fd210, %fd209, %fd85, %p162;
	min.s64 	%rd314, %rd313, %rd96;
$L__BB6_113:
	setp.lt.s32 	%p163, %r3, 193;
	mov.f64 	%fd211, %fd210;
	mov.u64 	%rd315, %rd314;
	@%p163 bra 	$L__BB6_117;
	ld.shared.f64 	%fd88, [_ZN6thrust24THRUST_300001_SM_1000_NS8cuda_cub4core6detail5shmemE+104];
	ld.shared.u64 	%rd99, [_ZN6thrust24THRUST_300001_SM_1000_NS8cuda_cub4core6detail5shmemE+112];
	setp.lt.f64 	%p164, %fd210, %fd88;
	mov.f64 	%fd211, %fd88;
	mov.u64 	%rd315, %rd99;
	@%p164 bra 	$L__BB6_117;
	setp.lt.f64 	%p165, %fd88, %fd210;
	mov.f64 	%fd211, %fd210;
	mov.u64 	%rd315, %rd314;
	@%p165 bra 	$L__BB6_117;
	setp.lt.s64 	%p166, %rd314, %rd99;
	selp.f64 	%fd211, %fd210, %fd88, %p166;
	min.s64 	%rd315, %rd314, %rd99;
$L__BB6_117:
	setp.lt.s32 	%p167, %r3, 225;
	mov.u64 	%rd349, %rd315;
	mov.f64 	%fd241, %fd211;
	@%p167 bra 	$L__BB6_208;
	ld.shared.f64 	%fd91, [_ZN6thrust24THRUST_300001_SM_1000_NS8cuda_cub4core6detail5shmemE+120];
	ld.shared.u64 	%rd102, [_ZN6thrust24THRUST_300001_SM_1000_NS8cuda_cub4core6detail5shmemE+128];
	setp.lt.f64 	%p168, %fd211, %fd91;
	mov.u64 	%rd349, %rd102;
	mov.f64 	%fd241, %fd91;
	@%p168 bra 	$L__BB6_208;
	setp.lt.f64 	%p169, %fd91, %fd211;
	mov.u64 	%rd349, %rd315;
	mov.f64 	%fd241, %fd211;
	@%p169 bra 	$L__BB6_208;
	setp.lt.s64 	%p170, %rd315, %rd102;
	selp.f64 	%fd241, %fd211, %fd91, %p170;
	min.s64 	%rd349, %rd315, %rd102;
	bra.uni 	$L__BB6_208;
$L__BB6_121:
	mov.u32 	%r20, %tid.x;
	add.s64 	%rd104, %rd3, %rd4;
	cvt.u64.u32 	%rd105, %r20;
	add.s64 	%rd199, %rd105, %rd4;
	shl.b64 	%rd200, %rd199, 3;
	add.s64 	%rd201, %rd2, %rd200;
	ld.global.f64 	%fd170, [%rd201];
	add.s32 	%r36, %r20, 256;
	cvt.u64.u32 	%rd202, %r36;
	ld.global.f64 	%fd171, [%rd201+2048];
	add.s32 	%r37, %r20, 512;
	cvt.u64.u32 	%rd203, %r37;
	ld.global.f64 	%fd172, [%rd201+4096];
	add.s32 	%r38, %r20, 768;
	cvt.u64.u32 	%rd204, %r38;
	ld.global.f64 	%fd173, [%rd201+6144];
	or.b32  	%r39, %r20, 1024;
	cvt.u64.u32 	%rd106, %r39;
	add.s64 	%rd337, %rd104, %rd106;
	ld.global.f64 	%fd229, [%rd201+8192];
	setp.geu.f64 	%p2, %fd170, %fd171;
	selp.f64 	%fd174, %fd170, %fd171, %p2;
	selp.b64 	%rd205, %rd105, %rd202, %p2;
	setp.geu.f64 	%p3, %fd174, %fd172;
	selp.f64 	%fd175, %fd174, %fd172, %p3;
	selp.b64 	%rd206, %rd205, %rd203, %p3;
	setp.geu.f64 	%p4, %fd175, %fd173;
	selp.f64 	%fd94, %fd175, %fd173, %p4;
	selp.b64 	%rd108, %rd206, %rd204, %p4;
	setp.lt.f64 	%p5, %fd94, %fd229;
	@%p5 bra 	$L__BB6_123;
	setp.lt.f64 	%p6, %fd229, %fd94;
	setp.lt.u64 	%p7, %rd108, %rd106;
	or.pred  	%p8, %p6, %p7;
	selp.f64 	%fd229, %fd94, %fd229, %p8;
	add.s64 	%rd207, %rd104, %rd108;
	selp.b64 	%rd337, %rd207, %rd337, %p8;
$L__BB6_123:
	setp.le.u64 	%p9, %rd195, %rd5;
	@%p9 bra 	$L__BB6_164;
	setp.ne.s32 	%p10, %r20, 0;
	@%p10 bra 	$L__BB6_126;
	atom.global.add.u64 	%rd208, [%rd1+8], 1280;
	add.s64 	%rd209, %rd208, %rd5;
	st.shared.u64 	[_ZN6thrust24THRUST_300001_SM_1000_NS8cuda_cub4core6detail5shmemE+152], %rd209;
$L__BB6_126:
	bar.sync 	0;
	ld.shared.u64 	%rd325, [_ZN6thrust24THRUST_300001_SM_1000_NS8cuda_cub4core6detail5shmemE+152];
	add.s64 	%rd210, %rd325, 1280;
	setp.gt.s64 	%p11, %rd210, %rd195;
	@%p11 bra 	$L__BB6_141;
	mov.f64 	%fd213, %fd229;
	mov.u64 	%rd318, %rd337;
$L__BB6_128:
	add.s64 	%rd211, %rd325, %rd105;
	shl.b64 	%rd212, %rd211, 3;
	add.s64 	%rd213, %rd2, %rd212;
	add.s64 	%rd319, %rd211, %rd3;
	ld.global.f64 	%fd214, [%rd213];
	add.s64 	%rd320, %rd319, 256;
	ld.global.f64 	%fd215, [%rd213+2048];
	add.s64 	%rd321, %rd319, 512;
	ld.global.f64 	%fd216, [%rd213+4096];
	add.s64 	%rd322, %rd319, 768;
	ld.global.f64 	%fd217, [%rd213+6144];
	add.s64 	%rd337, %rd319, 1024;
	ld.global.f64 	%fd229, [%rd213+8192];
	setp.lt.f64 	%p12, %fd213, %fd214;
	@%p12 bra 	$L__BB6_130;
	setp.lt.f64 	%p13, %fd214, %fd213;
	setp.lt.s64 	%p14, %rd318, %rd319;
	or.pred  	%p15, %p13, %p14;
	selp.f64 	%fd214, %fd213, %fd214, %p15;
	selp.b64 	%rd319, %rd318, %rd319, %p15;
$L__BB6_130:
	setp.lt.f64 	%p16, %fd214, %fd215;
	@%p16 bra 	$L__BB6_132;
	setp.lt.f64 	%p17, %fd215, %fd214;
	setp.lt.s64 	%p18, %rd319, %rd320;
	or.pred  	%p19, %p17, %p18;
	selp.f64 	%fd215, %fd214, %fd215, %p19;
	selp.b64 	%rd320, %rd319, %rd320, %p19;
$L__BB6_132:
	setp.lt.f64 	%p20, %fd215, %fd216;
	@%p20 bra 	$L__BB6_134;
	setp.lt.f64 	%p21, %fd216, %fd215;
	setp.lt.s64 	%p22, %rd320, %rd321;
	or.pred  	%p23, %p21, %p22;
	selp.f64 	%fd216, %fd215, %fd216, %p23;
	selp.b64 	%rd321, %rd320, %rd321, %p23;
$L__BB6_134:
	setp.lt.f64 	%p24, %fd216, %fd217;
	@%p24 bra 	$L__BB6_136;
	setp.lt.f64 	%p25, %fd217, %fd216;
	setp.lt.s64 	%p26, %rd321, %rd322;
	or.pred  	%p27, %p25, %p26;
	selp.f64 	%fd217, %fd216, %fd217, %p27;
	selp.b64 	%rd322, %rd321, %rd322, %p27;
$L__BB6_136:
	setp.lt.f64 	%p28, %fd217, %fd229;
	@%p28 bra 	$L__BB6_138;
	setp.lt.f64 	%p29, %fd229, %fd217;
	setp.lt.s64 	%p30, %rd322, %rd337;
	or.pred  	%p31, %p29, %p30;
	selp.f64 	%fd229, %fd217, %fd229, %p31;
	selp.b64 	%rd337, %rd322, %rd337, %p31;
$L__BB6_138:
	setp.ne.s32 	%p32, %r20, 0;
	bar.sync 	0;
	@%p32 bra 	$L__BB6_140;
	atom.global.add.u64 	%rd214, [%rd1+8], 1280;
	add.s64 	%rd215, %rd214, %rd5;
	st.shared.u64 	[_ZN6thrust24THRUST_300001_SM_1000_NS8cuda_cub4core6detail5shmemE+152], %rd215;
$L__BB6_140:
	bar.sync 	0;
	ld.shared.u64 	%rd325, [_ZN6thrust24THRUST_300001_SM_1000_NS8cuda_cub4core6detail5shmemE+152];
	add.s64 	%rd216, %rd325, 1280;
	setp.le.s64 	%p33, %rd216, %rd195;
	mov.f64 	%fd213, %fd229;
	mov.u64 	%rd318, %rd337;
	@%p33 bra 	$L__BB6_128;
$L__BB6_141:
	setp.le.s64 	%p34, %rd195, %rd325;
	@%p34 bra 	$L__BB6_164;
	cvt.u32.u64 	%r40, %rd325;
	cvt.u32.u64 	%r41, %rd195;
	sub.s32 	%r21, %r41, %r40;
	setp.ge.s32 	%p35, %r20, %r21;
	@%p35 bra 	$L__BB6_164;
	not.b32 	%r43, %r20;
	add.s32 	%r44, %r43, %r41;
	sub.s32 	%r22, %r44, %r40;
	and.b32  	%r46, %r22, 768;
	setp.eq.s32 	%p36, %r46, 768;
	mov.u32 	%r397, %r20;
	@%p36 bra 	$L__BB6_149;
	add.s64 	%rd218, %rd325, %rd105;
	add.s64 	%rd327, %rd218, %rd3;
	shl.b64 	%rd219, %rd218, 3;
	add.s64 	%rd326, %rd2, %rd219;
	shr.u32 	%r47, %r22, 8;
	add.s32 	%r48, %r47, 1;
	and.b32  	%r49, %r48, 3;
	neg.s32 	%r395, %r49;
	mov.u32 	%r397, %r20;
$L__BB6_145:
	.pragma "nounroll";
	mov.u64 	%rd136, %rd337;
	mov.f64 	%fd114, %fd229;
	ld.global.f64 	%fd115, [%rd326];
	setp.lt.f64 	%p37, %fd114, %fd115;
	mov.f64 	%fd229, %fd115;
	mov.u64 	%rd337, %rd327;
	@%p37 bra 	$L__BB6_148;
	setp.lt.f64 	%p38, %fd115, %fd114;
	mov.f64 	%fd229, %fd114;
	mov.u64 	%rd337, %rd136;
	@%p38 bra 	$L__BB6_148;
	setp.lt.s64 	%p39, %rd136, %rd327;
	selp.f64 	%fd229, %fd114, %fd115, %p39;
	min.s64 	%rd337, %rd136, %rd327;
$L__BB6_148:
	add.s32 	%r397, %r397, 256;
	add.s64 	%rd327, %rd327, 256;
	add.s64 	%rd326, %rd326, 2048;
	add.s32 	%r395, %r395, 1;
	setp.ne.s32 	%p40, %r395, 0;
	@%p40 bra 	$L__BB6_145;
$L__BB6_149:
	setp.lt.u32 	%p41, %r22, 768;
	@%p41 bra 	$L__BB6_164;
	add.s32 	%r398, %r397, 512;
$L__BB6_151:
	mov.u32 	%r30, %r398;
	add.s32 	%r50, %r30, -512;
	cvt.u64.u32 	%rd220, %r50;
	add.s64 	%rd221, %rd325, %rd220;
	shl.b64 	%rd222, %rd221, 3;
	add.s64 	%rd144, %rd2, %rd222;
	add.s64 	%rd145, %rd221, %rd3;
	ld.global.f64 	%fd121, [%rd144];
	setp.lt.f64 	%p42, %fd229, %fd121;
	mov.f64 	%fd225, %fd121;
	mov.u64 	%rd333, %rd145;
	@%p42 bra 	$L__BB6_154;
	setp.lt.f64 	%p43, %fd121, %fd229;
	mov.f64 	%fd225, %fd229;
	mov.u64 	%rd333, %rd337;
	@%p43 bra 	$L__BB6_154;
	setp.lt.s64 	%p44, %rd337, %rd145;
	selp.f64 	%fd225, %fd229, %fd121, %p44;
	min.s64 	%rd333, %rd337, %rd145;
$L__BB6_154:
	add.s32 	%r51, %r30, -256;
	cvt.u64.u32 	%rd223, %r51;
	add.s64 	%rd224, %rd325, %rd223;
	add.s64 	%rd148, %rd224, %rd3;
	ld.global.f64 	%fd124, [%rd144+2048];
	setp.lt.f64 	%p45, %fd225, %fd124;
	mov.f64 	%fd226, %fd124;
	mov.u64 	%rd334, %rd148;
	@%p45 bra 	$L__BB6_157;
	setp.lt.f64 	%p46, %fd124, %fd225;
	mov.f64 	%fd226, %fd225;
	mov.u64 	%rd334, %rd333;
	@%p46 bra 	$L__BB6_157;
	setp.lt.s64 	%p47, %rd333, %rd148;
	selp.f64 	%fd226, %fd225, %fd124, %p47;
	min.s64 	%rd334, %rd333, %rd148;
$L__BB6_157:
	cvt.u64.u32 	%rd225, %r30;
	add.s64 	%rd226, %rd325, %rd225;
	add.s64 	%rd151, %rd226, %rd3;
	ld.global.f64 	%fd127, [%rd144+4096];
	setp.lt.f64 	%p48, %fd226, %fd127;
	mov.f64 	%fd227, %fd127;
	mov.u64 	%rd335, %rd151;
	@%p48 bra 	$L__BB6_160;
	setp.lt.f64 	%p49, %fd127, %fd226;
	mov.f64 	%fd227, %fd226;
	mov.u64 	%rd335, %rd334;
	@%p49 bra 	$L__BB6_160;
	setp.lt.s64 	%p50, %rd334, %rd151;
	selp.f64 	%fd227, %fd226, %fd127, %p50;
	min.s64 	%rd335, %rd334, %rd151;
$L__BB6_160:
	add.s32 	%r52, %r30, 256;
	cvt.u64.u32 	%rd227, %r52;
	add.s64 	%rd228, %rd325, %rd227;
	add.s64 	%rd154, %rd228, %rd3;
	ld.global.f64 	%fd130, [%rd144+6144];
	setp.lt.f64 	%p51, %fd227, %fd130;
	mov.f64 	%fd229, %fd130;
	mov.u64 	%rd337, %rd154;
	@%p51 bra 	$L__BB6_163;
	setp.lt.f64 	%p52, %fd130, %fd227;
	mov.f64 	%fd229, %fd227;
	mov.u64 	%rd337, %rd335;
	@%p52 bra 	$L__BB6_163;
	setp.lt.s64 	%p53, %rd335, %rd154;
	selp.f64 	%fd229, %fd227, %fd130, %p53;
	min.s64 	%rd337, %rd335, %rd154;
$L__BB6_163:
	add.s32 	%r398, %r30, 1024;
	add.s32 	%r53, %r30, 512;
	setp.lt.s32 	%p54, %r53, %r21;
	@%p54 bra 	$L__BB6_151;
$L__BB6_164:
	// begin inline asm
	mov.u32 %r54, %laneid;
	// end inline asm
	mov.b64 	%rd229, %fd229;
	mov.b64 	{%r56, %r61}, %rd229;
	mov.b32 	%r72, 1;
	mov.b32 	%r73, 31;
	mov.b32 	%r74, -1;
	// begin inline asm
	shfl.sync.down.b32 %r55, %r56, %r72, %r73, %r74;
	// end inline asm
	// begin inline asm
	shfl.sync.down.b32 %r60, %r61, %r72, %r73, %r74;
	// end inline asm
	mov.b64 	%rd230, {%r55, %r60};
	mov.b64 	%fd134, %rd230;
	mov.b64 	{%r66, %r71}, %rd337;
	// begin inline asm
	shfl.sync.down.b32 %r65, %r66, %r72, %r73, %r74;
	// end inline asm
	// begin inline asm
	shfl.sync.down.b32 %r70, %r71, %r72, %r73, %r74;
	// end inline asm
	mov.b64 	%rd158, {%r65, %r70};
	setp.gt.s32 	%p55, %r54, 30;
	mov.f64 	%fd230, %fd229;
	mov.u64 	%rd338, %rd337;
	@%p55 bra 	$L__BB6_168;
	setp.lt.f64 	%p56, %fd229, %fd134;
	mov.f64 	%fd230, %fd134;
	mov.u64 	%rd338, %rd158;
	@%p56 bra 	$L__BB6_168;
	setp.gt.f64 	%p57, %fd229, %fd134;
	mov.f64 	%fd230, %fd229;
	mov.u64 	%rd338, %rd337;
	@%p57 bra 	$L__BB6_168;
	setp.lt.s64 	%p58, %rd337, %rd158;
	selp.f64 	%fd230, %fd229, %fd134, %p58;
	min.s64 	%rd338, %rd337, %rd158;
$L__BB6_168:
	mov.b64 	%rd231, %fd230;
	mov.b64 	{%r76, %r81}, %rd231;
	mov.b32 	%r92, 2;
	mov.b32 	%r93, 31;
	mov.b32 	%r94, -1;
	// begin inline asm
	shfl.sync.down.b32 %r75, %r76, %r92, %r93, %r94;
	// end inline asm
	// begin inline asm
	shfl.sync.down.b32 %r80, %r81, %r92, %r93, %r94;
	// end inline asm
	mov.b64 	%rd232, {%r75, %r80};
	mov.b64 	%fd137, %rd232;
	mov.b64 	{%r86, %r91}, %rd338;
	// begin inline asm
	shfl.sync.down.b32 %r85, %r86, %r92, %r93, %r94;
	// end inline asm
	// begin inline asm
	shfl.sync.down.b32 %r90, %r91, %r92, %r93, %r94;
	// end inline asm
	mov.b64 	%rd161, {%r85, %r90};
	setp.gt.s32 	%p59, %r54, 29;
	mov.f64 	%fd231, %fd230;
	mov.u64 	%rd339, %rd338;
	@%p59 bra 	$L__BB6_172;
	setp.lt.f64 	%p60, %fd230, %fd137;
	mov.f64 	%fd231, %fd137;
	mov.u64 	%rd339, %rd161;
	@%p60 bra 	$L__BB6_172;
	setp.gt.f64 	%p61, %fd230, %fd137;
	mov.f64 	%fd231, %fd230;
	mov.u64 	%rd339, %rd338;
	@%p61 bra 	$L__BB6_172;
	setp.lt.s64 	%p62, %rd338, %rd161;
	selp.f64 	%fd231, %fd230, %fd137, %p62;
	min.s64 	%rd339, %rd338, %rd161;
$L__BB6_172:
	mov.b64 	%rd233, %fd231;
	mov.b64 	{%r96, %r101}, %rd233;
	mov.b32 	%r112, 4;
	mov.b32 	%r113, 31;
	mov.b32 	%r114, -1;
	// begin inline asm
	shfl.sync.down.b32 %r95, %r96, %r112, %r113, %r114;
	// end inline asm
	// begin inline asm
	shfl.sync.down.b32 %r100, %r101, %r112, %r113, %r114;
	// end inline asm
	mov.b64 	%rd234, {%r95, %r100};
	mov.b64 	%fd140, %rd234;
	mov.b64 	{%r106, %r111}, %rd339;
	// begin inline asm
	shfl.sync.down.b32 %r105, %r106, %r112, %r113, %r114;
	// end inline asm
	// begin inline asm
	shfl.sync.down.b32 %r110, %r111, %r112, %r113, %r114;
	// end inline asm
	mov.b64 	%rd164, {%r105, %r110};
	setp.gt.s32 	%p63, %r54, 27;
	mov.f64 	%fd232, %fd231;
	mov.u64 	%rd340, %rd339;
	@%p63 bra 	$L__BB6_176;
	setp.lt.f64 	%p64, %fd231, %fd140;
	mov.f64 	%fd232, %fd140;
	mov.u64 	%rd340, %rd164;
	@%p64 bra 	$L__BB6_176;
	setp.gt.f64 	%p65, %fd231, %fd140;
	mov.f64 	%fd232, %fd231;
	mov.u64 	%rd340, %rd339;
	@%p65 bra 	$L__BB6_176;
	setp.lt.s64 	%p66, %rd339, %rd164;
	selp.f64 	%fd232, %fd231, %fd140, %p66;
	min.s64 	%rd340, %rd339, %rd164;
$L__BB6_176:
	mov.b64 	%rd235, %fd232;
	mov.b64 	{%r116, %r121}, %rd235;
	mov.b32 	%r132, 8;
	mov.b32 	%r133, 31;
	mov.b32 	%r134, -1;
	// begin inline asm
	shfl.sync.down.b32 %r115, %r116, %r132, %r133, %r134;
	// end inline asm
	// begin inline asm
	shfl.sync.down.b32 %r120, %r121, %r132, %r133, %r134;
	// end inline asm
	mov.b64 	%rd236, {%r115, %r120};
	mov.b64 	%fd143, %rd236;
	mov.b64 	{%r126, %r131}, %rd340;
	// begin inline asm
	shfl.sync.down.b32 %r125, %r126, %r132, %r133, %r134;
	// end inline asm
	// begin inline asm
	shfl.sync.down.b32 %r130, %r131, %r132, %r133, %r134;
	// end inline asm
	mov.b64 	%rd167, {%r125, %r130};
	setp.gt.s32 	%p67, %r54, 23;
	mov.f64 	%fd233, %fd232;
	mov.u64 	%rd341, %rd340;
	@%p67 bra 	$L__BB6_180;
	setp.lt.f64 	%p68, %fd232, %fd143;
	mov.f64 	%fd233, %fd143;
	mov.u64 	%rd341, %rd167;
	@%p68 bra 	$L__BB6_180;
	setp.gt.f64 	%p69, %fd232, %fd143;
	mov.f64 	%fd233, %fd232;
	mov.u64 	%rd341, %rd340;
	@%p69 bra 	$L__BB6_180;
	setp.lt.s64 	%p70, %rd340, %rd167;
	selp.f64 	%fd233, %fd232, %fd143, %p70;
	min.s64 	%rd341, %rd340, %rd167;
$L__BB6_180:
	mov.b64 	%rd237, %fd233;
	mov.b64 	{%r136, %r141}, %rd237;
	mov.b32 	%r152, 16;
	mov.b32 	%r153, 31;
	mov.b32 	%r154, -1;
	// begin inline asm
	shfl.sync.down.b32 %r135, %r136, %r152, %r153, %r154;
	// end inline asm
	// begin inline asm
	shfl.sync.down.b32 %r140, %r141, %r152, %r153, %r154;
	// end inline asm
	mov.b64 	%rd238, {%r135, %r140};
	mov.b64 	%fd146, %rd238;
	mov.b64 	{%r146, %r151}, %rd341;
	// begin inline asm
	shfl.sync.down.b32 %r145, %r146, %r152, %r153, %r154;
	// end inline asm
	// begin inline asm
	shfl.sync.down.b32 %r150, %r151, %r152, %r153, %r154;
	// end inline asm
	mov.b64 	%rd170, {%r145, %r150};
	setp.gt.s32 	%p71, %r54, 15;
	mov.f64 	%fd241, %fd233;
	mov.u64 	%rd349, %rd341;
	@%p71 bra 	$L__BB6_184;
	setp.lt.f64 	%p72, %fd233, %fd146;
	mov.f64 	%fd241, %fd146;
	mov.u64 	%rd349, %rd170;
	@%p72 bra 	$L__BB6_184;
	setp.gt.f64 	%p73, %fd233, %fd146;
	mov.f64 	%fd241, %fd233;
	mov.u64 	%rd349, %rd341;
	@%p73 bra 	$L__BB6_184;
	setp.lt.s64 	%p74, %rd341, %rd170;
	selp.f64 	%fd241, %fd233, %fd146, %p74;
	min.s64 	%rd349, %rd341, %rd170;
$L__BB6_184:
	setp.ne.s32 	%p75, %r54, 0;
	@%p75 bra 	$L__BB6_186;
	shr.u32 	%r155, %r20, 1;
	and.b32  	%r156, %r155, 496;
	mov.u32 	%r157, _ZN6thrust24THRUST_300001_SM_1000_NS8cuda_cub4core6detail5shmemE;
	add.s32 	%r158, %r157, %r156;
	st.shared.f64 	[%r158+8], %fd241;
	st.shared.u64 	[%r158+16], %rd349;
$L__BB6_186:
	bar.sync 	0;
	setp.ne.s32 	%p76, %r20, 0;
	@%p76 bra 	$L__BB6_208;
	ld.shared.f64 	%fd149, [_ZN6thrust24THRUST_300001_SM_1000_NS8cuda_cub4core6detail5shmemE+24];
	ld.shared.u64 	%rd173, [_ZN6thrust24THRUST_300001_SM_1000_NS8cuda_cub4core6detail5shmemE+32];
	setp.lt.f64 	%p77, %fd241, %fd149;
	mov.f64 	%fd235, %fd149;
	mov.u64 	%rd343, %rd173;
	@%p77 bra 	$L__BB6_190;
	setp.lt.f64 	%p78, %fd149, %fd241;
	mov.f64 	%fd235, %fd241;
	mov.u64 	%rd343, %rd349;
	@%p78 bra 	$L__BB6_190;
	setp.lt.s64 	%p79, %rd349, %rd173;
	selp.f64 	%fd235, %fd241, %fd149, %p79;
	min.s64 	%rd343, %rd349, %rd173;
$L__BB6_190:
	ld.shared.f64 	%fd152, [_ZN6thrust24THRUST_300001_SM_1000_NS8cuda_cub4core6detail5shmemE+40];
	ld.shared.u64 	%rd176, [_ZN6thrust24THRUST_300001_SM_1000_NS8cuda_cub4core6detail5shmemE+48];
	setp.lt.f64 	%p80, %fd235, %fd152;
	mov.f64 	%fd236, %fd152;
	mov.u64 	%rd344, %rd176;
	@%p80 bra 	$L__BB6_193;
	setp.lt.f64 	%p81, %fd152, %fd235;
	mov.f64 	%fd236, %fd235;
	mov.u64 	%rd344, %rd343;
	@%p81 bra 	$L__BB6_193;
	setp.lt.s64 	%p82, %rd343, %rd176;
	selp.f64 	%fd236, %fd235, %fd152, %p82;
	min.s64 	%rd344, %rd343, %rd176;
$L__BB6_193:
	ld.shared.f64 	%fd155, [_ZN6thrust24THRUST_300001_SM_1000_NS8cuda_cub4core6detail5shmemE+56];
	ld.shared.u64 	%rd179, [_ZN6thrust24THRUST_300001_SM_1000_NS8cuda_cub4core6detail5shmemE+64];
	setp.lt.f64 	%p83, %fd236, %fd155;
	mov.f64 	%fd237, %fd155;
	mov.u64 	%rd345, %rd179;
	@%p83 bra 	$L__BB6_196;
	setp.lt.f64 	%p84, %fd155, %fd236;
	mov.f64 	%fd237, %fd236;
	mov.u64 	%rd345, %rd344;
	@%p84 bra 	$L__BB6_196;
	setp.lt.s64 	%p85, %rd344, %rd179;
	selp.f64 	%fd237, %fd236, %fd155, %p85;
	min.s64 	%rd345, %rd344, %rd179;
$L__BB6_196:
	ld.shared.f64 	%fd158, [_ZN6thrust24THRUST_300001_SM_1000_NS8cuda_cub4core6detail5shmemE+72];
	ld.shared.u64 	%rd182, [_ZN6thrust24THRUST_300001_SM_1000_NS8cuda_cub4core6detail5shmemE+80];
	setp.lt.f64 	%p86, %fd237, %fd158;
	mov.f64 	%fd238, %fd158;
	mov.u64 	%rd346, %rd182;
	@%p86 bra 	$L__BB6_199;
	setp.lt.f64 	%p87, %fd158, %fd237;
	mov.f64 	%fd238, %fd237;
	mov.u64 	%rd346, %rd345;
	@%p87 bra 	$L__BB6_199;
	setp.lt.s64 	%p88, %rd345, %rd182;
	selp.f64 	%fd238, %fd237, %fd158, %p88;
	min.s64 	%rd346, %rd345, %rd182;
$L__BB6_199:
	ld.shared.f64 	%fd161, [_ZN6thrust24THRUST_300001_SM_1000_NS8cuda_cub4core6detail5shmemE+88];
	ld.shared.u64 	%rd185, [_ZN6thrust24THRUST_300001_SM_1000_NS8cuda_cub4core6detail5shmemE+96];
	setp.lt.f64 	%p89, %fd238, %fd161;
	mov.f64 	%fd239, %fd161;
	mov.u64 	%rd347, %rd185;
	@%p89 bra 	$L__BB6_202;
	setp.lt.f64 	%p90, %fd161, %fd238;
	mov.f64 	%fd239, %fd238;
	mov.u64 	%rd347, %rd346;
	@%p90 bra 	$L__BB6_202;
	setp.lt.s64 	%p91, %rd346, %rd185;
	selp.f64 	%fd239, %fd238, %fd161, %p91;
	min.s64 	%rd347, %rd346, %rd185;
$L__BB6_202:
	ld.shared.f64 	%fd164, [_ZN6thrust24THRUST_300001_SM_1000_NS8cuda_cub4core6detail5shmemE+104];
	ld.shared.u64 	%rd188, [_ZN6thrust24THRUST_300001_SM_1000_NS8cuda_cub4core6detail5shmemE+112];
	setp.lt.f64 	%p92, %fd239, %fd164;
	mov.f64 	%fd240, %fd164;
	mov.u64 	%rd348, %rd188;
	@%p92 bra 	$L__BB6_205;
	setp.lt.f64 	%p93, %fd164, %fd239;
	mov.f64 	%fd240, %fd239;
	mov.u64 	%rd348, %rd347;
	@%p93 bra 	$L__BB6_205;
	setp.lt.s64 	%p94, %rd347, %rd188;
	selp.f64 	%fd240, %fd239, %fd164, %p94;
	min.s64 	%rd348, %rd347, %rd188;
$L__BB6_205:
	ld.shared.f64 	%fd167, [_ZN6thrust24THRUST_300001_SM_1000_NS8cuda_cub4core6detail5shmemE+120];
	ld.shared.u64 	%rd191, [_ZN6thrust24THRUST_300001_SM_1000_NS8cuda_cub4core6detail5shmemE+128];
	setp.lt.f64 	%p95, %fd240, %fd167;
	mov.u64 	%rd349, %rd191;
	mov.f64 	%fd241, %fd167;
	@%p95 bra 	$L__BB6_208;
	setp.lt.f64 	%p96, %fd167, %fd240;
	mov.u64 	%rd349, %rd348;
	mov.f64 	%fd241, %fd240;
	@%p96 bra 	$L__BB6_208;
	setp.lt.s64 	%p97, %rd348, %rd191;
	selp.f64 	%fd241, %fd240, %fd167, %p97;
	min.s64 	%rd349, %rd348, %rd191;
$L__BB6_208:
	mov.u32 	%r389, %tid.x;
	setp.ne.s32 	%p214, %r389, 0;
	@%p214 bra 	$L__BB6_210;
	ld.param.u64 	%rd280, [_ZN6thrust24THRUST_300001_SM_1000_NS8cuda_cub4core6detail13_kernel_agentINS1_8__reduce11ReduceAgentINS0_12zip_iteratorIN4cuda3std3__45tupleIJNS0_10device_ptrIdEENS0_17counting_iteratorIlNS0_11use_defaultESF_SF_EEEEEEEPNSB_IJdlEEESJ_lNS1_9__extrema9arg_max_fIdlNSA_4lessIdEEEEEEJSI_SK_lN3cub18CUB_300001_SM_100013GridEvenShareIlEENSS_9GridQueueIyEESP_EEEvDpT0__param_1];
	cvta.to.global.u64 	%rd277, %rd280;
	mul.wide.u32 	%rd278, %r1, 16;
	add.s64 	%rd279, %rd277, %rd278;
	st.global.f64 	[%rd279], %fd241;
	st.global.u64 	[%rd279+8], %rd349;
$L__BB6_210:
	ret;

}
	// .globl	_ZN6thrust24THRUST_300001_SM_1000_NS8cuda_cub4core6detail13_kernel_agentINS1_8__reduce10DrainAgentIlEEJN3cub18CUB_300001_SM_10009GridQueueIyEElEEEvDpT0_
.visible .entry _ZN6thrust24THRUST_300001_SM_1000_NS8cuda_cub4core6detail13_kernel_agentINS1_8__reduce10DrainAgentIlEEJN3cub18CUB_300001_SM_10009GridQueueIyEElEEEvDpT0_(
	.param .align 8 .b8 _ZN6thrust24THRUST_300001_SM_1000_NS8cuda_cub4core6detail13_kernel_agentINS1_8__reduce10DrainAgentIlEEJN3cub18CUB_300001_SM_10009GridQueueIyEElEEEvDpT0__param_0[8],
	.param .u64 _ZN6thrust24THRUST_300001_SM_1000_NS8cuda_cub4core6detail13_kernel_agentINS1_8__reduce10DrainAgentIlEEJN3cub18CUB_300001_SM_10009GridQueueIyEElEEEvDpT0__param_1
)
.maxntid 1
{
	.reg .b64 	%rd<5>;

	ld.param.u64 	%rd1, [_ZN6thrust24THRUST_300001_SM_1000_NS8cuda_cub4core6detail13_kernel_agentINS1_8__reduce10DrainAgentIlEEJN3cub18CUB_300001_SM_10009GridQueueIyEElEEEvDpT0__param_0];
	ld.param.u64 	%rd2, [_ZN6thrust24THRUST_300001_SM_1000_NS8cuda_cub4core6detail13_kernel_agentINS1_8__reduce10DrainAgentIlEEJN3cub18CUB_300001_SM_10009GridQueueIyEElEEEvDpT0__param_1];
	cvta.to.global.u64 	%rd3, %rd1;
	st.global.u64 	[%rd3], %rd2;
	mov.b64 	%rd4, 0;
	st.global.u64 	[%rd3+8], %rd4;
	ret;

}
	// .globl	_ZN6thrust24THRUST_300001_SM_1000_NS8cuda_cub4core6detail13_kernel_agentINS1_8__reduce11ReduceAgentIPN4cuda3std3__45tupleIJdlEEESC_SB_lNS1_9__extrema9arg_max_fIdlNS9_4lessIdEEEEEEJSC_SC_iSH_EEEvDpT0_
.visible .entry _ZN6thrust24THRUST_300001_SM_1000_NS8cuda_cub4core6detail13_kernel_agentINS1_8__reduce11ReduceAgentIPN4cuda3std3__45tupleIJdlEEESC_SB_lNS1_9__extrema9arg_max_fIdlNS9_4lessIdEEEEEEJSC_SC_iSH_EEEvDpT0_(
	.param .u64 .ptr .align 1 _ZN6thrust24THRUST_300001_SM_1000_NS8cuda_cub4core6detail13_kernel_agentINS1_8__reduce11ReduceAgentIPN4cuda3std3__45tupleIJdlEEESC_SB_lNS1_9__extrema9arg_max_fIdlNS9_4lessIdEEEEEEJSC_SC_iSH_EEEvDpT0__param_0,
	.param .u64 .ptr .align 1 _ZN6thrust24THRUST_300001_SM_1000_NS8cuda_cub4core6detail13_kernel_agentINS1_8__reduce11ReduceAgentIPN4cuda3std3__45tupleIJdlEEESC_SB_lNS1_9__extrema9arg_max_fIdlNS9_4lessIdEEEEEEJSC_SC_iSH_EEEvDpT0__param_1,
	.param .u32 _ZN6thrust24THRUST_300001_SM_1000_NS8cuda_cub4core6detail13_kernel_agentINS1_8__reduce11ReduceAgentIPN4cuda3std3__45tupleIJdlEEESC_SB_lNS1_9__extrema9arg_max_fIdlNS9_4lessIdEEEEEEJSC_SC_iSH_EEEvDpT0__param_2,
	.param .align 1 .b8 _ZN6thrust24THRUST_300001_SM_1000_NS8cuda_cub4core6detail13_kernel_agentINS1_8__reduce11ReduceAgentIPN4cuda3std3__45tupleIJdlEEESC_SB_lNS1_9__extrema9arg_max_fIdlNS9_4lessIdEEEEEEJSC_SC_iSH_EEEvDpT0__param_3[1]
)
.maxntid 256
{
	.reg .pred 	%p<264>;
	.reg .b32 	%r<374>;
	.reg .b64 	%rd<508>;
	.reg .b64 	%fd<293>;

	ld.param.u64 	%rd237, [_ZN6thrust24THRUST_300001_SM_1000_NS8cuda_cub4core6detail13_kernel_agentINS1_8__reduce11ReduceAgentIPN4cuda3std3__45tupleIJdlEEESC_SB_lNS1_9__extrema9arg_max_fIdlNS9_4lessIdEEEEEEJSC_SC_iSH_EEEvDpT0__param_0];
	ld.param.u32 	%r29, [_ZN6thrust24THRUST_300001_SM_1000_NS8cuda_cub4core6detail13_kernel_agentINS1_8__reduce11ReduceAgentIPN4cuda3std3__45tupleIJdlEEESC_SB_lNS1_9__extrema9arg_max_fIdlNS9_4lessIdEEEEEEJSC_SC_iSH_EEEvDpT0__param_2];
	cvt.s64.s32 	%rd1, %r29;
	setp.eq.s32 	%p1, %r29, 0;
	@%p1 bra 	$L__BB8_234;
	setp.gt.s32 	%p2, %r29, 1279;
	@%p2 bra 	$L__BB8_121;
	mov.u32 	%r1, %tid.x;
	setp.ge.s32 	%p147, %r1, %r29;
	mov.f64 	%fd224, 0d0000000000000000;
	mov.b64 	%rd431, 0;
	mov.u32 	%r368, %r1;
	@%p147 bra 	$L__BB8_4;
	mul.wide.u32 	%rd375, %r1, 16;
	add.s64 	%rd372, %rd237, %rd375;
	// begin inline asm
	ld.global.nc.u64 %rd371, [%rd372];
	// end inline asm
	add.s64 	%rd374, %rd372, 8;
	// begin inline asm
	ld.global.nc.u64 %rd431, [%rd374];
	// end inline asm
	mov.b64 	%fd224, %rd371;
	add.s32 	%r368, %r1, 256;
$L__BB8_4:
	setp.ge.s32 	%p148, %r368, %r29;
	@%p148 bra 	$L__BB8_25;
	not.b32 	%r141, %r368;
	add.s32 	%r4, %r29, %r141;
	and.b32  	%r142, %r4, 768;
	setp.eq.s32 	%p149, %r142, 768;
	@%p149 bra 	$L__BB8_11;
	mul.wide.u32 	%rd377, %r368, 16;
	add.s64 	%rd422, %rd237, %rd377;
	shr.u32 	%r143, %r4, 8;
	add.s32 	%r144, %r143, 1;
	and.b32  	%r145, %r144, 3;
	neg.s32 	%r366, %r145;
$L__BB8_7:
	.pragma "nounroll";
	mov.u64 	%rd6, %rd431;
	mov.f64 	%fd3, %fd224;
	// begin inline asm
	ld.global.nc.u64 %rd378, [%rd422];
	// end inline asm
	add.s64 	%rd381, %rd422, 8;
	// begin inline asm
	ld.global.nc.u64 %rd380, [%rd381];
	// end inline asm
	mov.b64 	%fd4, %rd378;
	setp.lt.f64 	%p150, %fd3, %fd4;
	mov.u64 	%rd431, %rd380;
	mov.f64 	%fd224, %fd4;
	@%p150 bra 	$L__BB8_10;
	setp.gt.f64 	%p151, %fd3, %fd4;
	mov.u64 	%rd431, %rd6;
	mov.f64 	%fd224, %fd3;
	@%p151 bra 	$L__BB8_10;
	setp.lt.s64 	%p152, %rd6, %rd380;
	min.s64 	%rd431, %rd6, %rd380;
	selp.f64 	%fd224, %fd3, %fd4, %p152;
$L__BB8_10:
	add.s32 	%r368, %r368, 256;
	add.s64 	%rd422, %rd422, 4096;
	add.s32 	%r366, %r366, 1;
	setp.ne.s32 	%p153, %r366, 0;
	@%p153 bra 	$L__BB8_7;
$L__BB8_11:
	setp.lt.u32 	%p154, %r4, 768;
	@%p154 bra 	$L__BB8_25;
$L__BB8_12:
	mul.wide.s32 	%rd386, %r368, 16;
	add.s64 	%rd383, %rd237, %rd386;
	// begin inline asm
	ld.global.nc.u64 %rd382, [%rd383];
	// end inline asm
	add.s64 	%rd385, %rd383, 8;
	// begin inline asm
	ld.global.nc.u64 %rd384, [%rd385];
	// end inline asm
	mov.b64 	%fd10, %rd382;
	setp.lt.f64 	%p155, %fd224, %fd10;
	mov.u64 	%rd428, %rd384;
	mov.f64 	%fd221, %fd10;
	@%p155 bra 	$L__BB8_15;
	setp.gt.f64 	%p156, %fd224, %fd10;
	mov.u64 	%rd428, %rd431;
	mov.f64 	%fd221, %fd224;
	@%p156 bra 	$L__BB8_15;
	setp.lt.s64 	%p157, %rd431, %rd384;
	min.s64 	%rd428, %rd431, %rd384;
	selp.f64 	%fd221, %fd224, %fd10, %p157;
$L__BB8_15:
	add.s64 	%rd388, %rd383, 4096;
	// begin inline asm
	ld.global.nc.u64 %rd387, [%rd388];
	// end inline asm
	add.s64 	%rd390, %rd383, 4104;
	// begin inline asm
	ld.global.nc.u64 %rd389, [%rd390];
	// end inline asm
	mov.b64 	%fd13, %rd387;
	setp.lt.f64 	%p158, %fd221, %fd13;
	mov.u64 	%rd429, %rd389;
	mov.f64 	%fd222, %fd13;
	@%p158 bra 	$L__BB8_18;
	setp.gt.f64 	%p159, %fd221, %fd13;
	mov.u64 	%rd429, %rd428;
	mov.f64 	%fd222, %fd221;
	@%p159 bra 	$L__BB8_18;
	setp.lt.s64 	%p160, %rd428, %rd389;
	min.s64 	%rd429, %rd428, %rd389;
	selp.f64 	%fd222, %fd221, %fd13, %p160;
$L__BB8_18:
	add.s64 	%rd392, %rd383, 8192;
	// begin inline asm
	ld.global.nc.u64 %rd391, [%rd392];
	// end inline asm
	add.s64 	%rd394, %rd383, 8200;
	// begin inline asm
	ld.global.nc.u64 %rd393, [%rd394];
	// end inline asm
	mov.b64 	%fd16, %rd391;
	setp.lt.f64 	%p161, %fd222, %fd16;
	mov.u64 	%rd430, %rd393;
	mov.f64 	%fd223, %fd16;
	@%p161 bra 	$L__BB8_21;
	setp.gt.f64 	%p162, %fd222, %fd16;
	mov.u64 	%rd430, %rd429;
	mov.f64 	%fd223, %fd222;
	@%p162 bra 	$L__BB8_21;
	setp.lt.s64 	%p163, %rd429, %rd393;
	min.s64 	%rd430, %rd429, %rd393;
	selp.f64 	%fd223, %fd222, %fd16, %p163;
$L__BB8_21:
	add.s64 	%rd396, %rd383, 12288;
	// begin inline asm
	ld.global.nc.u64 %rd395, [%rd396];
	// end inline asm
	add.s64 	%rd398, %rd383, 12296;
	// begin inline asm
	ld.global.nc.u64 %rd397, [%rd398];
	// end inline asm
	mov.b64 	%fd19, %rd395;
	setp.lt.f64 	%p164, %fd223, %fd19;
	mov.u64 	%rd431, %rd397;
	mov.f64 	%fd224, %fd19;
	@%p164 bra 	$L__BB8_24;
	setp.gt.f64 	%p165, %fd223, %fd19;
	mov.u64 	%rd431, %rd430;
	mov.f64 	%fd224, %fd223;
	@%p165 bra 	$L__BB8_24;
	setp.lt.s64 	%p166, %rd430, %rd397;
	min.s64 	%rd431, %rd430, %rd397;
	selp.f64 	%fd224, %fd223, %fd19, %p166;
$L__BB8_24:
	add.s32 	%r368, %r368, 1024;
	setp.lt.s32 	%p167, %r368, %r29;
	@%p167 bra 	$L__BB8_12;
$L__BB8_25:
	setp.lt.s32 	%p168, %r29, 256;
	@%p168 bra 	$L__BB8_70;
	// begin inline asm
	mov.u32 %r259, %laneid;
	// end inline asm
	mov.b64 	%rd409, %fd224;
	mov.b64 	{%r261, %r266}, %rd409;
	mov.b32 	%r277, 1;
	mov.b32 	%r278, 31;
	mov.b32 	%r279, -1;
	// begin inline asm
	shfl.sync.down.b32 %r260, %r261, %r277, %r278, %r279;
	// end inline asm
	// begin inline asm
	shfl.sync.down.b32 %r265, %r266, %r277, %r278, %r279;
	// end inline asm
	mov.b64 	%rd410, {%r260, %r265};
	mov.b64 	%fd23, %rd410;
	mov.b64 	{%r271, %r276}, %rd431;
	// begin inline asm
	shfl.sync.down.b32 %r270, %r271, %r277, %r278, %r279;
	// end inline asm
	// begin inline asm
	shfl.sync.down.b32 %r275, %r276, %r277, %r278, %r279;
	// end inline asm
	mov.b64 	%rd28, {%r270, %r275};
	setp.gt.s32 	%p220, %r259, 30;
	mov.u64 	%rd433, %rd431;
	mov.f64 	%fd226, %fd224;
	@%p220 bra 	$L__BB8_30;
	setp.lt.f64 	%p221, %fd224, %fd23;
	mov.u64 	%rd433, %rd28;
	mov.f64 	%fd226, %fd23;
	@%p221 bra 	$L__BB8_30;
	setp.gt.f64 	%p222, %fd224, %fd23;
	mov.u64 	%rd433, %rd431;
	mov.f64 	%fd226, %fd224;
	@%p222 bra 	$L__BB8_30;
	setp.lt.s64 	%p223, %rd431, %rd28;
	min.s64 	%rd433, %rd431, %rd28;
	selp.f64 	%fd226, %fd224, %fd23, %p223;
$L__BB8_30:
	mov.b64 	%rd411, %fd226;
	mov.b64 	{%r281, %r286}, %rd411;
	mov.b32 	%r297, 2;
	mov.b32 	%r298, 31;
	mov.b32 	%r299, -1;
	// begin inline asm
	shfl.sync.down.b32 %r280, %r281, %r297, %r298, %r299;
	// end inline asm
	// begin inline asm
	shfl.sync.down.b32 %r285, %r286, %r297, %r298, %r299;
	// end inline asm
	mov.b64 	%rd412, {%r280, %r285};
	mov.b64 	%fd26, %rd412;
	mov.b64 	{%r291, %r296}, %rd433;
	// begin inline asm
	shfl.sync.down.b32 %r290, %r291, %r297, %r298, %r299;
	// end inline asm
	// begin inline asm
	shfl.sync.down.b32 %r295, %r296, %r297, %r298, %r299;
	// end inline asm
	mov.b64 	%rd31, {%r290, %r295};
	setp.gt.s32 	%p224, %r259, 29;
	mov.u64 	%rd434, %rd433;
	mov.f64 	%fd227, %fd226;
	@%p224 bra 	$L__BB8_34;
	setp.lt.f64 	%p225, %fd226, %fd26;
	mov.u64 	%rd434, %rd31;
	mov.f64 	%fd227, %fd26;
	@%p225 bra 	$L__BB8_34;
	setp.gt.f64 	%p226, %fd226, %fd26;
	mov.u64 	%rd434, %rd433;
	mov.f64 	%fd227, %fd226;
	@%p226 bra 	$L__BB8_34;
	setp.lt.s64 	%p227, %rd433, %rd31;
	min.s64 	%rd434, %rd433, %rd31;
	selp.f64 	%fd227, %fd226, %fd26, %p227;
$L__BB8_34:
	mov.b64 	%rd413, %fd227;
	mov.b64 	{%r301, %r306}, %rd413;
	mov.b32 	%r317, 4;
	mov.b32 	%r318, 31;
	mov.b32 	%r319, -1;
	// begin inline asm
	shfl.sync.down.b32 %r300, %r301, %r317, %r318, %r319;
	// end inline asm
	// begin inline asm
	shfl.sync.down.b32 %r305, %r306, %r317, %r318, %r319;
	// end inline asm
	mov.b64 	%rd414, {%r300, %r305};
	mov.b64 	%fd29, %rd414;
	mov.b64 	{%r311, %r316}, %rd434;
	// begin inline asm
	shfl.sync.down.b32 %r310, %r311, %r317, %r318, %r319;
	// end inline asm
	// begin inline asm
	shfl.sync.down.b32 %r315, %r316, %r317, %r318, %r319;
	// end inline asm
	mov.b64 	%rd34, {%r310, %r315};
	setp.gt.s32 	%p228, %r259, 27;
	mov.u64 	%rd435, %rd434;
	mov.f64 	%fd228, %fd227;
	@%p228 bra 	$L__BB8_38;
	setp.lt.f64 	%p229, %fd227, %fd29;
	mov.u64 	%rd435, %rd34;
	mov.f64 	%fd228, %fd29;
	@%p229 bra 	$L__BB8_38;
	setp.gt.f64 	%p230, %fd227, %fd29;
	mov.u64 	%rd435, %rd434;
	mov.f64 	%fd228, %fd227;
	@%p230 bra 	$L__BB8_38;
	setp.lt.s64 	%p231, %rd434, %rd34;
	min.s64 	%rd435, %rd434, %rd34;
	selp.f64 	%fd228, %fd227, %fd29, %p231;
$L__BB8_38:
	mov.b64 	%rd415, %fd228;
	mov.b64 	{%r321, %r326}, %rd415;
	mov.b32 	%r337, 8;
	mov.b32 	%r338, 31;
	mov.b32 	%r339, -1;
	// begin inline asm
	shfl.sync.down.b32 %r320, %r321, %r337, %r338, %r339;
	// end inline asm
	// begin inline asm
	shfl.sync.down.b32 %r325, %r326, %r337, %r338, %r339;
	// end inline asm
	mov.b64 	%rd416, {%r320, %r325};
	mov.b64 	%fd32, %rd416;
	mov.b64 	{%r331, %r336}, %rd435;
	// begin inline asm
	shfl.sync.down.b32 %r330, %r331, %r337, %r338, %r339;
	// end inline asm
	// begin inline asm
	shfl.sync.down.b32 %r335, %r336, %r337, %r338, %r339;
	// end inline asm
	mov.b64 	%rd37, {%r330, %r335};
	setp.gt.s32 	%p232, %r259, 23;
	mov.u64 	%rd436, %rd435;
	mov.f64 	%fd229, %fd228;
	@%p232 bra 	$L__BB8_42;
	setp.lt.f64 	%p233, %fd228, %fd32;
	mov.u64 	%rd436, %rd37;
	mov.f64 	%fd229, %fd32;
	@%p233 bra 	$L__BB8_42;
	setp.gt.f64 	%p234, %fd228, %fd32;
	mov.u64 	%rd436, %rd435;
	mov.f64 	%fd229, %fd228;
	@%p234 bra 	$L__BB8_42;
	setp.lt.s64 	%p235, %rd435, %rd37;
	min.s64 	%rd436, %rd435, %rd37;
	selp.f64 	%fd229, %fd228, %fd32, %p235;
$L__BB8_42:
	mov.b64 	%rd417, %fd229;
	mov.b64 	{%r341, %r346}, %rd417;
	mov.b32 	%r357, 16;
	mov.b32 	%r358, 31;
	mov.b32 	%r359, -1;
	// begin inline asm
	shfl.sync.down.b32 %r340, %r341, %r357, %r358, %r359;
	// end inline asm
	// begin inline asm
	shfl.sync.down.b32 %r345, %r346, %r357, %r358, %r359;
	// end inline asm
	mov.b64 	%rd418, {%r340, %r345};
	mov.b64 	%fd35, %rd418;
	mov.b64 	{%r351, %r356}, %rd436;
	// begin inline asm
	shfl.sync.down.b32 %r350, %r351, %r357, %r358, %r359;
	// end inline asm
	// begin inline asm
	shfl.sync.down.b32 %r355, %r356, %r357, %r358, %r359;
	// end inline asm
	mov.b64 	%rd40, {%r350, %r355};
	setp.gt.s32 	%p236, %r259, 15;
	mov.u64 	%rd507, %rd436;
	mov.f64 	%fd292, %fd229;
	@%p236 bra 	$L__BB8_46;
	setp.lt.f64 	%p237, %fd229, %fd35;
	mov.u64 	%rd507, %rd40;
	mov.f64 	%fd292, %fd35;
	@%p237 bra 	$L__BB8_46;
	setp.gt.f64 	%p238, %fd229, %fd35;
	mov.u64 	%rd507, %rd436;
	mov.f64 	%fd292, %fd229;
	@%p238 bra 	$L__BB8_46;
	setp.lt.s64 	%p239, %rd436, %rd40;
	min.s64 	%rd507, %rd436, %rd40;
	selp.f64 	%fd292, %fd229, %fd35, %p239;
$L__BB8_46:
	setp.ne.s32 	%p240, %r259, 0;
	@%p240 bra 	$L__BB8_48;
	shr.u32 	%r360, %r1, 1;
	and.b32  	%r361, %r360, 496;
	mov.u32 	%r362, _ZN6thrust24THRUST_300001_SM_1000_NS8cuda_cub4core6detail5shmemE;
	add.s32 	%r363, %r362, %r361;
	st.shared.f64 	[%r363+8], %fd292;
	st.shared.u64 	[%r363+16], %rd507;
$L__BB8_48:
	bar.sync 	0;
	setp.ne.s32 	%p241, %r1, 0;
	@%p241 bra 	$L__BB8_232;
	ld.shared.f64 	%fd38, [_ZN6thrust24THRUST_300001_SM_1000_NS8cuda_cub4core6detail5shmemE+24];
	ld.shared.u64 	%rd43, [_ZN6thrust24THRUST_300001_SM_1000_NS8cuda_cub4core6detail5shmemE+32];
	setp.lt.f64 	%p242, %fd292, %fd38;
	mov.u64 	%rd438, %rd43;
	mov.f64 	%fd231, %fd38;
	@%p242 bra 	$L__BB8_52;
	setp.lt.f64 	%p243, %fd38, %fd292;
	mov.u64 	%rd438, %rd507;
	mov.f64 	%fd231, %fd292;
	@%p243 bra 	$L__BB8_52;
	setp.lt.s64 	%p244, %rd507, %rd43;
	min.s64 	%rd438, %rd507, %rd43;
	selp.f64 	%fd231, %fd292, %fd38, %p244;
$L__BB8_52:
	ld.shared.f64 	%fd41, [_ZN6thrust24THRUST_300001_SM_1000_NS8cuda_cub4core6detail5shmemE+40];
	ld.shared.u64 	%rd46, [_ZN6thrust24THRUST_300001_SM_1000_NS8cuda_cub4core6detail5shmemE+48];
	setp.lt.f64 	%p245, %fd231, %fd41;
	mov.u64 	%rd439, %rd46;
	mov.f64 	%fd232, %fd41;
	@%p245 bra 	$L__BB8_55;
	setp.lt.f64 	%p246, %fd41, %fd231;
	mov.u64 	%rd439, %rd438;
	mov.f64 	%fd232, %fd231;
	@%p246 bra 	$L__BB8_55;
	setp.lt.s64 	%p247, %rd438, %rd46;
	min.s64 	%rd439, %rd438, %rd46;
	selp.f64 	%fd232, %fd231, %fd41, %p247;
$L__BB8_55:
	ld.shared.f64 	%fd44, [_ZN6thrust24THRUST_300001_SM_1000_NS8cuda_cub4core6detail5shmemE+56];
	ld.shared.u64 	%rd49, [_ZN6thrust24THRUST_300001_SM_1000_NS8cuda_cub4core6detail5shmemE+64];
	setp.lt.f64 	%p248, %fd232, %fd44;
	mov.u64 	%rd440, %rd49;
	mov.f64 	%fd233, %fd44;
	@%p248 bra 	$L__BB8_58;
	setp.lt.f64 	%p249, %fd44, %fd232;
	mov.u64 	%rd440, %rd439;
	mov.f64 	%fd233, %fd232;
	@%p249 bra 	$L__BB8_58;
	setp.lt.s64 	%p250, %rd439, %rd49;
	min.s64 	%rd440, %rd439, %rd49;
	selp.f64 	%fd233, %fd232, %fd44, %p250;
$L__BB8_58:
	ld.shared.f64 	%fd47, [_ZN6thrust24THRUST_300001_SM_1000_NS8cuda_cub4core6detail5shmemE+72];
	ld.shared.u64 	%rd52, [_ZN6thrust24THRUST_300001_SM_1000_NS8cuda_cub4core6detail5shmemE+80];
	setp.lt.f64 	%p251, %fd233, %fd47;
	mov.u64 	%rd441, %rd52;
	mov.f64 	%fd234, %fd47;
	@%p251 bra 	$L__BB8_61;
	setp.lt.f64 	%p252, %fd47, %fd233;
	mov.u64 	%rd441, %rd440;
	mov.f64 	%fd234, %fd233;
	@%p252 bra 	$L__BB8_61;
	setp.lt.s64 	%p253, %rd440, %rd52;
	min.s64 	%rd441, %rd440, %rd52;
	selp.f64 	%fd234, %fd233, %fd47, %p253;
$L__BB8_61:
	ld.shared.f64 	%fd50, [_ZN6thrust24THRUST_300001_SM_1000_NS8cuda_cub4core6detail5shmemE+88];
	ld.shared.u64 	%rd55, [_ZN6thrust24THRUST_300001_SM_1000_NS8cuda_cub4core6detail5shmemE+96];
	setp.lt.f64 	%p254, %fd234, %fd50;
	mov.u64 	%rd442, %rd55;
	mov.f64 	%fd235, %fd50;
	@%p254 bra 	$L__BB8_64;
	setp.lt.f64 	%p255, %fd50, %fd234;
	mov.u64 	%rd442, %rd441;
	mov.f64 	%fd235, %fd234;
	@%p255 bra 	$L__BB8_64;
	setp.lt.s64 	%p256, %rd441, %rd55;
	min.s64 	%rd442, %rd441, %rd55;
	selp.f64 	%fd235, %fd234, %fd50, %p256;
$L__BB8_64:
	ld.shared.f64 	%fd53, [_ZN6thrust24THRUST_300001_SM_1000_NS8cuda_cub4core6detail5shmemE+104];
	ld.shared.u64 	%rd58, [_ZN6thrust24THRUST_300001_SM_1000_NS8cuda_cub4core6detail5shmemE+112];
	setp.lt.f64 	%p257, %fd235, %fd53;
	mov.u64 	%rd443, %rd58;
	mov.f64 	%fd236, %fd53;
	@%p257 bra 	$L__BB8_67;
	setp.lt.f64 	%p258, %fd53, %fd235;
	mov.u64 	%rd443, %rd442;
	mov.f64 	%fd236, %fd235;
	@%p258 bra 	$L__BB8_67;
	setp.lt.s64 	%p259, %rd442, %rd58;
	min.s64 	%rd443, %rd442, %rd58;
	selp.f64 	%fd236, %fd235, %fd53, %p259;
$L__BB8_67:
	ld.shared.f64 	%fd56, [_ZN6thrust24THRUST_300001_SM_1000_NS8cuda_cub4core6detail5shmemE+120];
	ld.shared.u64 	%rd61, [_ZN6thrust24THRUST_300001_SM_1000_NS8cuda_cub4core6detail5shmemE+128];
	setp.lt.f64 	%p260, %fd236, %fd56;
	mov.u64 	%rd507, %rd61;
	mov.f64 	%fd292, %fd56;
	@%p260 bra 	$L__BB8_232;
	setp.lt.f64 	%p261, %fd56, %fd236;
	mov.u64 	%rd507, %rd443;
	mov.f64 	%fd292, %fd236;
	@%p261 bra 	$L__BB8_232;
	setp.lt.s64 	%p262, %rd443, %rd61;
	min.s64 	%rd507, %rd443, %rd61;
	selp.f64 	%fd292, %fd236, %fd56, %p262;
	bra.uni 	$L__BB8_232;
$L__BB8_70:
	// begin inline asm
	mov.u32 %r146, %laneid;
	// end inline asm
	and.b32  	%r167, %r1, 992;
	add.s32 	%r168, %r167, 32;
	setp.gt.s32 	%p169, %r168, %r29;
	not.b32 	%r169, %r167;
	add.s32 	%r170, %r29, %r169;
	selp.b32 	%r165, %r170, 31, %p169;
	mov.b64 	%rd399, %fd224;
	mov.b64 	{%r148, %r153}, %rd399;
	mov.b32 	%r164, 1;
	mov.b32 	%r166, -1;
	// begin inline asm
	shfl.sync.down.b32 %r147, %r148, %r164, %r165, %r166;
	// end inline asm
	// begin inline asm
	shfl.sync.down.b32 %r152, %r153, %r164, %r165, %r166;
	// end inline asm
	mov.b64 	%rd400, {%r147, %r152};
	mov.b64 	%fd58, %rd400;
	mov.b64 	{%r158, %r163}, %rd431;
	// begin inline asm
	shfl.sync.down.b32 %r157, %r158, %r164, %r165, %r166;
	// end inline asm
	// begin inline asm
	shfl.sync.down.b32 %r162, %r163, %r164, %r165, %r166;
	// end inline asm
	mov.b64 	%rd63, {%r157, %r162};
	setp.ge.s32 	%p170, %r146, %r165;
	mov.u64 	%rd444, %rd431;
	mov.f64 	%fd237, %fd224;
	@%p170 bra 	$L__BB8_74;
	setp.lt.f64 	%p171, %fd224, %fd58;
	mov.u64 	%rd444, %rd63;
	mov.f64 	%fd237, %fd58;
	@%p171 bra 	$L__BB8_74;
	setp.gt.f64 	%p172, %fd224, %fd58;
	mov.u64 	%rd444, %rd431;
	mov.f64 	%fd237, %fd224;
	@%p172 bra 	$L__BB8_74;
	setp.lt.s64 	%p173, %rd431, %rd63;
	min.s64 	%rd444, %rd431, %rd63;
	selp.f64 	%fd237, %fd224, %fd58, %p173;
$L__BB8_74:
	mov.b64 	%rd401, %fd237;
	mov.b64 	{%r172, %r177}, %rd401;
	mov.b32 	%r188, 2;
	mov.b32 	%r190, -1;
	// begin inline asm
	shfl.sync.down.b32 %r171, %r172, %r188, %r165, %r190;
	// end inline asm
	// begin inline asm
	shfl.sync.down.b32 %r176, %r177, %r188, %r165, %r190;
	// end inline asm
	mov.b64 	%rd402, {%r171, %r176};
	mov.b64 	%fd61, %rd402;
	mov.b64 	{%r182, %r187}, %rd444;
	// begin inline asm
	shfl.sync.down.b32 %r181, %r182, %r188, %r165, %r190;
	// end inline asm
	// begin inline asm
	shfl.sync.down.b32 %r186, %r187, %r188, %r165, %r190;
	// end inline asm
	mov.b64 	%rd66, {%r181, %r186};
	add.s32 	%r191, %r146, 2;
	setp.gt.s32 	%p174, %r191, %r165;
	mov.u64 	%rd445, %rd444;
	mov.f64 	%fd238, %fd237;
	@%p174 bra 	$L__BB8_78;
	setp.lt.f64 	%p175, %fd237, %fd61;
	mov.u64 	%rd445, %rd66;
	mov.f64 	%fd238, %fd61;
	@%p175 bra 	$L__BB8_78;
	setp.gt.f64 	%p176, %fd237, %fd61;
	mov.u64 	%rd445, %rd444;
	mov.f64 	%fd238, %fd237;
	@%p176 bra 	$L__BB8_78;
	setp.lt.s64 	%p177, %rd444, %rd66;
	min.s64 	%rd445, %rd444, %rd66;
	selp.f64 	%fd238, %fd237, %fd61, %p177;
$L__BB8_78:
	mov.b64 	%rd403, %fd238;
	mov.b64 	{%r193, %r198}, %rd403;
	mov.b32 	%r209, 4;
	mov.b32 	%r211, -1;
	// begin inline asm
	shfl.sync.down.b32 %r192, %r193, %r209, %r165, %r211;
	// end inline asm
	// begin inline asm
	shfl.sync.down.b32 %r197, %r198, %r209, %r165, %r211;
	// end inline asm
	mov.b64 	%rd404, {%r192, %r197};
	mov.b64 	%fd64, %rd404;
	mov.b64 	{%r203, %r208}, %rd445;
	// begin inline asm
	shfl.sync.down.b32 %r202, %r203, %r209, %r165, %r211;
	// end inline asm
	// begin inline asm
	shfl.sync.down.b32 %r207, %r208, %r209, %r165, %r211;
	// end inline asm
	mov.b64 	%rd69, {%r202, %r207};
	add.s32 	%r212, %r146, 4;
	setp.gt.s32 	%p178, %r212, %r165;
	mov.u64 	%rd446, %rd445;
	mov.f64 	%fd239, %fd238;
	@%p178 bra 	$L__BB8_82;
	setp.lt.f64 	%p179, %fd238, %fd64;
	mov.u64 	%rd446, %rd69;
	mov.f64 	%fd239, %fd64;
	@%p179 bra 	$L__BB8_82;
	setp.gt.f64 	%p180, %fd238, %fd64;
	mov.u64 	%rd446, %rd445;
	mov.f64 	%fd239, %fd238;
	@%p180 bra 	$L__BB8_82;
	setp.lt.s64 	%p181, %rd445, %rd69;
	min.s64 	%rd446, %rd445, %rd69;
	selp.f64 	%fd239, %fd238, %fd64, %p181;
$L__BB8_82:
	mov.b64 	%rd405, %fd239;
	mov.b64 	{%r214, %r219}, %rd405;
	mov.b32 	%r230, 8;
	mov.b32 	%r232, -1;
	// begin inline asm
	shfl.sync.down.b32 %r213, %r214, %r230, %r165, %r232;
	// end inline asm
	// begin inline asm
	shfl.sync.down.b32 %r218, %r219, %r230, %r165, %r232;
	// end inline asm
	mov.b64 	%rd406, {%r213, %r218};
	mov.b64 	%fd67, %rd406;
	mov.b64 	{%r224, %r229}, %rd446;
	// begin inline asm
	shfl.sync.down.b32 %r223, %r224, %r230, %r165, %r232;
	// end inline asm
	// begin inline asm
	shfl.sync.down.b32 %r228, %r229, %r230, %r165, %r232;
	// end inline asm
	mov.b64 	%rd72, {%r223, %r228};
	add.s32 	%r233, %r146, 8;
	setp.gt.s32 	%p182, %r233, %r165;
	mov.u64 	%rd447, %rd446;
	mov.f64 	%fd240, %fd239;
	@%p182 bra 	$L__BB8_86;
	setp.lt.f64 	%p183, %fd239, %fd67;
	mov.u64 	%rd447, %rd72;
	mov.f64 	%fd240, %fd67;
	@%p183 bra 	$L__BB8_86;
	setp.gt.f64 	%p184, %fd239, %fd67;
	mov.u64 	%rd447, %rd446;
	mov.f64 	%fd240, %fd239;
	@%p184 bra 	$L__BB8_86;
	setp.lt.s64 	%p185, %rd446, %rd72;
	min.s64 	%rd447, %rd446, %rd72;
	selp.f64 	%fd240, %fd239, %fd67, %p185;
$L__BB8_86:
	mov.b64 	%rd407, %fd240;
	mov.b64 	{%r235, %r240}, %rd407;
	mov.b32 	%r251, 16;
	mov.b32 	%r253, -1;
	// begin inline asm
	shfl.sync.down.b32 %r234, %r235, %r251, %r165, %r253;
	// end inline asm
	// begin inline asm
	shfl.sync.down.b32 %r239, %r240, %r251, %r165, %r253;
	// end inline asm
	mov.b64 	%rd408, {%r234, %r239};
	mov.b64 	%fd70, %rd408;
	mov.b64 	{%r245, %r250}, %rd447;
	// begin inline asm
	shfl.sync.down.b32 %r244, %r245, %r251, %r165, %r253;
	// end inline asm
	// begin inline asm
	shfl.sync.down.b32 %r249, %r250, %r251, %r165, %r253;
	// end inline asm
	mov.b64 	%rd75, {%r244, %r249};
	add.s32 	%r254, %r146, 16;
	setp.gt.s32 	%p186, %r254, %r165;
	mov.u64 	%rd507, %rd447;
	mov.f64 	%fd292, %fd240;
	@%p186 bra 	$L__BB8_90;
	setp.lt.f64 	%p187, %fd240, %fd70;
	mov.u64 	%rd507, %rd75;
	mov.f64 	%fd292, %fd70;
	@%p187 bra 	$L__BB8_90;
	setp.gt.f64 	%p188, %fd240, %fd70;
	mov.u64 	%rd507, %rd447;
	mov.f64 	%fd292, %fd240;
	@%p188 bra 	$L__BB8_90;
	setp.lt.s64 	%p189, %rd447, %rd75;
	min.s64 	%rd507, %rd447, %rd75;
	selp.f64 	%fd292, %fd240, %fd70, %p189;
$L__BB8_90:
	setp.ne.s32 	%p190, %r146, 0;
	@%p190 bra 	$L__BB8_92;
	shr.u32 	%r255, %r1, 1;
	and.b32  	%r256, %r255, 496;
	mov.u32 	%r257, _ZN6thrust24THRUST_300001_SM_1000_NS8cuda_cub4core6detail5shmemE;
	add.s32 	%r258, %r257, %r256;
	st.shared.f64 	[%r258+8], %fd292;
	st.shared.u64 	[%r258+16], %rd507;
$L__BB8_92:
	bar.sync 	0;
	setp.ne.s32 	%p191, %r1, 0;
	@%p191 bra 	$L__BB8_232;
	setp.lt.s32 	%p192, %r29, 33;
	mov.f64 	%fd242, %fd292;
	mov.u64 	%rd449, %rd507;
	@%p192 bra 	$L__BB8_97;
	ld.shared.f64 	%fd73, [_ZN6thrust24THRUST_300001_SM_1000_NS8cuda_cub4core6detail5shmemE+24];
	ld.shared.u64 	%rd78, [_ZN6thrust24THRUST_300001_SM_1000_NS8cuda_cub4core6detail5shmemE+32];
	setp.lt.f64 	%p193, %fd292, %fd73;
	mov.f64 	%fd242, %fd73;
	mov.u64 	%rd449, %rd78;
	@%p193 bra 	$L__BB8_97;
	setp.lt.f64 	%p194, %fd73, %fd292;
	mov.f64 	%fd242, %fd292;
	mov.u64 	%rd449, %rd507;
	@%p194 bra 	$L__BB8_97;
	setp.lt.s64 	%p195, %rd507, %rd78;
	min.s64 	%rd449, %rd507, %rd78;
	selp.f64 	%fd242, %fd292, %fd73, %p195;
$L__BB8_97:
	setp.lt.s32 	%p196, %r29, 65;
	mov.f64 	%fd243, %fd242;
	mov.u64 	%rd450, %rd449;
	@%p196 bra 	$L__BB8_101;
	ld.shared.f64 	%fd76, [_ZN6thrust24THRUST_300001_SM_1000_NS8cuda_cub4core6detail5shmemE+40];
	ld.shared.u64 	%rd81, [_ZN6thrust24THRUST_300001_SM_1000_NS8cuda_cub4core6detail5shmemE+48];
	setp.lt.f64 	%p197, %fd242, %fd76;
	mov.f64 	%fd243, %fd76;
	mov.u64 	%rd450, %rd81;
	@%p197 bra 	$L__BB8_101;
	setp.lt.f64 	%p198, %fd76, %fd242;
	mov.f64 	%fd243, %fd242;
	mov.u64 	%rd450, %rd449;
	@%p198 bra 	$L__BB8_101;
	setp.lt.s64 	%p199, %rd449, %rd81;
	selp.f64 	%fd243, %fd242, %fd76, %p199;
	min.s64 	%rd450, %rd449, %rd81;
$L__BB8_101:
	setp.lt.s32 	%p200, %r29, 97;
	mov.f64 	%fd244, %fd243;
	mov.u64 	%rd451, %rd450;
	@%p200 bra 	$L__BB8_105;
	ld.shared.f64 	%fd79, [_ZN6thrust24THRUST_300001_SM_1000_NS8cuda_cub4core6detail5shmemE+56];
	ld.shared.u64 	%rd84, [_ZN6thrust24THRUST_300001_SM_1000_NS8cuda_cub4core6detail5shmemE+64];
	setp.lt.f64 	%p201, %fd243, %fd79;
	mov.f64 	%fd244, %fd79;
	mov.u64 	%rd451, %rd84;
	@%p201 bra 	$L__BB8_105;
	setp.lt.f64 	%p202, %fd79, %fd243;
	mov.f64 	%fd244, %fd243;
	mov.u64 	%rd451, %rd450;
	@%p202 bra 	$L__BB8_105;
	setp.lt.s64 	%p203, %rd450, %rd84;
	selp.f64 	%fd244, %fd243, %fd79, %p203;
	min.s64 	%rd451, %rd450, %rd84;
$L__BB8_105:
	setp.lt.s32 	%p204, %r29, 129;
	mov.f64 	%fd245, %fd244;
	mov.u64 	%rd452, %rd451;
	@%p204 bra 	$L__BB8_109;
	ld.shared.f64 	%fd82, [_ZN6thrust24THRUST_300001_SM_1000_NS8cuda_cub4core6detail5shmemE+72];
	ld.shared.u64 	%rd87, [_ZN6thrust24THRUST_300001_SM_1000_NS8cuda_cub4core6detail5shmemE+80];
	setp.lt.f64 	%p205, %fd244, %fd82;
	mov.f64 	%fd245, %fd82;
	mov.u64 	%rd452, %rd87;
	@%p205 bra 	$L__BB8_109;
	setp.lt.f64 	%p206, %fd82, %fd244;
	mov.f64 	%fd245, %fd244;
	mov.u64 	%rd452, %rd451;
	@%p206 bra 	$L__BB8_109;
	setp.lt.s64 	%p207, %rd451, %rd87;
	selp.f64 	%fd245, %fd244, %fd82, %p207;
	min.s64 	%rd452, %rd451, %rd87;
$L__BB8_109:
	setp.lt.s32 	%p208, %r29, 161;
	mov.f64 	%fd246, %fd245;
	mov.u64 	%rd453, %rd452;
	@%p208 bra 	$L__BB8_113;
	ld.shared.f64 	%fd85, [_ZN6thrust24THRUST_300001_SM_1000_NS8cuda_cub4core6detail5shmemE+88];
	ld.shared.u64 	%rd90, [_ZN6thrust24THRUST_300001_SM_1000_NS8cuda_cub4core6detail5shmemE+96];
	setp.lt.f64 	%p209, %fd245, %fd85;
	mov.f64 	%fd246, %fd85;
	mov.u64 	%rd453, %rd90;
	@%p209 bra 	$L__BB8_113;
	setp.lt.f64 	%p210, %fd85, %fd245;
	mov.f64 	%fd246, %fd245;
	mov.u64 	%rd453, %rd452;
	@%p210 bra 	$L__BB8_113;
	setp.lt.s64 	%p211, %rd452, %rd90;
	selp.f64 	%fd246, %fd245, %fd85, %p211;
	min.s64 	%rd453, %rd452, %rd90;
$L__BB8_113:
	setp.lt.s32 	%p212, %r29, 193;
	mov.f64 	%fd247, %fd246;
	mov.u64 	%rd454, %rd453;
	@%p212 bra 	$L__BB8_117;
	ld.shared.f64 	%fd88, [_ZN6thrust24THRUST_300001_SM_1000_NS8cuda_cub4core6detail5shmemE+104];
	ld.shared.u64 	%rd93, [_ZN6thrust24THRUST_300001_SM_1000_NS8cuda_cub4core6detail5shmemE+112];
	setp.lt.f64 	%p213, %fd246, %fd88;
	mov.f64 	%fd247, %fd88;
	mov.u64 	%rd454, %rd93;
	@%p213 bra 	$L__BB8_117;
	setp.lt.f64 	%p214, %fd88, %fd246;
	mov.f64 	%fd247, %fd246;
	mov.u64 	%rd454, %rd453;
	@%p214 bra 	$L__BB8_117;
	setp.lt.s64 	%p215, %rd453, %rd93;
	selp.f64 	%fd247, %fd246, %fd88, %p215;
	min.s64 	%rd454, %rd453, %rd93;
$L__BB8_117:
	setp.lt.s32 	%p216, %r29, 225;
	mov.u64 	%rd507, %rd454;
	mov.f64 	%fd292, %fd247;
	@%p216 bra 	$L__BB8_232;
	ld.shared.f64 	%fd91, [_ZN6thrust24THRUST_300001_SM_1000_NS8cuda_cub4core6detail5shmemE+120];
	ld.shared.u64 	%rd96, [_ZN6thrust24THRUST_300001_SM_1000_NS8cuda_cub4core6detail5shmemE+128];
	setp.lt.f64 	%p217, %fd247, %fd91;
	mov.u64 	%rd507, %rd96;
	mov.f64 	%fd292, %fd91;
	@%p217 bra 	$L__BB8_232;
	setp.lt.f64 	%p218, %fd91, %fd247;
	mov.u64 	%rd507, %rd454;
	mov.f64 	%fd292, %fd247;
	@%p218 bra 	$L__BB8_232;
	setp.lt.s64 	%p219, %rd454, %rd96;
	selp.f64 	%fd292, %fd247, %fd91, %p219;
	min.s64 	%rd507, %rd454, %rd96;
	bra.uni 	$L__BB8_232;
$L__BB8_121:
	mov.u32 	%r16, %tid.x;
	cvt.u64.u32 	%rd98, %r16;
	mul.wide.u32 	%rd259, %r16, 16;
	add.s64 	%rd240, %rd237, %rd259;
	// begin inline asm
	ld.global.nc.u64 %rd239, [%rd240];
	// end inline asm
	add.s64 	%rd242, %rd240, 8;
	// begin inline asm
	ld.global.nc.u64 %rd241, [%rd242];
	// end inline asm
	mov.b64 	%fd93, %rd239;
	add.s64 	%rd244, %rd240, 4096;
	// begin inline asm
	ld.global.nc.u64 %rd243, [%rd244];
	// end inline asm
	add.s64 	%rd246, %rd240, 4104;
	// begin inline asm
	ld.global.nc.u64 %rd455, [%rd246];
	// end inline asm
	mov.b64 	%fd248, %rd243;
	add.s64 	%rd248, %rd240, 8192;
	// begin inline asm
	ld.global.nc.u64 %rd247, [%rd248];
	// end inline asm
	add.s64 	%rd250, %rd240, 8200;
	// begin inline asm
	ld.global.nc.u64 %rd456, [%rd250];
	// end inline asm
	mov.b64 	%fd249, %rd247;
	add.s64 	%rd252, %rd240, 12288;
	// begin inline asm
	ld.global.nc.u64 %rd251, [%rd252];
	// end inline asm
	add.s64 	%rd254, %rd240, 12296;
	// begin inline asm
	ld.global.nc.u64 %rd457, [%rd254];
	// end inline asm
	mov.b64 	%fd250, %rd251;
	add.s64 	%rd256, %rd240, 16384;
	// begin inline asm
	ld.global.nc.u64 %rd255, [%rd256];
	// end inline asm
	add.s64 	%rd258, %rd240, 16392;
	// begin inline asm
	ld.global.nc.u64 %rd494, [%rd258];
	// end inline asm
	mov.b64 	%fd279, %rd255;
	setp.lt.f64 	%p3, %fd93, %fd248;
	@%p3 bra 	$L__BB8_123;
	setp.lt.f64 	%p4, %fd248, %fd93;
	setp.lt.s64 	%p5, %rd241, %rd455;
	or.pred  	%p6, %p4, %p5;
	selp.f64 	%fd248, %fd93, %fd248, %p6;
	selp.b64 	%rd455, %rd241, %rd455, %p6;
$L__BB8_123:
	setp.lt.f64 	%p7, %fd248, %fd249;
	@%p7 bra 	$L__BB8_125;
	setp.gt.f64 	%p8, %fd248, %fd249;
	setp.lt.s64 	%p9, %rd455, %rd456;
	or.pred  	%p10, %p8, %p9;
	selp.f64 	%fd249, %fd248, %fd249, %p10;
	selp.b64 	%rd456, %rd455, %rd456, %p10;
$L__BB8_125:
	setp.lt.f64 	%p11, %fd249, %fd250;
	@%p11 bra 	$L__BB8_127;
	setp.gt.f64 	%p12, %fd249, %fd250;
	setp.lt.s64 	%p13, %rd456, %rd457;
	or.pred  	%p14, %p12, %p13;
	selp.f64 	%fd250, %fd249, %fd250, %p14;
	selp.b64 	%rd457, %rd456, %rd457, %p14;
$L__BB8_127:
	setp.lt.f64 	%p15, %fd250, %fd279;
	@%p15 bra 	$L__BB8_129;
	setp.gt.f64 	%p16, %fd250, %fd279;
	setp.lt.s64 	%p17, %rd457, %rd494;
	or.pred  	%p18, %p16, %p17;
	selp.f64 	%fd279, %fd250, %fd279, %p18;
	selp.b64 	%rd494, %rd457, %rd494, %p18;
$L__BB8_129:
	setp.lt.u32 	%p19, %r29, 2560;
	mov.b64 	%rd473, 1280;
	@%p19 bra 	$L__BB8_165;
	add.s64 	%rd263, %rd1, -2560;
	mul.hi.u64 	%rd264, %rd263, -3689348814741910323;
	shr.u64 	%rd113, %rd264, 10;
	setp.lt.u64 	%p20, %rd263, 1280;
	mov.b64 	%rd473, 1280;
	@%p20 bra 	$L__BB8_153;
	add.s64 	%rd266, %rd113, 1;
	and.b64  	%rd459, %rd266, 36028797018963966;
	shl.b64 	%rd267, %rd98, 4;
	add.s64 	%rd268, %rd267, %rd237;
	add.s64 	%rd460, %rd268, 57352;
	mov.b64 	%rd473, 1280;
$L__BB8_132:
	add.s64 	%rd270, %rd460, -36872;
	// begin inline asm
	ld.global.nc.u64 %rd269, [%rd270];
	// end inline asm
	add.s64 	%rd272, %rd460, -36864;
	// begin inline asm
	ld.global.nc.u64 %rd463, [%rd272];
	// end inline asm
	mov.b64 	%fd253, %rd269;
	add.s64 	%rd274, %rd460, -32776;
	// begin inline asm
	ld.global.nc.u64 %rd273, [%rd274];
	// end inline asm
	add.s64 	%rd276, %rd460, -32768;
	// begin inline asm
	ld.global.nc.u64 %rd464, [%rd276];
	// end inline asm
	mov.b64 	%fd254, %rd273;
	add.s64 	%rd278, %rd460, -28680;
	// begin inline asm
	ld.global.nc.u64 %rd277, [%rd278];
	// end inline asm
	add.s64 	%rd280, %rd460, -28672;
	// begin inline asm
	ld.global.nc.u64 %rd465, [%rd280];
	// end inline asm
	mov.b64 	%fd255, %rd277;
	add.s64 	%rd282, %rd460, -24584;
	// begin inline asm
	ld.global.nc.u64 %rd281, [%rd282];
	// end inline asm
	add.s64 	%rd284, %rd460, -24576;
	// begin inline asm
	ld.global.nc.u64 %rd466, [%rd284];
	// end inline asm
	mov.b64 	%fd256, %rd281;
	add.s64 	%rd286, %rd460, -20488;
	// begin inline asm
	ld.global.nc.u64 %rd285, [%rd286];
	// end inline asm
	add.s64 	%rd288, %rd460, -20480;
	// begin inline asm
	ld.global.nc.u64 %rd467, [%rd288];
	// end inline asm
	mov.b64 	%fd257, %rd285;
	setp.lt.f64 	%p21, %fd279, %fd253;
	@%p21 bra 	$L__BB8_134;
	setp.gt.f64 	%p22, %fd279, %fd253;
	setp.lt.s64 	%p23, %rd494, %rd463;
	or.pred  	%p24, %p22, %p23;
	selp.f64 	%fd253, %fd279, %fd253, %p24;
	selp.b64 	%rd463, %rd494, %rd463, %p24;
$L__BB8_134:
	setp.lt.f64 	%p25, %fd253, %fd254;
	@%p25 bra 	$L__BB8_136;
	setp.gt.f64 	%p26, %fd253, %fd254;
	setp.lt.s64 	%p27, %rd463, %rd464;
	or.pred  	%p28, %p26, %p27;
	selp.f64 	%fd254, %fd253, %fd254, %p28;
	selp.b64 	%rd464, %rd463, %rd464, %p28;
$L__BB8_136:
	setp.lt.f64 	%p29, %fd254, %fd255;
	@%p29 bra 	$L__BB8_138;
	setp.gt.f64 	%p30, %fd254, %fd255;
	setp.lt.s64 	%p31, %rd464, %rd465;
	or.pred  	%p32, %p30, %p31;
	selp.f64 	%fd255, %fd254, %fd255, %p32;
	selp.b64 	%rd465, %rd464, %rd465, %p32;
$L__BB8_138:
	setp.lt.f64 	%p33, %fd255, %fd256;
	@%p33 bra 	$L__BB8_140;
	setp.gt.f64 	%p34, %fd255, %fd256;
	setp.lt.s64 	%p35, %rd465, %rd466;
	or.pred  	%p36, %p34, %p35;
	selp.f64 	%fd256, %fd255, %fd256, %p36;
	selp.b64 	%rd466, %rd465, %rd466, %p36;
$L__BB8_140:
	setp.lt.f64 	%p37, %fd256, %fd257;
	@%p37 bra 	$L__BB8_142;
	setp.gt.f64 	%p38, %fd256, %fd257;
	setp.lt.s64 	%p39, %rd466, %rd467;
	or.pred  	%p40, %p38, %p39;
	selp.f64 	%fd257, %fd256, %fd257, %p40;
	selp.b64 	%rd467, %rd466, %rd467, %p40;
$L__BB8_142:
	add.s64 	%rd290, %rd460, -16392;
	// begin inline asm
	ld.global.nc.u64 %rd289, [%rd290];
	// end inline asm
	add.s64 	%rd292, %rd460, -16384;
	// begin inline asm
	ld.global.nc.u64 %rd468, [%rd292];
	// end inline asm
	mov.b64 	%fd258, %rd289;
	add.s64 	%rd294, %rd460, -12296;
	// begin inline asm
	ld.global.nc.u64 %rd293, [%rd294];
	// end inline asm
	add.s64 	%rd296, %rd460, -12288;
	// begin inline asm
	ld.global.nc.u64 %rd469, [%rd296];
	// end inline asm
	mov.b64 	%fd259, %rd293;
	add.s64 	%rd298, %rd460, -8200;
	// begin inline asm
	ld.global.nc.u64 %rd297, [%rd298];
	// end inline asm
	add.s64 	%rd300, %rd460, -8192;
	// begin inline asm
	ld.global.nc.u64 %rd470, [%rd300];
	// end inline asm
	mov.b64 	%fd260, %rd297;
	add.s64 	%rd302, %rd460, -4104;
	// begin inline asm
	ld.global.nc.u64 %rd301, [%rd302];
	// end inline asm
	add.s64 	%rd304, %rd460, -4096;
	// begin inline asm
	ld.global.nc.u64 %rd471, [%rd304];
	// end inline asm
	mov.b64 	%fd261, %rd301;
	add.s64 	%rd306, %rd460, -8;
	// begin inline asm
	ld.global.nc.u64 %rd305, [%rd306];
	// end inline asm
	// begin inline asm
	ld.global.nc.u64 %rd494, [%rd460];
	// end inline asm
	mov.b64 	%fd279, %rd305;
	setp.lt.f64 	%p41, %fd257, %fd258;
	@%p41 bra 	$L__BB8_144;
	setp.gt.f64 	%p42, %fd257, %fd258;
	setp.lt.s64 	%p43, %rd467, %rd468;
	or.pred  	%p44, %p42, %p43;
	selp.f64 	%fd258, %fd257, %fd258, %p44;
	selp.b64 	%rd468, %rd467, %rd468, %p44;
$L__BB8_144:
	setp.lt.f64 	%p45, %fd258, %fd259;
	@%p45 bra 	$L__BB8_146;
	setp.gt.f64 	%p46, %fd258, %fd259;
	setp.lt.s64 	%p47, %rd468, %rd469;
	or.pred  	%p48, %p46, %p47;
	selp.f64 	%fd259, %fd258, %fd259, %p48;
	selp.b64 	%rd469, %rd468, %rd469, %p48;
$L__BB8_146:
	setp.lt.f64 	%p49, %fd259, %fd260;
	@%p49 bra 	$L__BB8_148;
	setp.gt.f64 	%p50, %fd259, %fd260;
	setp.lt.s64 	%p51, %rd469, %rd470;
	or.pred  	%p52, %p50, %p51;
	selp.f64 	%fd260, %fd259, %fd260, %p52;
	selp.b64 	%rd470, %rd469, %rd470, %p52;
$L__BB8_148:
	setp.lt.f64 	%p53, %fd260, %fd261;
	@%p53 bra 	$L__BB8_150;
	setp.gt.f64 	%p54, %fd260, %fd261;
	setp.lt.s64 	%p55, %rd470, %rd471;
	or.pred  	%p56, %p54, %p55;
	selp.f64 	%fd261, %fd260, %fd261, %p56;
	selp.b64 	%rd471, %rd470, %rd471, %p56;
$L__BB8_150:
	setp.lt.f64 	%p57, %fd261, %fd279;
	@%p57 bra 	$L__BB8_152;
	setp.gt.f64 	%p58, %fd261, %fd279;
	setp.lt.s64 	%p59, %rd471, %rd494;
	or.pred  	%p60, %p58, %p59;
	selp.f64 	%fd279, %fd261, %fd279, %p60;
	selp.b64 	%rd494, %rd471, %rd494, %p60;
$L__BB8_152:
	add.s64 	%rd473, %rd473, 2560;
	add.s64 	%rd460, %rd460, 40960;
	add.s64 	%rd459, %rd459, -2;
	setp.ne.s64 	%p61, %rd459, 0;
	@%p61 bra 	$L__BB8_132;
$L__BB8_153:
	and.b64  	%rd309, %rd113, 1;
	setp.eq.b64 	%p62, %rd309, 1;
	@%p62 bra 	$L__BB8_165;
	shl.b64 	%rd330, %rd473, 4;
	add.s64 	%rd311, %rd240, %rd330;
	// begin inline asm
	ld.global.nc.u64 %rd310, [%rd311];
	// end inline asm
	add.s64 	%rd313, %rd311, 8;
	// begin inline asm
	ld.global.nc.u64 %rd477, [%rd313];
	// end inline asm
	mov.b64 	%fd265, %rd310;
	add.s64 	%rd315, %rd311, 4096;
	// begin inline asm
	ld.global.nc.u64 %rd314, [%rd315];
	// end inline asm
	add.s64 	%rd317, %rd311, 4104;
	// begin inline asm
	ld.global.nc.u64 %rd478, [%rd317];
	// end inline asm
	mov.b64 	%fd266, %rd314;
	add.s64 	%rd319, %rd311, 8192;
	// begin inline asm
	ld.global.nc.u64 %rd318, [%rd319];
	// end inline asm
	add.s64 	%rd321, %rd311, 8200;
	// begin inline asm
	ld.global.nc.u64 %rd479, [%rd321];
	// end inline asm
	mov.b64 	%fd267, %rd318;
	add.s64 	%rd323, %rd311, 12288;
	// begin inline asm
	ld.global.nc.u64 %rd322, [%rd323];
	// end inline asm
	add.s64 	%rd325, %rd311, 12296;
	// begin inline asm
	ld.global.nc.u64 %rd480, [%rd325];
	// end inline asm
	mov.b64 	%fd268, %rd322;
	add.s64 	%rd327, %rd311, 16384;
	// begin inline asm
	ld.global.nc.u64 %rd326, [%rd327];
	// end inline asm
	add.s64 	%rd329, %rd311, 16392;
	// begin inline asm
	ld.global.nc.u64 %rd481, [%rd329];
	// end inline asm
	mov.b64 	%fd269, %rd326;
	setp.lt.f64 	%p63, %fd279, %fd265;
	@%p63 bra 	$L__BB8_156;
	setp.gt.f64 	%p64, %fd279, %fd265;
	setp.lt.s64 	%p65, %rd494, %rd477;
	or.pred  	%p66, %p64, %p65;
	selp.f64 	%fd265, %fd279, %fd265, %p66;
	selp.b64 	%rd477, %rd494, %rd477, %p66;
$L__BB8_156:
	setp.lt.f64 	%p67, %fd265, %fd266;
	@%p67 bra 	$L__BB8_158;
	setp.gt.f64 	%p68, %fd265, %fd266;
	setp.lt.s64 	%p69, %rd477, %rd478;
	or.pred  	%p70, %p68, %p69;
	selp.f64 	%fd266, %fd265, %fd266, %p70;
	selp.b64 	%rd478, %rd477, %rd478, %p70;
$L__BB8_158:
	setp.lt.f64 	%p71, %fd266, %fd267;
	@%p71 bra 	$L__BB8_160;
	setp.gt.f64 	%p72, %fd266, %fd267;
	setp.lt.s64 	%p73, %rd478, %rd479;
	or.pred  	%p74, %p72, %p73;
	selp.f64 	%fd267, %fd266, %fd267, %p74;
	selp.b64 	%rd479, %rd478, %rd479, %p74;
$L__BB8_160:
	setp.lt.f64 	%p75, %fd267, %fd268;
	@%p75 bra 	$L__BB8_162;
	setp.gt.f64 	%p76, %fd267, %fd268;
	setp.lt.s64 	%p77, %rd479, %rd480;
	or.pred  	%p78, %p76, %p77;
	selp.f64 	%fd268, %fd267, %fd268, %p78;
	selp.b64 	%rd480, %rd479, %rd480, %p78;
$L__BB8_162:
	setp.lt.f64 	%p79, %fd268, %fd269;
	@%p79 bra 	$L__BB8_164;
	setp.gt.f64 	%p80, %fd268, %fd269;
	setp.lt.s64 	%p81, %rd480, %rd481;
	or.pred  	%p82, %p80, %p81;
	selp.f64 	%fd269, %fd268, %fd269, %p82;
	selp.b64 	%rd481, %rd480, %rd481, %p82;
$L__BB8_164:
	add.s64 	%rd473, %rd473, 1280;
	mov.u64 	%rd494, %rd481;
	mov.f64 	%fd279, %fd269;
$L__BB8_165:
	cvt.s64.s32 	%rd331, %r29;
	setp.ge.s64 	%p83, %rd473, %rd331;
	@%p83 bra 	$L__BB8_188;
	cvt.u32.u64 	%r17, %rd473;
	sub.s32 	%r18, %r29, %r17;
	setp.ge.s32 	%p84, %r16, %r18;
	@%p84 bra 	$L__BB8_188;
	not.b32 	%r30, %r16;
	add.s32 	%r31, %r29, %r30;
	sub.s32 	%r19, %r31, %r17;
	and.b32  	%r32, %r19, 768;
	setp.eq.s32 	%p85, %r32, 768;
	mov.u32 	%r372, %r16;
	@%p85 bra 	$L__BB8_173;
	cvt.u64.u32 	%rd333, %r16;
	add.s64 	%rd334, %rd473, %rd333;
	shl.b64 	%rd335, %rd334, 4;
	add.s64 	%rd484, %rd237, %rd335;
	shr.u32 	%r33, %r19, 8;
	add.s32 	%r34, %r33, 1;
	and.b32  	%r35, %r34, 3;
	neg.s32 	%r370, %r35;
	mov.u32 	%r372, %r16;
$L__BB8_169:
	.pragma "nounroll";
	mov.u64 	%rd177, %rd494;
	mov.f64 	%fd155, %fd279;
	// begin inline asm
	ld.global.nc.u64 %rd336, [%rd484];
	// end inline asm
	add.s64 	%rd339, %rd484, 8;
	// begin inline asm
	ld.global.nc.u64 %rd338, [%rd339];
	// end inline asm
	mov.b64 	%fd156, %rd336;
	setp.lt.f64 	%p86, %fd155, %fd156;
	mov.f64 	%fd279, %fd156;
	mov.u64 	%rd494, %rd338;
	@%p86 bra 	$L__BB8_172;
	setp.gt.f64 	%p87, %fd155, %fd156;
	mov.f64 	%fd279, %fd155;
	mov.u64 	%rd494, %rd177;
	@%p87 bra 	$L__BB8_172;
	setp.lt.s64 	%p88, %rd177, %rd338;
	selp.f64 	%fd279, %fd155, %fd156, %p88;
	min.s64 	%rd494, %rd177, %rd338;
$L__BB8_172:
	add.s32 	%r372, %r372, 256;
	add.s64 	%rd484, %rd484, 4096;
	add.s32 	%r370, %r370, 1;
	setp.ne.s32 	%p89, %r370, 0;
	@%p89 bra 	$L__BB8_169;
$L__BB8_173:
	setp.lt.u32 	%p90, %r19, 768;
	@%p90 bra 	$L__BB8_188;
	cvt.u64.u32 	%rd340, %r372;
	add.s64 	%rd341, %rd473, %rd340;
	shl.b64 	%rd342, %rd341, 4;
	add.s64 	%rd343, %rd342, %rd237;
	add.s64 	%rd489, %rd343, 12296;
$L__BB8_175:
	add.s64 	%rd345, %rd489, -12296;
	// begin inline asm
	ld.global.nc.u64 %rd344, [%rd345];
	// end inline asm
	add.s64 	%rd347, %rd489, -12288;
	// begin inline asm
	ld.global.nc.u64 %rd346, [%rd347];
	// end inline asm
	mov.b64 	%fd162, %rd344;
	setp.lt.f64 	%p91, %fd279, %fd162;
	mov.f64 	%fd276, %fd162;
	mov.u64 	%rd491, %rd346;
	@%p91 bra 	$L__BB8_178;
	setp.gt.f64 	%p92, %fd279, %fd162;
	mov.f64 	%fd276, %fd279;
	mov.u64 	%rd491, %rd494;
	@%p92 bra 	$L__BB8_178;
	setp.lt.s64 	%p93, %rd494, %rd346;
	selp.f64 	%fd276, %fd279, %fd162, %p93;
	min.s64 	%rd491, %rd494, %rd346;
$L__BB8_178:
	add.s64 	%rd349, %rd489, -8200;
	// begin inline asm
	ld.global.nc.u64 %rd348, [%rd349];
	// end inline asm
	add.s64 	%rd351, %rd489, -8192;
	// begin inline asm
	ld.global.nc.u64 %rd350, [%rd351];
	// end inline asm
	mov.b64 	%fd165, %rd348;
	setp.lt.f64 	%p94, %fd276, %fd165;
	mov.f64 	%fd277, %fd165;
	mov.u64 	%rd492, %rd350;
	@%p94 bra 	$L__BB8_181;
	setp.gt.f64 	%p95, %fd276, %fd165;
	mov.f64 	%fd277, %fd276;
	mov.u64 	%rd492, %rd491;
	@%p95 bra 	$L__BB8_181;
	setp.lt.s64 	%p96, %rd491, %rd350;
	selp.f64 	%fd277, %fd276, %fd165, %p96;
	min.s64 	%rd492, %rd491, %rd350;
$L__BB8_181:
	add.s64 	%rd353, %rd489, -4104;
	// begin inline asm
	ld.global.nc.u64 %rd352, [%rd353];
	// end inline asm
	add.s64 	%rd355, %rd489, -4096;
	// begin inline asm
	ld.global.nc.u64 %rd354, [%rd355];
	// end inline asm
	mov.b64 	%fd168, %rd352;
	setp.lt.f64 	%p97, %fd277, %fd168;
	mov.f64 	%fd278, %fd168;
	mov.u64 	%rd493, %rd354;
	@%p97 bra 	$L__BB8_184;
	setp.gt.f64 	%p98, %fd277, %fd168;
	mov.f64 	%fd278, %fd277;
	mov.u64 	%rd493, %rd492;
	@%p98 bra 	$L__BB8_184;
	setp.lt.s64 	%p99, %rd492, %rd354;
	selp.f64 	%fd278, %fd277, %fd168, %p99;
	min.s64 	%rd493, %rd492, %rd354;
$L__BB8_184:
	add.s64 	%rd357, %rd489, -8;
	// begin inline asm
	ld.global.nc.u64 %rd356, [%rd357];
	// end inline asm
	// begin inline asm
	ld.global.nc.u64 %rd358, [%rd489];
	// end inline asm
	mov.b64 	%fd171, %rd356;
	setp.lt.f64 	%p100, %fd278, %fd171;
	mov.f64 	%fd279, %fd171;
	mov.u64 	%rd494, %rd358;
	@%p100 bra 	$L__BB8_187;
	setp.gt.f64 	%p101, %fd278, %fd171;
	mov.f64 	%fd279, %fd278;
	mov.u64 	%rd494, %rd493;
	@%p101 bra 	$L__BB8_187;
	setp.lt.s64 	%p102, %rd493, %rd358;
	selp.f64 	%fd279, %fd278, %fd171, %p102;
	min.s64 	%rd494, %rd493, %rd358;
$L__BB8_187:
	add.s32 	%r372, %r372, 1024;
	add.s64 	%rd489, %rd489, 16384;
	setp.lt.s32 	%p103, %r372, %r18;
	@%p103 bra 	$L__BB8_175;
$L__BB8_188:
	// begin inline asm
	mov.u32 %r36, %laneid;
	// end inline asm
	mov.b64 	%rd360, %fd279;
	mov.b64 	{%r38, %r43}, %rd360;
	mov.b32 	%r54, 1;
	mov.b32 	%r55, 31;
	mov.b32 	%r56, -1;
	// begin inline asm
	shfl.sync.down.b32 %r37, %r38, %r54, %r55, %r56;
	// end inline asm
	// begin inline asm
	shfl.sync.down.b32 %r42, %r43, %r54, %r55, %r56;
	// end inline asm
	mov.b64 	%rd361, {%r37, %r42};
	mov.b64 	%fd175, %rd361;
	mov.b64 	{%r48, %r53}, %rd494;
	// begin inline asm
	shfl.sync.down.b32 %r47, %r48, %r54, %r55, %r56;
	// end inline asm
	// begin inline asm
	shfl.sync.down.b32 %r52, %r53, %r54, %r55, %r56;
	// end inline asm
	mov.b64 	%rd201, {%r47, %r52};
	setp.gt.s32 	%p104, %r36, 30;
	mov.f64 	%fd281, %fd279;
	mov.u64 	%rd496, %rd494;
	@%p104 bra 	$L__BB8_192;
	setp.lt.f64 	%p105, %fd279, %fd175;
	mov.f64 	%fd281, %fd175;
	mov.u64 	%rd496, %rd201;
	@%p105 bra 	$L__BB8_192;
	setp.gt.f64 	%p106, %fd279, %fd175;
	mov.f64 	%fd281, %fd279;
	mov.u64 	%rd496, %rd494;
	@%p106 bra 	$L__BB8_192;
	setp.lt.s64 	%p107, %rd494, %rd201;
	selp.f64 	%fd281, %fd279, %fd175, %p107;
	min.s64 	%rd496, %rd494, %rd201;
$L__BB8_192:
	mov.b64 	%rd362, %fd281;
	mov.b64 	{%r58, %r63}, %rd362;
	mov.b32 	%r74, 2;
	mov.b32 	%r75, 31;
	mov.b32 	%r76, -1;
	// begin inline asm
	shfl.sync.down.b32 %r57, %r58, %r74, %r75, %r76;
	// end inline asm
	// begin inline asm
	shfl.sync.down.b32 %r62, %r63, %r74, %r75, %r76;
	// end inline asm
	mov.b64 	%rd363, {%r57, %r62};
	mov.b64 	%fd178, %rd363;
	mov.b64 	{%r68, %r73}, %rd496;
	// begin inline asm
	shfl.sync.down.b32 %r67, %r68, %r74, %r75, %r76;
	// end inline asm
	// begin inline asm
	shfl.sync.down.b32 %r72, %r73, %r74, %r75, %r76;
	// end inline asm
	mov.b64 	%rd204, {%r67, %r72};
	setp.gt.s32 	%p108, %r36, 29;
	mov.f64 	%fd282, %fd281;
	mov.u64 	%rd497, %rd496;
	@%p108 bra 	$L__BB8_196;
	setp.lt.f64 	%p109, %fd281, %fd178;
	mov.f64 	%fd282, %fd178;
	mov.u64 	%rd497, %rd204;
	@%p109 bra 	$L__BB8_196;
	setp.gt.f64 	%p110, %fd281, %fd178;
	mov.f64 	%fd282, %fd281;
	mov.u64 	%rd497, %rd496;
	@%p110 bra 	$L__BB8_196;
	setp.lt.s64 	%p111, %rd496, %rd204;
	selp.f64 	%fd282, %fd281, %fd178, %p111;
	min.s64 	%rd497, %rd496, %rd204;
$L__BB8_196:
	mov.b64 	%rd364, %fd282;
	mov.b64 	{%r78, %r83}, %rd364;
	mov.b32 	%r94, 4;
	mov.b32 	%r95, 31;
	mov.b32 	%r96, -1;
	// begin inline asm
	shfl.sync.down.b32 %r77, %r78, %r94, %r95, %r96;
	// end inline asm
	// begin inline asm
	shfl.sync.down.b32 %r82, %r83, %r94, %r95, %r96;
	// end inline asm
	mov.b64 	%rd365, {%r77, %r82};
	mov.b64 	%fd181, %rd365;
	mov.b64 	{%r88, %r93}, %rd497;
	// begin inline asm
	shfl.sync.down.b32 %r87, %r88, %r94, %r95, %r96;
	// end inline asm
	// begin inline asm
	shfl.sync.down.b32 %r92, %r93, %r94, %r95, %r96;
	// end inline asm
	mov.b64 	%rd207, {%r87, %r92};
	setp.gt.s32 	%p112, %r36, 27;
	mov.f64 	%fd283, %fd282;
	mov.u64 	%rd498, %rd497;
	@%p112 bra 	$L__BB8_200;
	setp.lt.f64 	%p113, %fd282, %fd181;
	mov.f64 	%fd283, %fd181;
	mov.u64 	%rd498, %rd207;
	@%p113 bra 	$L__BB8_200;
	setp.gt.f64 	%p114, %fd282, %fd181;
	mov.f64 	%fd283, %fd282;
	mov.u64 	%rd498, %rd497;
	@%p114 bra 	$L__BB8_200;
	setp.lt.s64 	%p115, %rd497, %rd207;
	selp.f64 	%fd283, %fd282, %fd181, %p115;
	min.s64 	%rd498, %rd497, %rd207;
$L__BB8_200:
	mov.b64 	%rd366, %fd283;
	mov.b64 	{%r98, %r103}, %rd366;
	mov.b32 	%r114, 8;
	mov.b32 	%r115, 31;
	mov.b32 	%r116, -1;
	// begin inline asm
	shfl.sync.down.b32 %r97, %r98, %r114, %r115, %r116;
	// end inline asm
	// begin inline asm
	shfl.sync.down.b32 %r102, %r103, %r114, %r115, %r116;
	// end inline asm
	mov.b64 	%rd367, {%r97, %r102};
	mov.b64 	%fd184, %rd367;
	mov.b64 	{%r108, %r113}, %rd498;
	// begin inline asm
	shfl.sync.down.b32 %r107, %r108, %r114, %r115, %r116;
	// end inline asm
	// begin inline asm
	shfl.sync.down.b32 %r112, %r113, %r114, %r115, %r116;
	// end inline asm
	mov.b64 	%rd210, {%r107, %r112};
	setp.gt.s32 	%p116, %r36, 23;
	mov.f64 	%fd284, %fd283;
	mov.u64 	%rd499, %rd498;
	@%p116 bra 	$L__BB8_204;
	setp.lt.f64 	%p117, %fd283, %fd184;
	mov.f64 	%fd284, %fd184;
	mov.u64 	%rd499, %rd210;
	@%p117 bra 	$L__BB8_204;
	setp.gt.f64 	%p118, %fd283, %fd184;
	mov.f64 	%fd284, %fd283;
	mov.u64 	%rd499, %rd498;
	@%p118 bra 	$L__BB8_204;
	setp.lt.s64 	%p119, %rd498, %rd210;
	selp.f64 	%fd284, %fd283, %fd184, %p119;
	min.s64 	%rd499, %rd498, %rd210;
$L__BB8_204:
	mov.b64 	%rd368, %fd284;
	mov.b64 	{%r118, %r123}, %rd368;
	mov.b32 	%r134, 16;
	mov.b32 	%r135, 31;
	mov.b32 	%r136, -1;
	// begin inline asm
	shfl.sync.down.b32 %r117, %r118, %r134, %r135, %r136;
	// end inline asm
	// begin inline asm
	shfl.sync.down.b32 %r122, %r123, %r134, %r135, %r136;
	// end inline asm
	mov.b64 	%rd369, {%r117, %r122};
	mov.b64 	%fd187, %rd369;
	mov.b64 	{%r128, %r133}, %rd499;
	// begin inline asm
	shfl.sync.down.b32 %r127, %r128, %r134, %r135, %r136;
	// end inline asm
	// begin inline asm
	shfl.sync.down.b32 %r132, %r133, %r134, %r135, %r136;
	// end inline asm
	mov.b64 	%rd213, {%r127, %r132};
	setp.gt.s32 	%p120, %r36, 15;
	mov.f64 	%fd292, %fd284;
	mov.u64 	%rd507, %rd499;
	@%p120 bra 	$L__BB8_208;
	setp.lt.f64 	%p121, %fd284, %fd187;
	mov.f64 	%fd292, %fd187;
	mov.u64 	%rd507, %rd213;
	@%p121 bra 	$L__BB8_208;
	setp.gt.f64 	%p122, %fd284, %fd187;
	mov.f64 	%fd292, %fd284;
	mov.u64 	%rd507, %rd499;
	@%p122 bra 	$L__BB8_208;
	setp.lt.s64 	%p123, %rd499, %rd213;
	selp.f64 	%fd292, %fd284, %fd187, %p123;
	min.s64 	%rd507, %rd499, %rd213;
$L__BB8_208:
	setp.ne.s32 	%p124, %r36, 0;
	@%p124 bra 	$L__BB8_210;
	shr.u32 	%r137, %r16, 1;
	and.b32  	%r138, %r137, 496;
	mov.u32 	%r139, _ZN6thrust24THRUST_300001_SM_1000_NS8cuda_cub4core6detail5shmemE;
	add.s32 	%r140, %r139, %r138;
	st.shared.f64 	[%r140+8], %fd292;
	st.shared.u64 	[%r140+16], %rd507;
$L__BB8_210:
	bar.sync 	0;
	setp.ne.s32 	%p125, %r16, 0;
	@%p125 bra 	$L__BB8_232;
	ld.shared.f64 	%fd190, [_ZN6thrust24THRUST_300001_SM_1000_NS8cuda_cub4core6detail5shmemE+24];
	ld.shared.u64 	%rd216, [_ZN6thrust24THRUST_300001_SM_1000_NS8cuda_cub4core6detail5shmemE+32];
	setp.lt.f64 	%p126, %fd292, %fd190;
	mov.f64 	%fd286, %fd190;
	mov.u64 	%rd501, %rd216;
	@%p126 bra 	$L__BB8_214;
	setp.lt.f64 	%p127, %fd190, %fd292;
	mov.f64 	%fd286, %fd292;
	mov.u64 	%rd501, %rd507;
	@%p127 bra 	$L__BB8_214;
	setp.lt.s64 	%p128, %rd507, %rd216;
	selp.f64 	%fd286, %fd292, %fd190, %p128;
	min.s64 	%rd501, %rd507, %rd216;
$L__BB8_214:
	ld.shared.f64 	%fd193, [_ZN6thrust24THRUST_300001_SM_1000_NS8cuda_cub4core6detail5shmemE+40];
	ld.shared.u64 	%rd219, [_ZN6thrust24THRUST_300001_SM_1000_NS8cuda_cub4core6detail5shmemE+48];
	setp.lt.f64 	%p129, %fd286, %fd193;
	mov.f64 	%fd287, %fd193;
	mov.u64 	%rd502, %rd219;
	@%p129 bra 	$L__BB8_217;
	setp.lt.f64 	%p130, %fd193, %fd286;
	mov.f64 	%fd287, %fd286;
	mov.u64 	%rd502, %rd501;
	@%p130 bra 	$L__BB8_217;
	setp.lt.s64 	%p131, %rd501, %rd219;
	selp.f64 	%fd287, %fd286, %fd193, %p131;
	min.s64 	%rd502, %rd501, %rd219;
$L__BB8_217:
	ld.shared.f64 	%fd196, [_ZN6thrust24THRUST_300001_SM_1000_NS8cuda_cub4core6detail5shmemE+56];
	ld.shared.u64 	%rd222, [_ZN6thrust24THRUST_300001_SM_1000_NS8cuda_cub4core6detail5shmemE+64];
	setp.lt.f64 	%p132, %fd287, %fd196;
	mov.f64 	%fd288, %fd196;
	mov.u64 	%rd503, %rd222;
	@%p132 bra 	$L__BB8_220;
	setp.lt.f64 	%p133, %fd196, %fd287;
	mov.f64 	%fd288, %fd287;
	mov.u64 	%rd503, %rd502;
	@%p133 bra 	$L__BB8_220;
	setp.lt.s64 	%p134, %rd502, %rd222;
	selp.f64 	%fd288, %fd287, %fd196, %p134;
	min.s64 	%rd503, %rd502, %rd222;
$L__BB8_220:
	ld.shared.f64 	%fd199, [_ZN6thrust24THRUST_300001_SM_1000_NS8cuda_cub4core6detail5shmemE+72];
	ld.shared.u64 	%rd225, [_ZN6thrust24THRUST_300001_SM_1000_NS8cuda_cub4core6detail5shmemE+80];
	setp.lt.f64 	%p135, %fd288, %fd199;
	mov.f64 	%fd289, %fd199;
	mov.u64 	%rd504, %rd225;
	@%p135 bra 	$L__BB8_223;
	setp.lt.f64 	%p136, %fd199, %fd288;
	mov.f64 	%fd289, %fd288;
	mov.u64 	%rd504, %rd503;
	@%p136 bra 	$L__BB8_223;
	setp.lt.s64 	%p137, %rd503, %rd225;
	selp.f64 	%fd289, %fd288, %fd199, %p137;
	min.s64 	%rd504, %rd503, %rd225;
$L__BB8_223:
	ld.shared.f64 	%fd202, [_ZN6thrust24THRUST_300001_SM_1000_NS8cuda_cub4core6detail5shmemE+88];
	ld.shared.u64 	%rd228, [_ZN6thrust24THRUST_300001_SM_1000_NS8cuda_cub4core6detail5shmemE+96];
	setp.lt.f64 	%p138, %fd289, %fd202;
	mov.f64 	%fd290, %fd202;
	mov.u64 	%rd505, %rd228;
	@%p138 bra 	$L__BB8_226;
	setp.lt.f64 	%p139, %fd202, %fd289;
	mov.f64 	%fd290, %fd289;
	mov.u64 	%rd505, %rd504;
	@%p139 bra 	$L__BB8_226;
	setp.lt.s64 	%p140, %rd504, %rd228;
	selp.f64 	%fd290, %fd289, %fd202, %p140;
	min.s64 	%rd505, %rd504, %rd228;
$L__BB8_226:
	ld.shared.f64 	%fd205, [_ZN6thrust24THRUST_300001_SM_1000_NS8cuda_cub4core6detail5shmemE+104];
	ld.shared.u64 	%rd231, [_ZN6thrust24THRUST_300001_SM_1000_NS8cuda_cub4core6detail5shmemE+112];
	setp.lt.f64 	%p141, %fd290, %fd205;
	mov.f64 	%fd291, %fd205;
	mov.u64 	%rd506, %rd231;
	@%p141 bra 	$L__BB8_229;
	setp.lt.f64 	%p142, %fd205, %fd290;
	mov.f64 	%fd291, %fd290;
	mov.u64 	%rd506, %rd505;
	@%p142 bra 	$L__BB8_229;
	setp.lt.s64 	%p143, %rd505, %rd231;
	selp.f64 	%fd291, %fd290, %fd205, %p143;
	min.s64 	%rd506, %rd505, %rd231;
$L__BB8_229:
	ld.shared.f64 	%fd208, [_ZN6thrust24THRUST_300001_SM_1000_NS8cuda_cub4core6detail5shmemE+120];
	ld.shared.u64 	%rd234, [_ZN6thrust24THRUST_300001_SM_1000_NS8cuda_cub4core6detail5shmemE+128];
	setp.lt.f64 	%p144, %fd291, %fd208;
	mov.u64 	%rd507, %rd234;
	mov.f64 	%fd292, %fd208;
	@%p144 bra 	$L__BB8_232;
	setp.lt.f64 	%p145, %fd208, %fd291;
	mov.u64 	%rd507, %rd506;
	mov.f64 	%fd292, %fd291;
	@%p145 bra 	$L__BB8_232;
	setp.lt.s64 	%p146, %rd506, %rd234;
	selp.f64 	%fd292, %fd291, %fd208, %p146;
	min.s64 	%rd507, %rd506, %rd234;
$L__BB8_232:
	mov.u32 	%r364, %tid.x;
	setp.ne.s32 	%p263, %r364, 0;
	@%p263 bra 	$L__BB8_234;
	ld.param.u64 	%rd420, [_ZN6thrust24THRUST_300001_SM_1000_NS8cuda_cub4core6detail13_kernel_agentINS1_8__reduce11ReduceAgentIPN4cuda3std3__45tupleIJdlEEESC_SB_lNS1_9__extrema9arg_max_fIdlNS9_4lessIdEEEEEEJSC_SC_iSH_EEEvDpT0__param_1];
	cvta.to.global.u64 	%rd419, %rd420;
	st.global.f64 	[%rd419], %fd292;
	st.global.u64 	[%rd419+8], %rd507;
$L__BB8_234:
	ret;

}
	// .globl	_ZN3cub18CUB_300001_SM_10006detail11EmptyKernelIvEEvv
.visible .entry _ZN3cub18CUB_300001_SM_10006detail11EmptyKernelIvEEvv()
{


	ret;

}


// ===== COMPILED SASS (sm_100) =====

	.target	sm_100

	.elftype	@"ET_EXEC"


//--------------------- .note.nv.tkinfo           --------------------------
	.section	.note.nv.tkinfo,"",@"SHT_NOTE"
	.sectionflags	@"SHF_NOTE_NV_TKINFO"
	.tkinfo
        /*0018*/ 	.word	0x00000002
        /*0030*/ 	.string	""
        /*0030*/ 	.string	"ptxas"
        /*0030*/ 	.string	"Cuda compilation tools, release 13.0, V13.0.88"
        /*0030*/ 	.string	"Build cuda_13.0.r13.0/compiler.36424714_0"
        /*0030*/ 	.string	"-arch sm_100 -m 64 "



//--------------------- .note.nv.cuinfo           --------------------------
	.section	.note.nv.cuinfo,"",@"SHT_NOTE"
	.sectionflags	@"SHF_NOTE_NV_CUINFO"
        /*0018*/ 	.short	0x0002
        /*001a*/ 	.short	0x0064
        /*001c*/ 	.short	0x0082
	.zero		2


//--------------------- .nv.info                  --------------------------
	.section	.nv.info,"",@"SHT_CUDA_INFO"
	.align	4


	//----- nvinfo : EIATTR_REGCOUNT
	.align		4
        /*0000*/ 	.byte	0x04, 0x2f
        /*0002*/ 	.short	(.L_46 - .L_45)
	.align		4
.L_45:
        /*0004*/ 	.word	index@(_Z6jacobiILj512EEvPdS0_mmmS0_)
        /*0008*/ 	.word	0x0000001e


	//----- nvinfo : EIATTR_FRAME_SIZE
	.align		4
.L_46:
        /*000c*/ 	.byte	0x04, 0x11
        /*000e*/ 	.short	(.L_48 - .L_47)
	.align		4
.L_47:
        /*0010*/ 	.word	index@($__internal_0_$__cuda_sm20_div_rn_f64_full)
        /*0014*/ 	.word	0x00000000


	//----- nvinfo : EIATTR_FRAME_SIZE
	.align		4
.L_48:
        /*0018*/ 	.byte	0x04, 0x11
        /*001a*/ 	.short	(.L_50 - .L_49)
	.align		4
.L_49:
        /*001c*/ 	.word	index@(_Z6jacobiILj512EEvPdS0_mmmS0_)
        /*0020*/ 	.word	0x00000000


	//----- nvinfo : EIATTR_REGCOUNT
	.align		4
.L_50:
        /*0024*/ 	.byte	0x04, 0x2f
        /*0026*/ 	.short	(.L_52 - .L_51)
	.align		4
.L_51:
        /*0028*/ 	.word	index@(_ZN6thrust24THRUST_300001_SM_1000_NS8cuda_cub4core6detail13_kernel_agentINS1_8__reduce11ReduceAgentINS0_12zip_iteratorIN4cuda3std3__45tupleIJNS0_10device_ptrIdEENS0_17counting_iteratorIlNS0_11use_defaultESF_SF_EEEEEEEPNSB_IJdlEEESJ_iNS1_9__extrema9arg_max_fIdlNSA_4lessIdEEEEEEJSI_SK_iSP_EEEvDpT0_)
        /*002c*/ 	.word	0x00000020


	//----- nvinfo : EIATTR_FRAME_SIZE
	.align		4
.L_52:
        /*0030*/ 	.byte	0x04, 0x11
        /*0032*/ 	.short	(.L_54 - .L_53)
	.align		4
.L_53:
        /*0034*/ 	.word	index@(_ZN6thrust24THRUST_300001_SM_1000_NS8cuda_cub4core6detail13_kernel_agentINS1_8__reduce11ReduceAgentINS0_12zip_iteratorIN4cuda3std3__45tupleIJNS0_10device_ptrIdEENS0_17counting_iteratorIlNS0_11use_defaultESF_SF_EEEEEEEPNSB_IJdlEEESJ_iNS1_9__extrema9arg_max_fIdlNSA_4lessIdEEEEEEJSI_SK_iSP_EEEvDpT0_)
        /*0038*/ 	.word	0x00000000


	//----- nvinfo : EIATTR_REGCOUNT
	.align		4
.L_54:
        /*003c*/ 	.byte	0x04, 0x2f
        /*003e*/ 	.short	(.L_56 - .L_55)
	.align		4
.L_55:
        /*0040*/ 	.word	index@(_ZN6thrust24THRUST_300001_SM_1000_NS8cuda_cub4core6detail13_kernel_agentINS1_8__reduce11ReduceAgentINS0_12zip_iteratorIN4cuda3std3__45tupleIJNS0_10device_ptrIdEENS0_17counting_iteratorIlNS0_11use_defaultESF_SF_EEEEEEEPNSB_IJdlEEESJ_iNS1_9__extrema9arg_max_fIdlNSA_4lessIdEEEEEEJSI_SK_iN3cub18CUB_300001_SM_100013GridEvenShareIiEENSS_9GridQueueIjEESP_EEEvDpT0_)
        /*0044*/ 	.word	0x00000028


	//----- nvinfo : EIATTR_FRAME_SIZE
	.align		4
.L_56:
        /*0048*/ 	.byte	0x04, 0x11
        /*004a*/ 	.short	(.L_58 - .L_57)
	.align		4
.L_57:
        /*004c*/ 	.word	index@(_ZN6thrust24THRUST_300001_SM_1000_NS8cuda_cub4core6detail13_kernel_agentINS1_8__reduce11ReduceAgentINS0_12zip_iteratorIN4cuda3std3__45tupleIJNS0_10device_ptrIdEENS0_17counting_iteratorIlNS0_11use_defaultESF_SF_EEEEEEEPNSB_IJdlEEESJ_iNS1_9__extrema9arg_max_fIdlNSA_4lessIdEEEEEEJSI_SK_iN3cub18CUB_300001_SM_100013GridEvenShareIiEENSS_9GridQueueIjEESP_EEEvDpT0_)
        /*0050*/ 	.word	0x00000000


	//----- nvinfo : EIATTR_REGCOUNT
	.align		4
.L_58:
        /*0054*/ 	.byte	0x04, 0x2f
        /*0056*/ 	.short	(.L_60 - .L_59)
	.align		4
.L_59:
        /*0058*/ 	.word	index@(_ZN6thrust24THRUST_300001_SM_1000_NS8cuda_cub4core6detail13_kernel_agentINS1_8__reduce10DrainAgentIiEEJN3cub18CUB_300001_SM_10009GridQueueIjEEiEEEvDpT0_)
        /*005c*/ 	.word	0x00000008


	//----- nvinfo : EIATTR_FRAME_SIZE
	.align		4
.L_60:
        /*0060*/ 	.byte	0x04, 0x11
        /*0062*/ 	.short	(.L_62 - .L_61)
	.align		4
.L_61:
        /*0064*/ 	.word	index@(_ZN6thrust24THRUST_300001_SM_1000_NS8cuda_cub4core6detail13_kernel_agentINS1_8__reduce10DrainAgentIiEEJN3cub18CUB_300001_SM_10009GridQueueIjEEiEEEvDpT0_)
        /*0068*/ 	.word	0x00000000


	//----- nvinfo : EIATTR_REGCOUNT
	.align		4
.L_62:
        /*006c*/ 	.byte	0x04, 0x2f
        /*006e*/ 	.short	(.L_64 - .L_63)
	.align		4
.L_63:
        /*0070*/ 	.word	index@(_ZN6thrust24THRUST_300001_SM_1000_NS8cuda_cub4core6detail13_kernel_agentINS1_8__reduce11ReduceAgentIPN4cuda3std3__45tupleIJdlEEESC_SB_iNS1_9__extrema9arg_max_fIdlNS9_4lessIdEEEEEEJSC_SC_iSH_EEEvDpT0_)
        /*0074*/ 	.word	0x00000020


	//----- nvinfo : EIATTR_FRAME_SIZE
	.align		4
.L_64:
        /*0078*/ 	.byte	0x04, 0x11
        /*007a*/ 	.short	(.L_66 - .L_65)
	.align		4
.L_65:
        /*007c*/ 	.word	index@(_ZN6thrust24THRUST_300001_SM_1000_NS8cuda_cub4core6detail13_kernel_agentINS1_8__reduce11ReduceAgentIPN4cuda3std3__45tupleIJdlEEESC_SB_iNS1_9__extrema9arg_max_fIdlNS9_4lessIdEEEEEEJSC_SC_iSH_EEEvDpT0_)
        /*0080*/ 	.word	0x00000000


	//----- nvinfo : EIATTR_REGCOUNT
	.align		4
.L_66:
        /*0084*/ 	.byte	0x04, 0x2f
        /*0086*/ 	.short	(.L_68 - .L_67)
	.align		4
.L_67:
        /*0088*/ 	.word	index@(_ZN6thrust24THRUST_300001_SM_1000_NS8cuda_cub4core6detail13_kernel_agentINS1_8__reduce11ReduceAgentINS0_12zip_iteratorIN4cuda3std3__45tupleIJNS0_10device_ptrIdEENS0_17counting_iteratorIlNS0_11use_defaultESF_SF_EEEEEEEPNSB_IJdlEEESJ_lNS1_9__extrema9arg_max_fIdlNSA_4lessIdEEEEEEJSI_SK_lSP_EEEvDpT0_)
        /*008c*/ 	.word	0x00000020


	//----- nvinfo : EIATTR_FRAME_SIZE
	.align		4
.L_68:
        /*0090*/ 	.byte	0x04, 0x11
        /*0092*/ 	.short	(.L_70 - .L_69)
	.align		4
.L_69:
        /*0094*/ 	.word	index@(_ZN6thrust24THRUST_300001_SM_1000_NS8cuda_cub4core6detail13_kernel_agentINS1_8__reduce11ReduceAgentINS0_12zip_iteratorIN4cuda3std3__45tupleIJNS0_10device_ptrIdEENS0_17counting_iteratorIlNS0_11use_defaultESF_SF_EEEEEEEPNSB_IJdlEEESJ_lNS1_9__extrema9arg_max_fIdlNSA_4lessIdEEEEEEJSI_SK_lSP_EEEvDpT0_)
        /*0098*/ 	.word	0x00000000


	//----- nvinfo : EIATTR_REGCOUNT
	.align		4
.L_70:
        /*009c*/ 	.byte	0x04, 0x2f
        /*009e*/ 	.short	(.L_72 - .L_71)
	.align		4
.L_71:
        /*00a0*/ 	.word	index@(_ZN6thrust24THRUST_300001_SM_1000_NS8cuda_cub4core6detail13_kernel_agentINS1_8__reduce11ReduceAgentINS0_12zip_iteratorIN4cuda3std3__45tupleIJNS0_10device_ptrIdEENS0_17counting_iteratorIlNS0_11use_defaultESF_SF_EEEEEEEPNSB_IJdlEEESJ_lNS1_9__extrema9arg_max_fIdlNSA_4lessIdEEEEEEJSI_SK_lN3cub18CUB_300001_SM_100013GridEvenShareIlEENSS_9GridQueueIyEESP_EEEvDpT0_)
        /*00a4*/ 	.word	0x00000020


	//----- nvinfo : EIATTR_FRAME_SIZE
	.align		4
.L_72:
        /*00a8*/ 	.byte	0x04, 0x11
        /*00aa*/ 	.short	(.L_74 - .L_73)
	.align		4
.L_73:
        /*00ac*/ 	.word	index@(_ZN6thrust24THRUST_300001_SM_1000_NS8cuda_cub4core6detail13_kernel_agentINS1_8__reduce11ReduceAgentINS0_12zip_iteratorIN4cuda3std3__45tupleIJNS0_10device_ptrIdEENS0_17counting_iteratorIlNS0_11use_defaultESF_SF_EEEEEEEPNSB_IJdlEEESJ_lNS1_9__extrema9arg_max_fIdlNSA_4lessIdEEEEEEJSI_SK_lN3cub18CUB_300001_SM_100013GridEvenShareIlEENSS_9GridQueueIyEESP_EEEvDpT0_)
        /*00b0*/ 	.word	0x00000000


	//----- nvinfo : EIATTR_REGCOUNT
	.align		4
.L_74:
        /*00b4*/ 	.byte	0x04, 0x2f
        /*00b6*/ 	.short	(.L_76 - .L_75)
	.align		4
.L_75:
        /*00b8*/ 	.word	index@(_ZN6thrust24THRUST_300001_SM_1000_NS8cuda_cub4core6detail13_kernel_agentINS1_8__reduce10DrainAgentIlEEJN3cub18CUB_300001_SM_10009GridQueueIyEElEEEvDpT0_)
        /*00bc*/ 	.word	0x00000008


	//----- nvinfo : EIATTR_FRAME_SIZE
	.align		4
.L_76:
        /*00c0*/ 	.byte	0x04, 0x11
        /*00c2*/ 	.short	(.L_78 - .L_77)
	.align		4
.L_77:
        /*00c4*/ 	.word	index@(_ZN6thrust24THRUST_300001_SM_1000_NS8cuda_cub4core6detail13_kernel_agentINS1_8__reduce10DrainAgentIlEEJN3cub18CUB_300001_SM_10009GridQueueIyEElEEEvDpT0_)
        /*00c8*/ 	.word	0x00000000


	//----- nvinfo : EIATTR_REGCOUNT
	.align		4
.L_78:
        /*00cc*/ 	.byte	0x04, 0x2f
        /*00ce*/ 	.short	(.L_80 - .L_79)
	.align		4
.L_79:
        /*00d0*/ 	.word	index@(_ZN6thrust24THRUST_300001_SM_1000_NS8cuda_cub4core6detail13_kernel_agentINS1_8__reduce11ReduceAgentIPN4cuda3std3__45tupleIJdlEEESC_SB_lNS1_9__extrema9arg_max_fIdlNS9_4lessIdEEEEEEJSC_SC_iSH_EEEvDpT0_)
        /*00d4*/ 	.word	0x00000020


	//----- nvinfo : EIATTR_FRAME_SIZE
	.align		4
.L_80:
        /*00d8*/ 	.byte	0x04, 0x11
        /*00da*/ 	.short	(.L_82 - .L_81)
	.align		4
.L_81:
        /*00dc*/ 	.word	index@(_ZN6thrust24THRUST_300001_SM_1000_NS8cuda_cub4core6detail13_kernel_agentINS1_8__reduce11ReduceAgentIPN4cuda3std3__45tupleIJdlEEESC_SB_lNS1_9__extrema9arg_max_fIdlNS9_4lessIdEEEEEEJSC_SC_iSH_EEEvDpT0_)
        /*00e0*/ 	.word	0x00000000


	//----- nvinfo : EIATTR_REGCOUNT
	.align		4
.L_82:
        /*00e4*/ 	.byte	0x04, 0x2f
        /*00e6*/ 	.short	(.L_84 - .L_83)
	.align		4
.L_83:
        /*00e8*/ 	.word	index@(_ZN3cub18CUB_300001_SM_10006detail11EmptyKernelIvEEvv)
        /*00ec*/ 	.word	0x00000004


	//----- nvinfo : EIATTR_FRAME_SIZE
	.align		4
.L_84:
        /*00f0*/ 	.byte	0x04, 0x11
        /*00f2*/ 	.short	(.L_86 - .L_85)
	.align		4
.L_85:
        /*00f4*/ 	.word	index@(_ZN3cub18CUB_300001_SM_10006detail11EmptyKernelIvEEvv)
        /*00f8*/ 	.word	0x00000000


	//----- nvinfo : EIATTR_MIN_STACK_SIZE
	.align		4
.L_86:
        /*00fc*/ 	.byte	0x04, 0x12
        /*00fe*/ 	.short	(.L_88 - .L_87)
	.align		4
.L_87:
        /*0100*/ 	.word	index@(_ZN3cub18CUB_300001_SM_10006detail11EmptyKernelIvEEvv)
        /*0104*/ 	.word	0x00000000


	//----- nvinfo : EIATTR_MIN_STACK_SIZE
	.align		4
.L_88:
        /*0108*/ 	.byte	0x04, 0x12
        /*010a*/ 	.short	(.L_90 - .L_89)
	.align		4
.L_89:
        /*010c*/ 	.word	index@(_ZN6thrust24THRUST_300001_SM_1000_NS8cuda_cub4core6detail13_kernel_agentINS1_8__reduce11ReduceAgentIPN4cuda3std3__45tupleIJdlEEESC_SB_lNS1_9__extrema9arg_max_fIdlNS9_4lessIdEEEEEEJSC_SC_iSH_EEEvDpT0_)
        /*0110*/ 	.word	0x00000000


	//----- nvinfo : EIATTR_MIN_STACK_SIZE
	.align		4
.L_90:
        /*0114*/ 	.byte	0x04, 0x12
        /*0116*/ 	.short	(.L_92 - .L_91)
	.align		4
.L_91:
        /*0118*/ 	.word	index@(_ZN6thrust24THRUST_300001_SM_1000_NS8cuda_cub4core6detail13_kernel_agentINS1_8__reduce10DrainAgentIlEEJN3cub18CUB_300001_SM_10009GridQueueIyEElEEEvDpT0_)
        /*011c*/ 	.word	0x00000000


	//----- nvinfo : EIATTR_MIN_STACK_SIZE
	.align		4
.L_92:
        /*0120*/ 	.byte	0x04, 0x12
        /*0122*/ 	.short	(.L_94 - .L_93)
	.align		4
.L_93:
        /*0124*/ 	.word	index@(_ZN6thrust24THRUST_300001_SM_1000_NS8cuda_cub4core6detail13_kernel_agentINS1_8__reduce11ReduceAgentINS0_12zip_iteratorIN4cuda3std3__45tupleIJNS0_10device_ptrIdEENS0_17counting_iteratorIlNS0_11use_defaultESF_SF_EEEEEEEPNSB_IJdlEEESJ_lNS1_9__extrema9arg_max_fIdlNSA_4lessIdEEEEEEJSI_SK_lN3cub18CUB_300001_SM_100013GridEvenShareIlEENSS_9GridQueueIyEESP_EEEvDpT0_)
        /*0128*/ 	.word	0x00000000


	//----- nvinfo : EIATTR_MIN_STACK_SIZE
	.align		4
.L_94:
        /*012c*/ 	.byte	0x04, 0x12
        /*012e*/ 	.short	(.L_96 - .L_95)
	.align		4
.L_95:
        /*0130*/ 	.word	index@(_ZN6thrust24THRUST_300001_SM_1000_NS8cuda_cub4core6detail13_kernel_agentINS1_8__reduce11ReduceAgentINS0_12zip_iteratorIN4cuda3std3__45tupleIJNS0_10device_ptrIdEENS0_17counting_iteratorIlNS0_11use_defaultESF_SF_EEEEEEEPNSB_IJdlEEESJ_lNS1_9__extrema9arg_max_fIdlNSA_4lessIdEEEEEEJSI_SK_lSP_EEEvDpT0_)
        /*0134*/ 	.word	0x00000000


	//----- nvinfo : EIATTR_MIN_STACK_SIZE
	.align		4
.L_96:
        /*0138*/ 	.byte	0x04, 0x12
        /*013a*/ 	.short	(.L_98 - .L_97)
	.align		4
.L_97:
        /*013c*/ 	.word	index@(_ZN6thrust24THRUST_300001_SM_1000_NS8cuda_cub4core6detail13_kernel_agentINS1_8__reduce11ReduceAgentIPN4cuda3std3__45tupleIJdlEEESC_SB_iNS1_9__extrema9arg_max_fIdlNS9_4lessIdEEEEEEJSC_SC_iSH_EEEvDpT0_)
        /*0140*/ 	.word	0x00000000


	//----- nvinfo : EIATTR_MIN_STACK_SIZE
	.align		4
.L_98:
        /*0144*/ 	.byte	0x04, 0x12
        /*0146*/ 	.short	(.L_100 - .L_99)
	.align		4
.L_99:
        /*0148*/ 	.word	index@(_ZN6thrust24THRUST_300001_SM_1000_NS8cuda_cub4core6detail13_kernel_agentINS1_8__reduce10DrainAgentIiEEJN3cub18CUB_300001_SM_10009GridQueueIjEEiEEEvDpT0_)
        /*014c*/ 	.word	0x00000000


	//----- nvinfo : EIATTR_MIN_STACK_SIZE
	.align		4
.L_100:
        /*0150*/ 	.byte	0x04, 0x12
        /*0152*/ 	.short	(.L_102 - .L_101)
	.align		4
.L_101:
        /*0154*/ 	.word	index@(_ZN6thrust24THRUST_300001_SM_1000_NS8cuda_cub4core6detail13_kernel_agentINS1_8__reduce11ReduceAgentINS0_12zip_iteratorIN4cuda3std3__45tupleIJNS0_10device_ptrIdEENS0_17counting_iteratorIlNS0_11use_defaultESF_SF_EEEEEEEPNSB_IJdlEEESJ_iNS1_9__extrema9arg_max_fIdlNSA_4lessIdEEEEEEJSI_SK_iN3cub18CUB_300001_SM_100013GridEvenShareIiEENSS_9GridQueueIjEESP_EEEvDpT0_)
        /*0158*/ 	.word	0x00000000


	//----- nvinfo : EIATTR_MIN_STACK_SIZE
	.align		4
.L_102:
        /*015c*/ 	.byte	0x04, 0x12
        /*015e*/ 	.short	(.L_104 - .L_103)
	.align		4
.L_103:
        /*0160*/ 	.word	index@(_ZN6thrust24THRUST_300001_SM_1000_NS8cuda_cub4core6detail13_kernel_agentINS1_8__reduce11ReduceAgentINS0_12zip_iteratorIN4cuda3std3__45tupleIJNS0_10device_ptrIdEENS0_17counting_iteratorIlNS0_11use_defaultESF_SF_EEEEEEEPNSB_IJdlEEESJ_iNS1_9__extrema9arg_max_fIdlNSA_4lessIdEEEEEEJSI_SK_iSP_EEEvDpT0_)
        /*0164*/ 	.word	0x00000000


	//----- nvinfo : EIATTR_MIN_STACK_SIZE
	.align		4
.L_104:
        /*0168*/ 	.byte	0x04, 0x12
        /*016a*/ 	.short	(.L_106 - .L_105)
	.align		4
.L_105:
        /*016c*/ 	.word	index@(_Z6jacobiILj512EEvPdS0_mmmS0_)
        /*0170*/ 	.word	0x00000000
.L_106:


//--------------------- .nv.compat                --------------------------
	.section	.nv.compat,"",@"SHT_CUDA_COMPAT_INFO"
	.align	4
        /*0000*/ 	.byte	0x02, 0x09, 0x00, 0x00, 0x02, 0x02, 0x01, 0x00, 0x02, 0x05, 0x05, 0x00, 0x03, 0x07, 0x01, 0x01
        /*0010*/ 	.byte	0x02, 0x03, 0x00, 0x00, 0x02, 0x06, 0x01, 0x00, 0x04, 0x0b, 0x08, 0x00, 0x01, 0x00, 0x00, 0x00
        /*0020*/ 	.byte	0x00, 0x00, 0x00, 0x00


//--------------------- .nv.info._ZN3cub18CUB_300001_SM_10006detail11EmptyKernelIvEEvv --------------------------
	.section	.nv.info._ZN3cub18CUB_300001_SM_10006detail11EmptyKernelIvEEvv,"",@"SHT_CUDA_INFO"
	.sectionflags	@""
	.align	4


	//----- nvinfo : EIATTR_CUDA_API_VERSION
	.align		4
        /*0000*/ 	.byte	0x04, 0x37
        /*0002*/ 	.short	(.L_108 - .L_107)
.L_107:
        /*0004*/ 	.word	0x00000082


	//----- nvinfo : EIATTR_SPARSE_MMA_MASK
	.align		4
.L_108:
        /*0008*/ 	.byte	0x03, 0x50
        /*000a*/ 	.short	0x0000


	//----- nvinfo : EIATTR_MAXREG_COUNT
	.align		4
        /*000c*/ 	.byte	0x03, 0x1b
        /*000e*/ 	.short	0x00ff


	//----- nvinfo : EIATTR_MERCURY_ISA_VERSION
	.align		4
        /*0010*/ 	.byte	0x03, 0x5f
        /*0012*/ 	.short	0x0101


	//----- nvinfo : EIATTR_VRC_CTA_INIT_COUNT
	.align		4
        /*0014*/ 	.byte	0x02, 0x4a
	.zero		1
	.zero		1


	//----- nvinfo : EIATTR_EXIT_INSTR_OFFSETS
	.align		4
        /*0018*/ 	.byte	0x04, 0x1c
        /*001a*/ 	.short	(.L_110 - .L_109)


	//   ....[0]....
.L_109:
        /*001c*/ 	.word	0x00000010


	//----- nvinfo : EIATTR_SW_WAR
	.align		4
.L_110:
        /*0020*/ 	.byte	0x04, 0x36
        /*0022*/ 	.short	(.L_112 - .L_111)
.L_111:
        /*0024*/ 	.word	0x00000008
.L_112:


//--------------------- .nv.info._ZN6thrust24THRUST_300001_SM_1000_NS8cuda_cub4core6detail13_kernel_agentINS1_8__reduce11ReduceAgentIPN4cuda3std3__45tupleIJdlEEESC_SB_lNS1_9__extrema9arg_max_fIdlNS9_4lessIdEEEEEEJSC_SC_iSH_EEEvDpT0_ --------------------------
	.section	.nv.info._ZN6thrust24THRUST_300001_SM_1000_NS8cuda_cub4core6detail13_kernel_agentINS1_8__reduce11ReduceAgentIPN4cuda3std3__45tupleIJdlEEESC_SB_lNS1_9__extrema9arg_max_fIdlNS9_4lessIdEEEEEEJSC_SC_iSH_EEEvDpT0_,"",@"SHT_CUDA_INFO"
	.sectionflags	@""
	.align	4


	//----- nvinfo : EIATTR_CUDA_API_VERSION
	.align		4
        /*0000*/ 	.byte	0x04, 0x37
        /*0002*/ 	.short	(.L_114 - .L_113)
.L_113:
        /*0004*/ 	.word	0x00000082


	//----- nvinfo : EIATTR_KPARAM_INFO
	.align		4
.L_114:
        /*0008*/ 	.byte	0x04, 0x17
        /*000a*/ 	.short	(.L_116 - .L_115)
.L_115:
        /*000c*/ 	.word	0x00000000
        /*0010*/ 	.short	0x0003
        /*0012*/ 	.short	0x0014
        /*0014*/ 	.byte	0x00, 0xf0, 0x05, 0x00


	//----- nvinfo : EIATTR_KPARAM_INFO
	.align		4
.L_116:
        /*0018*/ 	.byte	0x04, 0x17
        /*001a*/ 	.short	(.L_118 - .L_117)
.L_117:
        /*001c*/ 	.word	0x00000000
        /*0020*/ 	.short	0x0002
        /*0022*/ 	.short	0x0010
        /*0024*/ 	.byte	0x00, 0xf0, 0x11, 0x00


	//----- nvinfo : EIATTR_KPARAM_INFO
	.align		4
.L_118:
        /*0028*/ 	.byte	0x04, 0x17
        /*002a*/ 	.short	(.L_120 - .L_119)
.L_119:
        /*002c*/ 	.word	0x00000000
        /*0030*/ 	.short	0x0001
        /*0032*/ 	.short	0x0008
        /*0034*/ 	.byte	0x00, 0xf5, 0x21, 0x00


	//----- nvinfo : EIATTR_KPARAM_INFO
	.align		4
.L_120:
        /*0038*/ 	.byte	0x04, 0x17
        /*003a*/ 	.short	(.L_122 - .L_121)
.L_121:
        /*003c*/ 	.word	0x00000000
        /*0040*/ 	.short	0x0000
        /*0042*/ 	.short	0x0000
        /*0044*/ 	.byte	0x00, 0xf5, 0x21, 0x00


	//----- nvinfo : EIATTR_SPARSE_MMA_MASK
	.align		4
.L_122:
        /*0048*/ 	.byte	0x03, 0x50
        /*004a*/ 	.short	0x0000


	//----- nvinfo : EIATTR_MAXREG_COUNT
	.align		4
        /*004c*/ 	.byte	0x03, 0x1b
        /*004e*/ 	.short	0x00ff


	//----- nvinfo : EIATTR_NUM_BARRIERS
	.align		4
        /*0050*/ 	.byte	0x02, 0x4c
        /*0052*/ 	.byte	0x01
	.zero		1


	//----- nvinfo : EIATTR_MERCURY_ISA_VERSION
	.align		4
        /*0054*/ 	.byte	0x03, 0x5f
        /*0056*/ 	.short	0x0101


	//----- nvinfo : EIATTR_COOP_GROUP_MASK_REGIDS
	.align		4
        /*0058*/ 	.byte	0x04, 0x29
        /*005a*/ 	.short	(.L_124 - .L_123)


	//   ....[0]....
.L_123:
        /*005c*/ 	.word	0xffffffff


	//   ....[1]....
        /*0060*/ 	.word	0xffffffff


	//   ....[2]....
        /*0064*/ 	.word	0xffffffff


	//   ....[3]....
        /*0068*/ 	.word	0xffffffff


	//   ....[4]....
        /*006c*/ 	.word	0xffffffff


	//   ....[5]....
        /*0070*/ 	.word	0xffffffff


	//   ....[6]....
        /*0074*/ 	.word	0xffffffff


	//   ....[7]....
        /*0078*/ 	.word	0xffffffff


	//   ....[8]....
        /*007c*/ 	.word	0xffffffff


	//   ....[9]....
        /*0080*/ 	.word	0xffffffff


	//   ....[10]....
        /*0084*/ 	.word	0xffffffff


	//   ....[11]....
        /*0088*/ 	.word	0xffffffff


	//   ....[12]....
        /*008c*/ 	.word	0xffffffff


	//   ....[13]....
        /*0090*/ 	.word	0xffffffff


	//   ....[14]....
        /*0094*/ 	.word	0xffffffff


	//   ....[15]....
        /*0098*/ 	.word	0xffffffff


	//   ....[16]....
        /*009c*/ 	.word	0xffffffff


	//   ....[17]....
        /*00a0*/ 	.word	0xffffffff


	//   ....[18]....
        /*00a4*/ 	.word	0xffffffff


	//   ....[19]....
        /*00a8*/ 	.word	0xffffffff


	//   ....[20]....
        /*00ac*/ 	.word	0xffffffff


	//   ....[21]....
        /*00b0*/ 	.word	0xffffffff


	//   ....[22]....
        /*00b4*/ 	.word	0xffffffff


	//   ....[23]....
        /*00b8*/ 	.word	0xffffffff


	//   ....[24]....
        /*00bc*/ 	.word	0xffffffff


	//   ....[25]....
        /*00c0*/ 	.word	0xffffffff


	//   ....[26]....
        /*00c4*/ 	.word	0xffffffff


	//   ....[27]....
        /*00c8*/ 	.word	0xffffffff


	//   ....[28]....
        /*00cc*/ 	.word	0xffffffff


	//   ....[29]....
        /*00d0*/ 	.word	0xffffffff


	//   ....[30]....
        /*00d4*/ 	.word	0xffffffff


	//   ....[31]....
        /*00d8*/ 	.word	0xffffffff


	//   ....[32]....
        /*00dc*/ 	.word	0xffffffff


	//   ....[33]....
        /*00e0*/ 	.word	0xffffffff


	//   ....[34]....
        /*00e4*/ 	.word	0xffffffff


	//   ....[35]....
        /*00e8*/ 	.word	0xffffffff


	//   ....[36]....
        /*00ec*/ 	.word	0xffffffff


	//   ....[37]....
        /*00f0*/ 	.word	0xffffffff


	//   ....[38]....
        /*00f4*/ 	.word	0xffffffff


	//   ....[39]....
        /*00f8*/ 	.word	0xffffffff


	//   ....[40]....
        /*00fc*/ 	.word	0xffffffff


	//   ....[41]....
        /*0100*/ 	.word	0xffffffff


	//   ....[42]....
        /*0104*/ 	.word	0xffffffff


	//   ....[43]....
        /*0108*/ 	.word	0xffffffff


	//   ....[44]....
        /*010c*/ 	.word	0xffffffff


	//   ....[45]....
        /*0110*/ 	.word	0xffffffff


	//   ....[46]....
        /*0114*/ 	.word	0xffffffff


	//   ....[47]....
        /*0118*/ 	.word	0xffffffff


	//   ....[48]....
        /*011c*/ 	.word	0xffffffff


	//   ....[49]....
        /*0120*/ 	.word	0xffffffff


	//   ....[50]....
        /*0124*/ 	.word	0xffffffff


	//   ....[51]....
        /*0128*/ 	.word	0xffffffff


	//   ....[52]....
        /*012c*/ 	.word	0xffffffff


	//   ....[53]....
        /*0130*/ 	.word	0xffffffff


	//   ....[54]....
        /*0134*/ 	.word	0xffffffff


	//   ....[55]....
        /*0138*/ 	.word	0xffffffff


	//   ....[56]....
        /*013c*/ 	.word	0xffffffff


	//   ....[57]....
        /*0140*/ 	.word	0xffffffff


	//   ....[58]....
        /*0144*/ 	.word	0xffffffff


	//   ....[59]....
        /*0148*/ 	.word	0xffffffff


	//----- nvinfo : EIATTR_COOP_GROUP_INSTR_OFFSETS
	.align		4
.L_124:
        /*014c*/ 	.byte	0x04, 0x28
        /*014e*/ 	.short	(.L_126 - .L_125)


	//   ....[0]....
.L_125:
        /*0150*/ 	.word	0x00000b70


	//   ....[1]....
        /*0154*/ 	.word	0x00000ba0


	//   ....[2]....
        /*0158*/ 	.word	0x00000bc0


	//   ....[3]....
        /*015c*/ 	.word	0x00000bd0


	//   ....[4]....
        /*0160*/ 	.word	0x00000d60


	//   ....[5]....
        /*0164*/ 	.word	0x00000d90


	//   ....[6]....
        /*0168*/ 	.word	0x00000dc0


	//   ....[7]....
        /*016c*/ 	.word	0x00000de0


	//   ....[8]....
        /*0170*/ 	.word	0x00000f60


	//   ....[9]....
        /*0174*/ 	.word	0x00000f90


	//   ....[10]....
        /*0178*/ 	.word	0x00000fc0


	//   ....[11]....
        /*017c*/ 	.word	0x00000fe0


	//   ....[12]....
        /*0180*/ 	.word	0x00001160


	//   ....[13]....
        /*0184*/ 	.word	0x00001190


	//   ....[14]....
        /*0188*/ 	.word	0x000011c0


	//   ....[15]....
        /*018c*/ 	.word	0x000011e0


	//   ....[16]....
        /*0190*/ 	.word	0x00001360


	//   ....[17]....
        /*0194*/ 	.word	0x00001390


	//   ....[18]....
        /*0198*/ 	.word	0x000013c0


	//   ....[19]....
        /*019c*/ 	.word	0x000013e0


	//   ....[20]....
        /*01a0*/ 	.word	0x00002140


	//   ....[21]....
        /*01a4*/ 	.word	0x00002150


	//   ....[22]....
        /*01a8*/ 	.word	0x00002160


	//   ....[23]....
        /*01ac*/ 	.word	0x00002180


	//   ....[24]....
        /*01b0*/ 	.word	0x00002300


	//   ....[25]....
        /*01b4*/ 	.word	0x00002340


	//   ....[26]....
        /*01b8*/ 	.word	0x00002370


	//   ....[27]....
        /*01bc*/ 	.word	0x00002390


	//   ....[28]....
        /*01c0*/ 	.word	0x00002510


	//   ....[29]....
        /*01c4*/ 	.word	0x00002550


	//   ....[30]....
        /*01c8*/ 	.word	0x00002580


	//   ....[31]....
        /*01cc*/ 	.word	0x000025a0


	//   ....[32]....
        /*01d0*/ 	.word	0x00002720


	//   ....[33]....
        /*01d4*/ 	.word	0x00002760


	//   ....[34]....
        /*01d8*/ 	.word	0x00002790


	//   ....[35]....
        /*01dc*/ 	.word	0x000027b0


	//   ....[36]....
        /*01e0*/ 	.word	0x00002930


	//   ....[37]....
        /*01e4*/ 	.word	0x00002970


	//   ....[38]....
        /*01e8*/ 	.word	0x000029a0


	//   ....[39]....
        /*01ec*/ 	.word	0x000029c0


	//   ....[40]....
        /*01f0*/ 	.word	0x00005780


	//   ....[41]....
        /*01f4*/ 	.word	0x000057b0


	//   ....[42]....
        /*01f8*/ 	.word	0x000057d0


	//   ....[43]....
        /*01fc*/ 	.word	0x000057e0


	//   ....[44]....
        /*0200*/ 	.word	0x00005970


	//   ....[45]....
        /*0204*/ 	.word	0x000059a0


	//   ....[46]....
        /*0208*/ 	.word	0x000059d0


	//   ....[47]....
        /*020c*/ 	.word	0x000059f0


	//   ....[48]....
        /*0210*/ 	.word	0x00005b70


	//   ....[49]....
        /*0214*/ 	.word	0x00005ba0


	//   ....[50]....
        /*0218*/ 	.word	0x00005bd0


	//   ....[51]....
        /*021c*/ 	.word	0x00005bf0


	//   ....[52]....
        /*0220*/ 	.word	0x00005d70


	//   ....[53]....
        /*0224*/ 	.word	0x00005da0


	//   ....[54]....
        /*0228*/ 	.word	0x00005dd0


	//   ....[55]....
        /*022c*/ 	.word	0x00005df0


	//   ....[56]....
        /*0230*/ 	.word	0x00005f70


	//   ....[57]....
        /*0234*/ 	.word	0x00005fa0


	//   ....[58]....
        /*0238*/ 	.word	0x00005fd0


	//   ....[59]....
        /*023c*/ 	.word	0x00005ff0


	//----- nvinfo : EIATTR_VRC_CTA_INIT_COUNT
	.align		4
.L_126:
        /*0240*/ 	.byte	0x02, 0x4a
	.zero		1
	.zero		1


	//----- nvinfo : EIATTR_EXIT_INSTR_OFFSETS
	.align		4
        /*0244*/ 	.byte	0x04, 0x1c
        /*0246*/ 	.short	(.L_128 - .L_127)


	//   ....[0]....
.L_127:
        /*0248*/ 	.word	0x00000030


	//   ....[1]....
        /*024c*/ 	.word	0x00006c90


	//   ....[2]....
        /*0250*/ 	.word	0x00006cd0


	//----- nvinfo : EIATTR_MAX_THREADS
	.align		4
.L_128:
        /*0254*/ 	.byte	0x04, 0x05
        /*0256*/ 	.short	(.L_130 - .L_129)
.L_129:
        /*0258*/ 	.word	0x00000100
        /*025c*/ 	.word	0x00000001
        /*0260*/ 	.word	0x00000001


	//----- nvinfo : EIATTR_CRS_STACK_SIZE
	.align		4
.L_130:
        /*0264*/ 	.byte	0x04, 0x1e
        /*0266*/ 	.short	(.L_132 - .L_131)
.L_131:
        /*0268*/ 	.word	0x00000000


	//----- nvinfo : EIATTR_CBANK_PARAM_SIZE
	.align		4
.L_132:
        /*026c*/ 	.byte	0x03, 0x19
        /*026e*/ 	.short	0x0015


	//----- nvinfo : EIATTR_PARAM_CBANK
	.align		4
        /*0270*/ 	.byte	0x04, 0x0a
        /*0272*/ 	.short	(.L_134 - .L_133)
	.align		4
.L_133:
        /*0274*/ 	.word	index@(.nv.constant0._ZN6thrust24THRUST_300001_SM_1000_NS8cuda_cub4core6detail13_kernel_agentINS1_8__reduce11ReduceAgentIPN4cuda3std3__45tupleIJdlEEESC_SB_lNS1_9__extrema9arg_max_fIdlNS9_4lessIdEEEEEEJSC_SC_iSH_EEEvDpT0_)
        /*0278*/ 	.short	0x0380
        /*027a*/ 	.short	0x0015


	//----- nvinfo : EIATTR_SW_WAR
	.align		4
.L_134:
        /*027c*/ 	.byte	0x04, 0x36
        /*027e*/ 	.short	(.L_136 - .L_135)
.L_135:
        /*0280*/ 	.word	0x00000008
.L_136:


//--------------------- .nv.info._ZN6thrust24THRUST_300001_SM_1000_NS8cuda_cub4core6detail13_kernel_agentINS1_8__reduce10DrainAgentIlEEJN3cub18CUB_300001_SM_10009GridQueueIyEElEEEvDpT0_ --------------------------
	.section	.nv.info._ZN6thrust24THRUST_300001_SM_1000_NS8cuda_cub4core6detail13_kernel_agentINS1_8__reduce10DrainAgentIlEEJN3cub18CUB_300001_SM_10009GridQueueIyEElEEEvDpT0_,"",@"SHT_CUDA_INFO"
	.sectionflags	@""
	.align	4


	//----- nvinfo : EIATTR_CUDA_API_VERSION
	.align		4
        /*0000*/ 	.byte	0x04, 0x37
        /*0002*/ 	.short	(.L_138 - .L_137)
.L_137:
        /*0004*/ 	.word	0x00000082


	//----- nvinfo : EIATTR_KPARAM_INFO
	.align		4
.L_138:
        /*0008*/ 	.byte	0x04, 0x17
        /*000a*/ 	.short	(.L_140 - .L_139)
.L_139:
        /*000c*/ 	.word	0x00000000
        /*0010*/ 	.short	0x0001
        /*0012*/ 	.short	0x0008
        /*0014*/ 	.byte	0x00, 0xf0, 0x21, 0x00


	//----- nvinfo : EIATTR_KPARAM_INFO
	.align		4
.L_140:
        /*0018*/ 	.byte	0x04, 0x17
        /*001a*/ 	.short	(.L_142 - .L_141)
.L_141:
        /*001c*/ 	.word	0x00000000
        /*0020*/ 	.short	0x0000
        /*0022*/ 	.short	0x0000
        /*0024*/ 	.byte	0x00, 0xf0, 0x21, 0x00


	//----- nvinfo : EIATTR_SPARSE_MMA_MASK
	.align		4
.L_142:
        /*0028*/ 	.byte	0x03, 0x50
        /*002a*/ 	.short	0x0000


	//----- nvinfo : EIATTR_MAXREG_COUNT
	.align		4
        /*002c*/ 	.byte	0x03, 0x1b
        /*002e*/ 	.short	0x00ff


	//----- nvinfo : EIATTR_MERCURY_ISA_VERSION
	.align		4
        /*0030*/ 	.byte	0x03, 0x5f
        /*0032*/ 	.short	0x0101


	//----- nvinfo : EIATTR_VRC_CTA_INIT_COUNT
	.align		4
        /*0034*/ 	.byte	0x02, 0x4a
	.zero		1
	.zero		1


	//----- nvinfo : EIATTR_EXIT_INSTR_OFFSETS
	.align		4
        /*0038*/ 	.byte	0x04, 0x1c
        /*003a*/ 	.short	(.L_144 - .L_143)


	//   ....[0]....
.L_143:
        /*003c*/ 	.word	0x00000060


	//----- nvinfo : EIATTR_MAX_THREADS
	.align		4
.L_144:
        /*0040*/ 	.byte	0x04, 0x05
        /*0042*/ 	.short	(.L_146 - .L_145)
.L_145:
        /*0044*/ 	.word	0x00000001
        /*0048*/ 	.word	0x00000001
        /*004c*/ 	.word	0x00000001


	//----- nvinfo : EIATTR_CBANK_PARAM_SIZE
	.align		4
.L_146:
        /*0050*/ 	.byte	0x03, 0x19
        /*0052*/ 	.short	0x0010


	//----- nvinfo : EIATTR_PARAM_CBANK
	.align		4
        /*0054*/ 	.byte	0x04, 0x0a
        /*0056*/ 	.short	(.L_148 - .L_147)
	.align		4
.L_147:
        /*0058*/ 	.word	index@(.nv.constant0._ZN6thrust24THRUST_300001_SM_1000_NS8cuda_cub4core6detail13_kernel_agentINS1_8__reduce10DrainAgentIlEEJN3cub18CUB_300001_SM_10009GridQueueIyEElEEEvDpT0_)
        /*005c*/ 	.short	0x0380
        /*005e*/ 	.short	0x0010


	//----- nvinfo : EIATTR_SW_WAR
	.align		4
.L_148:
        /*0060*/ 	.byte	0x04, 0x36
        /*0062*/ 	.short	(.L_150 - .L_149)
.L_149:
        /*0064*/ 	.word	0x00000008
.L_150:


//--------------------- .nv.info._ZN6thrust24THRUST_300001_SM_1000_NS8cuda_cub4core6detail13_kernel_agentINS1_8__reduce11ReduceAgentINS0_12zip_iteratorIN4cuda3std3__45tupleIJNS0_10device_ptrIdEENS0_17counting_iteratorIlNS0_11use_defaultESF_SF_EEEEEEEPNSB_IJdlEEESJ_lNS1_9__extrema9arg_max_fIdlNSA_4lessIdEEEEEEJSI_SK_lN3cub18CUB_300001_SM_100013GridEvenShareIlEENSS_9GridQueueIyEESP_EEEvDpT0_ --------------------------
	.section	.nv.info._ZN6thrust24THRUST_300001_SM_1000_NS8cuda_cub4core6detail13_kernel_agentINS1_8__reduce11ReduceAgentINS0_12zip_iteratorIN4cuda3std3__45tupleIJNS0_10device_ptrIdEENS0_17counting_iteratorIlNS0_11use_defaultESF_SF_EEEEEEEPNSB_IJdlEEESJ_lNS1_9__extrema9arg_max_fIdlNSA_4lessIdEEEEEEJSI_SK_lN3cub18CUB_300001_SM_100013GridEvenShareIlEENSS_9GridQueueIyEESP_EEEvDpT0_,"",@"SHT_CUDA_INFO"
	.sectionflags	@""
	.align	4


	//----- nvinfo : EIATTR_CUDA_API_VERSION
	.align		4
        /*0000*/ 	.byte	0x04, 0x37
        /*0002*/ 	.short	(.L_152 - .L_151)
.L_151:
        /*0004*/ 	.word	0x00000082


	//----- nvinfo : EIATTR_KPARAM_INFO
	.align		4
.L_152:
        /*0008*/ 	.byte	0x04, 0x17
        /*000a*/ 	.short	(.L_154 - .L_153)
.L_153:
        /*000c*/ 	.word	0x00000000
        /*0010*/ 	.short	0x0005
        /*0012*/ 	.short	0x0070
        /*0014*/ 	.byte	0x00, 0xf0, 0x05, 0x00


	//----- nvinfo : EIATTR_KPARAM_INFO
	.align		4
.L_154:
        /*0018*/ 	.byte	0x04, 0x17
        /*001a*/ 	.short	(.L_156 - .L_155)
.L_155:
        /*001c*/ 	.word	0x00000000
        /*0020*/ 	.short	0x0004
        /*0022*/ 	.short	0x0068
        /*0024*/ 	.byte	0x00, 0xf0, 0x21, 0x00


	//----- nvinfo : EIATTR_KPARAM_INFO
	.align		4
.L_156:
        /*0028*/ 	.byte	0x04, 0x17
        /*002a*/ 	.short	(.L_158 - .L_157)
.L_157:
        /*002c*/ 	.word	0x00000000
        /*0030*/ 	.short	0x0003
        /*0032*/ 	.short	0x0020
        /*0034*/ 	.byte	0x00, 0xf0, 0x21, 0x01


	//----- nvinfo : EIATTR_KPARAM_INFO
	.align		4
.L_158:
        /*0038*/ 	.byte	0x04, 0x17
        /*003a*/ 	.short	(.L_160 - .L_159)
.L_159:
        /*003c*/ 	.word	0x00000000
        /*0040*/ 	.short	0x0002
        /*0042*/ 	.short	0x0018
        /*0044*/ 	.byte	0x00, 0xf0, 0x21, 0x00


	//----- nvinfo : EIATTR_KPARAM_INFO
	.align		4
.L_160:
        /*0048*/ 	.byte	0x04, 0x17
        /*004a*/ 	.short	(.L_162 - .L_161)
.L_161:
        /*004c*/ 	.word	0x00000000
        /*0050*/ 	.short	0x0001
        /*0052*/ 	.short	0x0010
        /*0054*/ 	.byte	0x00, 0xf5, 0x21, 0x00


	//----- nvinfo : EIATTR_KPARAM_INFO
	.align		4
.L_162:
        /*0058*/ 	.byte	0x04, 0x17
        /*005a*/ 	.short	(.L_164 - .L_163)
.L_163:
        /*005c*/ 	.word	0x00000000
        /*0060*/ 	.short	0x0000
        /*0062*/ 	.short	0x0000
        /*0064*/ 	.byte	0x00, 0xf0, 0x41, 0x00


	//----- nvinfo : EIATTR_SPARSE_MMA_MASK
	.align		4
.L_164:
        /*0068*/ 	.byte	0x03, 0x50
        /*006a*/ 	.short	0x0000


	//----- nvinfo : EIATTR_MAXREG_COUNT
	.align		4
        /*006c*/ 	.byte	0x03, 0x1b
        /*006e*/ 	.short	0x00ff


	//----- nvinfo : EIATTR_NUM_BARRIERS
	.align		4
        /*0070*/ 	.byte	0x02, 0x4c
        /*0072*/ 	.byte	0x01
	.zero		1


	//----- nvinfo : EIATTR_MERCURY_ISA_VERSION
	.align		4
        /*0074*/ 	.byte	0x03, 0x5f
        /*0076*/ 	.short	0x0101


	//----- nvinfo : EIATTR_COOP_GROUP_MASK_REGIDS
	.align		4
        /*0078*/ 	.byte	0x04, 0x29
        /*007a*/ 	.short	(.L_166 - .L_165)


	//   ....[0]....
.L_165:
        /*007c*/ 	.word	0xffffffff


	//   ....[1]....
        /*0080*/ 	.word	0xffffffff


	//   ....[2]....
        /*0084*/ 	.word	0xffffffff


	//   ....[3]....
        /*0088*/ 	.word	0xffffffff


	//   ....[4]....
        /*008c*/ 	.word	0xffffffff


	//   ....[5]....
        /*0090*/ 	.word	0xffffffff


	//   ....[6]....
        /*0094*/ 	.word	0xffffffff


	//   ....[7]....
        /*0098*/ 	.word	0xffffffff


	//   ....[8]....
        /*009c*/ 	.word	0xffffffff


	//   ....[9]....
        /*00a0*/ 	.word	0xffffffff


	//   ....[10]....
        /*00a4*/ 	.word	0xffffffff


	//   ....[11]....
        /*00a8*/ 	.word	0xffffffff


	//   ....[12]....
        /*00ac*/ 	.word	0xffffffff


	//   ....[13]....
        /*00b0*/ 	.word	0xffffffff


	//   ....[14]....
        /*00b4*/ 	.word	0xffffffff


	//   ....[15]....
        /*00b8*/ 	.word	0xffffffff


	//   ....[16]....
        /*00bc*/ 	.word	0xffffffff


	//   ....[17]....
        /*00c0*/ 	.word	0xffffffff


	//   ....[18]....
        /*00c4*/ 	.word	0xffffffff


	//   ....[19]....
        /*00c8*/ 	.word	0xffffffff


	//   ....[20]....
        /*00cc*/ 	.word	0xffffffff


	//   ....[21]....
        /*00d0*/ 	.word	0xffffffff


	//   ....[22]....
        /*00d4*/ 	.word	0xffffffff


	//   ....[23]....
        /*00d8*/ 	.word	0xffffffff


	//   ....[24]....
        /*00dc*/ 	.word	0xffffffff


	//   ....[25]....
        /*00e0*/ 	.word	0xffffffff


	//   ....[26]....
        /*00e4*/ 	.word	0xffffffff


	//   ....[27]....
        /*00e8*/ 	.word	0xffffffff


	//   ....[28]....
        /*00ec*/ 	.word	0xffffffff


	//   ....[29]....
        /*00f0*/ 	.word	0xffffffff


	//   ....[30]....
        /*00f4*/ 	.word	0xffffffff


	//   ....[31]....
        /*00f8*/ 	.word	0xffffffff


	//   ....[32]....
        /*00fc*/ 	.word	0xffffffff


	//   ....[33]....
        /*0100*/ 	.word	0xffffffff


	//   ....[34]....
        /*0104*/ 	.word	0xffffffff


	//   ....[35]....
        /*0108*/ 	.word	0xffffffff


	//   ....[36]....
        /*010c*/ 	.word	0xffffffff


	//   ....[37]....
        /*0110*/ 	.word	0xffffffff


	//   ....[38]....
        /*0114*/ 	.word	0xffffffff


	//   ....[39]....
        /*0118*/ 	.word	0xffffffff


	//   ....[40]....
        /*011c*/ 	.word	0xffffffff


	//   ....[41]....
        /*0120*/ 	.word	0xffffffff


	//   ....[42]....
        /*0124*/ 	.word	0xffffffff


	//   ....[43]....
        /*0128*/ 	.word	0xffffffff


	//   ....[44]....
        /*012c*/ 	.word	0xffffffff


	//   ....[45]....
        /*0130*/ 	.word	0xffffffff


	//   ....[46]....
        /*0134*/ 	.word	0xffffffff


	//   ....[47]....
        /*0138*/ 	.word	0xffffffff


	//   ....[48]....
        /*013c*/ 	.word	0xffffffff


	//   ....[49]....
        /*0140*/ 	.word	0xffffffff


	//   ....[50]....
        /*0144*/ 	.word	0xffffffff


	//   ....[51]....
        /*0148*/ 	.word	0xffffffff


	//   ....[52]....
        /*014c*/ 	.word	0xffffffff


	//   ....[53]....
        /*0150*/ 	.word	0xffffffff


	//   ....[54]....
        /*0154*/ 	.word	0xffffffff


	//   ....[55]....
        /*0158*/ 	.word	0xffffffff


	//   ....[56]....
        /*015c*/ 	.word	0xffffffff


	//   ....[57]....
        /*0160*/ 	.word	0xffffffff


	//   ....[58]....
        /*0164*/ 	.word	0xffffffff


	//   ....[59]....
        /*0168*/ 	.word	0xffffffff


	//----- nvinfo : EIATTR_COOP_GROUP_INSTR_OFFSETS
	.align		4
.L_166:
        /*016c*/ 	.byte	0x04, 0x28
        /*016e*/ 	.short	(.L_168 - .L_167)


	//   ....[0]....
.L_167:
        /*0170*/ 	.word	0x00000d70


	//   ....[1]....
        /*0174*/ 	.word	0x00000da0


	//   ....[2]....
        /*0178*/ 	.word	0x00000dc0


	//   ....[3]....
        /*017c*/ 	.word	0x00000dd0


	//   ....[4]....
        /*0180*/ 	.word	0x00000f60


	//   ....[5]....
        /*0184*/ 	.word	0x00000f90


	//   ....[6]....
        /*0188*/ 	.word	0x00000fc0


	//   ....[7]....
        /*018c*/ 	.word	0x00000fe0


	//   ....[8]....
        /*0190*/ 	.word	0x00001160


	//   ....[9]....
        /*0194*/ 	.word	0x00001190


	//   ....[10]....
        /*0198*/ 	.word	0x000011c0


	//   ....[11]....
        /*019c*/ 	.word	0x000011e0


	//   ....[12]....
        /*01a0*/ 	.word	0x00001360


	//   ....[13]....
        /*01a4*/ 	.word	0x00001390


	//   ....[14]....
        /*01a8*/ 	.word	0x000013c0


	//   ....[15]....
        /*01ac*/ 	.word	0x000013e0


	//   ....[16]....
        /*01b0*/ 	.word	0x00001560


	//   ....[17]....
        /*01b4*/ 	.word	0x00001590


	//   ....[18]....
        /*01b8*/ 	.word	0x000015c0


	//   ....[19]....
        /*01bc*/ 	.word	0x000015e0


	//   ....[20]....
        /*01c0*/ 	.word	0x00002340


	//   ....[21]....
        /*01c4*/ 	.word	0x00002350


	//   ....[22]....
        /*01c8*/ 	.word	0x00002360


	//   ....[23]....
        /*01cc*/ 	.word	0x00002380


	//   ....[24]....
        /*01d0*/ 	.word	0x00002500


	//   ....[25]....
        /*01d4*/ 	.word	0x00002540


	//   ....[26]....
        /*01d8*/ 	.word	0x00002570


	//   ....[27]....
        /*01dc*/ 	.word	0x00002590


	//   ....[28]....
        /*01e0*/ 	.word	0x00002710


	//   ....[29]....
        /*01e4*/ 	.word	0x00002750


	//   ....[30]....
        /*01e8*/ 	.word	0x00002780


	//   ....[31]....
        /*01ec*/ 	.word	0x000027a0


	//   ....[32]....
        /*01f0*/ 	.word	0x00002920


	//   ....[33]....
        /*01f4*/ 	.word	0x00002960


	//   ....[34]....
        /*01f8*/ 	.word	0x00002990


	//   ....[35]....
        /*01fc*/ 	.word	0x000029b0


	//   ....[36]....
        /*0200*/ 	.word	0x00002b30


	//   ....[37]....
        /*0204*/ 	.word	0x00002b70


	//   ....[38]....
        /*0208*/ 	.word	0x00002ba0


	//   ....[39]....
        /*020c*/ 	.word	0x00002bc0


	//   ....[40]....
        /*0210*/ 	.word	0x000053c0


	//   ....[41]....
        /*0214*/ 	.word	0x000053f0


	//   ....[42]....
        /*0218*/ 	.word	0x00005410


	//   ....[43]....
        /*021c*/ 	.word	0x00005420


	//   ....[44]....
        /*0220*/ 	.word	0x000055b0


	//   ....[45]....
        /*0224*/ 	.word	0x000055e0


	//   ....[46]....
        /*0228*/ 	.word	0x00005610


	//   ....[47]....
        /*022c*/ 	.word	0x00005630


	//   ....[48]....
        /*0230*/ 	.word	0x000057b0


	//   ....[49]....
        /*0234*/ 	.word	0x000057e0


	//   ....[50]....
        /*0238*/ 	.word	0x00005810


	//   ....[51]....
        /*023c*/ 	.word	0x00005830


	//   ....[52]....
        /*0240*/ 	.word	0x000059b0


	//   ....[53]....
        /*0244*/ 	.word	0x000059e0


	//   ....[54]....
        /*0248*/ 	.word	0x00005a10


	//   ....[55]....
        /*024c*/ 	.word	0x00005a30


	//   ....[56]....
        /*0250*/ 	.word	0x00005bb0


	//   ....[57]....
        /*0254*/ 	.word	0x00005be0


	//   ....[58]....
        /*0258*/ 	.word	0x00005c10


	//   ....[59]....
        /*025c*/ 	.word	0x00005c30


	//----- nvinfo : EIATTR_VRC_CTA_INIT_COUNT
	.align		4
.L_168:
        /*0260*/ 	.byte	0x02, 0x4a
	.zero		1
	.zero		1


	//----- nvinfo : EIATTR_EXIT_INSTR_OFFSETS
	.align		4
        /*0264*/ 	.byte	0x04, 0x1c
        /*0266*/ 	.short	(.L_170 - .L_169)


	//   ....[0]....
.L_169:
        /*0268*/ 	.word	0x000068d0


	//   ....[1]....
        /*026c*/ 	.word	0x00006920


	//----- nvinfo : EIATTR_MAX_THREADS
	.align		4
.L_170:
        /*0270*/ 	.byte	0x04, 0x05
        /*0272*/ 	.short	(.L_172 - .L_171)
.L_171:
        /*0274*/ 	.word	0x00000100
        /*0278*/ 	.word	0x00000001
        /*027c*/ 	.word	0x00000001


	//----- nvinfo : EIATTR_CRS_STACK_SIZE
	.align		4
.L_172:
        /*0280*/ 	.byte	0x04, 0x1e
        /*0282*/ 	.short	(.L_174 - .L_173)
.L_173:
        /*0284*/ 	.word	0x00000000


	//----- nvinfo : EIATTR_CBANK_PARAM_SIZE
	.align		4
.L_174:
        /*0288*/ 	.byte	0x03, 0x19
        /*028a*/ 	.short	0x0071


	//----- nvinfo : EIATTR_PARAM_CBANK
	.align		4
        /*028c*/ 	.byte	0x04, 0x0a
        /*028e*/ 	.short	(.L_176 - .L_175)
	.align		4
.L_175:
        /*0290*/ 	.word	index@(.nv.constant0._ZN6thrust24THRUST_300001_SM_1000_NS8cuda_cub4core6detail13_kernel_agentINS1_8__reduce11ReduceAgentINS0_12zip_iteratorIN4cuda3std3__45tupleIJNS0_10device_ptrIdEENS0_17counting_iteratorIlNS0_11use_defaultESF_SF_EEEEEEEPNSB_IJdlEEESJ_lNS1_9__extrema9arg_max_fIdlNSA_4lessIdEEEEEEJSI_SK_lN3cub18CUB_300001_SM_100013GridEvenShareIlEENSS_9GridQueueIyEESP_EEEvDpT0_)
        /*0294*/ 	.short	0x0380
        /*0296*/ 	.short	0x0071


	//----- nvinfo : EIATTR_SW_WAR
	.align		4
.L_176:
        /*0298*/ 	.byte	0x04, 0x36
        /*029a*/ 	.short	(.L_178 - .L_177)
.L_177:
        /*029c*/ 	.word	0x00000008
.L_178:


//--------------------- .nv.info._ZN6thrust24THRUST_300001_SM_1000_NS8cuda_cub4core6detail13_kernel_agentINS1_8__reduce11ReduceAgentINS0_12zip_iteratorIN4cuda3std3__45tupleIJNS0_10device_ptrIdEENS0_17counting_iteratorIlNS0_11use_defaultESF_SF_EEEEEEEPNSB_IJdlEEESJ_lNS1_9__extrema9arg_max_fIdlNSA_4lessIdEEEEEEJSI_SK_lSP_EEEvDpT0_ --------------------------
	.section	.nv.info._ZN6thrust24THRUST_300001_SM_1000_NS8cuda_cub4core6detail13_kernel_agentINS1_8__reduce11ReduceAgentINS0_12zip_iteratorIN4cuda3std3__45tupleIJNS0_10device_ptrIdEENS0_17counting_iteratorIlNS0_11use_defaultESF_SF_EEEEEEEPNSB_IJdlEEESJ_lNS1_9__extrema9arg_max_fIdlNSA_4lessIdEEEEEEJSI_SK_lSP_EEEvDpT0_,"",@"SHT_CUDA_INFO"
	.sectionflags	@""
	.align	4


	//----- nvinfo : EIATTR_CUDA_API_VERSION
	.align		4
        /*0000*/ 	.byte	0x04, 0x37
        /*0002*/ 	.short	(.L_180 - .L_179)
.L_179:
        /*0004*/ 	.word	0x00000082


	//----- nvinfo : EIATTR_KPARAM_INFO
	.align		4
.L_180:
        /*0008*/ 	.byte	0x04, 0x17
        /*000a*/ 	.short	(.L_182 - .L_181)
.L_181:
        /*000c*/ 	.word	0x00000000
        /*0010*/ 	.short	0x0003
        /*0012*/ 	.short	0x0020
        /*0014*/ 	.byte	0x00, 0xf0, 0x05, 0x00


	//----- nvinfo : EIATTR_KPARAM_INFO
	.align		4
.L_182:
        /*0018*/ 	.byte	0x04, 0x17
        /*001a*/ 	.short	(.L_184 - .L_183)
.L_183:
        /*001c*/ 	.word	0x00000000
        /*0020*/ 	.short	0x0002
        /*0022*/ 	.short	0x0018
        /*0024*/ 	.byte	0x00, 0xf0, 0x21, 0x00


	//----- nvinfo : EIATTR_KPARAM_INFO
	.align		4
.L_184:
        /*0028*/ 	.byte	0x04, 0x17
        /*002a*/ 	.short	(.L_186 - .L_185)
.L_185:
        /*002c*/ 	.word	0x00000000
        /*0030*/ 	.short	0x0001
        /*0032*/ 	.short	0x0010
        /*0034*/ 	.byte	0x00, 0xf5, 0x21, 0x00


	//----- nvinfo : EIATTR_KPARAM_INFO
	.align		4
.L_186:
        /*0038*/ 	.byte	0x04, 0x17
        /*003a*/ 	.short	(.L_188 - .L_187)
.L_187:
        /*003c*/ 	.word	0x00000000
        /*0040*/ 	.short	0x0000
        /*0042*/ 	.short	0x0000
        /*0044*/ 	.byte	0x00, 0xf0, 0x41, 0x00


	//----- nvinfo : EIATTR_SPARSE_MMA_MASK
	.align		4
.L_188:
        /*0048*/ 	.byte	0x03, 0x50
        /*004a*/ 	.short	0x0000


	//----- nvinfo : EIATTR_MAXREG_COUNT
	.align		4
        /*004c*/ 	.byte	0x03, 0x1b
        /*004e*/ 	.short	0x00ff


	//----- nvinfo : EIATTR_NUM_BARRIERS
	.align		4
        /*0050*/ 	.byte	0x02, 0x4c
        /*0052*/ 	.byte	0x01
	.zero		1


	//----- nvinfo : EIATTR_MERCURY_ISA_VERSION
	.align		4
        /*0054*/ 	.byte	0x03, 0x5f
        /*0056*/ 	.short	0x0101


	//----- nvinfo : EIATTR_COOP_GROUP_MASK_REGIDS
	.align		4
        /*0058*/ 	.byte	0x04, 0x29
        /*005a*/ 	.short	(.L_190 - .L_189)


	//   ....[0]....
.L_189:
        /*005c*/ 	.word	0xffffffff


	//   ....[1]....
        /*0060*/ 	.word	0xffffffff


	//   ....[2]....
        /*0064*/ 	.word	0xffffffff


	//   ....[3]....
        /*0068*/ 	.word	0xffffffff


	//   ....[4]....
        /*006c*/ 	.word	0xffffffff


	//   ....[5]....
        /*0070*/ 	.word	0xffffffff


	//   ....[6]....
        /*0074*/ 	.word	0xffffffff


	//   ....[7]....
        /*0078*/ 	.word	0xffffffff


	//   ....[8]....
        /*007c*/ 	.word	0xffffffff


	//   ....[9]....
        /*0080*/ 	.word	0xffffffff


	//   ....[10]....
        /*0084*/ 	.word	0xffffffff


	//   ....[11]....
        /*0088*/ 	.word	0xffffffff


	//   ....[12]....
        /*008c*/ 	.word	0xffffffff


	//   ....[13]....
        /*0090*/ 	.word	0xffffffff


	//   ....[14]....
        /*0094*/ 	.word	0xffffffff


	//   ....[15]....
        /*0098*/ 	.word	0xffffffff


	//   ....[16]....
        /*009c*/ 	.word	0xffffffff


	//   ....[17]....
        /*00a0*/ 	.word	0xffffffff


	//   ....[18]....
        /*00a4*/ 	.word	0xffffffff


	//   ....[19]....
        /*00a8*/ 	.word	0xffffffff


	//   ....[20]....
        /*00ac*/ 	.word	0xffffffff


	//   ....[21]....
        /*00b0*/ 	.word	0xffffffff


	//   ....[22]....
        /*00b4*/ 	.word	0xffffffff


	//   ....[23]....
        /*00b8*/ 	.word	0xffffffff


	//   ....[24]....
        /*00bc*/ 	.word	0xffffffff


	//   ....[25]....
        /*00c0*/ 	.word	0xffffffff


	//   ....[26]....
        /*00c4*/ 	.word	0xffffffff


	//   ....[27]....
        /*00c8*/ 	.word	0xffffffff


	//   ....[28]....
        /*00cc*/ 	.word	0xffffffff


	//   ....[29]....
        /*00d0*/ 	.word	0xffffffff


	//   ....[30]....
        /*00d4*/ 	.word	0xffffffff


	//   ....[31]....
        /*00d8*/ 	.word	0xffffffff


	//   ....[32]....
        /*00dc*/ 	.word	0xffffffff


	//   ....[33]....
        /*00e0*/ 	.word	0xffffffff


	//   ....[34]....
        /*00e4*/ 	.word	0xffffffff


	//   ....[35]....
        /*00e8*/ 	.word	0xffffffff


	//   ....[36]....
        /*00ec*/ 	.word	0xffffffff


	//   ....[37]....
        /*00f0*/ 	.word	0xffffffff


	//   ....[38]....
        /*00f4*/ 	.word	0xffffffff


	//   ....[39]....
        /*00f8*/ 	.word	0xffffffff


	//   ....[40]....
        /*00fc*/ 	.word	0xffffffff


	//   ....[41]....
        /*0100*/ 	.word	0xffffffff


	//   ....[42]....
        /*0104*/ 	.word	0xffffffff


	//   ....[43]....
        /*0108*/ 	.word	0xffffffff


	//   ....[44]....
        /*010c*/ 	.word	0xffffffff


	//   ....[45]....
        /*0110*/ 	.word	0xffffffff


	//   ....[46]....
        /*0114*/ 	.word	0xffffffff


	//   ....[47]....
        /*0118*/ 	.word	0xffffffff


	//   ....[48]....
        /*011c*/ 	.word	0xffffffff


	//   ....[49]....
        /*0120*/ 	.word	0xffffffff


	//   ....[50]....
        /*0124*/ 	.word	0xffffffff


	//   ....[51]....
        /*0128*/ 	.word	0xffffffff


	//   ....[52]....
        /*012c*/ 	.word	0xffffffff


	//   ....[53]....
        /*0130*/ 	.word	0xffffffff


	//   ....[54]....
        /*0134*/ 	.word	0xffffffff


	//   ....[55]....
        /*0138*/ 	.word	0xffffffff


	//   ....[56]....
        /*013c*/ 	.word	0xffffffff


	//   ....[57]....
        /*0140*/ 	.word	0xffffffff


	//   ....[58]....
        /*0144*/ 	.word	0xffffffff


	//   ....[59]....
        /*0148*/ 	.word	0xffffffff


	//----- nvinfo : EIATTR_COOP_GROUP_INSTR_OFFSETS
	.align		4
.L_190:
        /*014c*/ 	.byte	0x04, 0x28
        /*014e*/ 	.short	(.L_192 - .L_191)


	//   ....[0]....
.L_191:
        /*0150*/ 	.word	0x00000cb0


	//   ....[1]....
        /*0154*/ 	.word	0x00000ce0


	//   ....[2]....
        /*0158*/ 	.word	0x00000d00


	//   ....[3]....
        /*015c*/ 	.word	0x00000d10


	//   ....[4]....
        /*0160*/ 	.word	0x00000ea0


	//   ....[5]....
        /*0164*/ 	.word	0x00000ed0


	//   ....[6]....
        /*0168*/ 	.word	0x00000f00


	//   ....[7]....
        /*016c*/ 	.word	0x00000f20


	//   ....[8]....
        /*0170*/ 	.word	0x000010a0


	//   ....[9]....
        /*0174*/ 	.word	0x000010d0


	//   ....[10]....
        /*0178*/ 	.word	0x00001100


	//   ....[11]....
        /*017c*/ 	.word	0x00001120


	//   ....[12]....
        /*0180*/ 	.word	0x000012a0


	//   ....[13]....
        /*0184*/ 	.word	0x000012d0


	//   ....[14]....
        /*0188*/ 	.word	0x00001300


	//   ....[15]....
        /*018c*/ 	.word	0x00001320


	//   ....[16]....
        /*0190*/ 	.word	0x000014a0


	//   ....[17]....
        /*0194*/ 	.word	0x000014d0


	//   ....[18]....
        /*0198*/ 	.word	0x00001500


	//   ....[19]....
        /*019c*/ 	.word	0x00001520


	//   ....[20]....
        /*01a0*/ 	.word	0x00002280


	//   ....[21]....
        /*01a4*/ 	.word	0x00002290


	//   ....[22]....
        /*01a8*/ 	.word	0x000022a0


	//   ....[23]....
        /*01ac*/ 	.word	0x000022c0


	//   ....[24]....
        /*01b0*/ 	.word	0x00002440


	//   ....[25]....
        /*01b4*/ 	.word	0x00002480


	//   ....[26]....
        /*01b8*/ 	.word	0x000024b0


	//   ....[27]....
        /*01bc*/ 	.word	0x000024d0


	//   ....[28]....
        /*01c0*/ 	.word	0x00002650


	//   ....[29]....
        /*01c4*/ 	.word	0x00002690


	//   ....[30]....
        /*01c8*/ 	.word	0x000026c0


	//   ....[31]....
        /*01cc*/ 	.word	0x000026e0


	//   ....[32]....
        /*01d0*/ 	.word	0x00002860


	//   ....[33]....
        /*01d4*/ 	.word	0x000028a0


	//   ....[34]....
        /*01d8*/ 	.word	0x000028d0


	//   ....[35]....
        /*01dc*/ 	.word	0x000028f0


	//   ....[36]....
        /*01e0*/ 	.word	0x00002a70


	//   ....[37]....
        /*01e4*/ 	.word	0x00002ab0


	//   ....[38]....
        /*01e8*/ 	.word	0x00002ae0


	//   ....[39]....
        /*01ec*/ 	.word	0x00002b00


	//   ....[40]....
        /*01f0*/ 	.word	0x00004f70


	//   ....[41]....
        /*01f4*/ 	.word	0x00004fa0


	//   ....[42]....
        /*01f8*/ 	.word	0x00004fc0


	//   ....[43]....
        /*01fc*/ 	.word	0x00004fd0


	//   ....[44]....
        /*0200*/ 	.word	0x00005160


	//   ....[45]....
        /*0204*/ 	.word	0x00005190


	//   ....[46]....
        /*0208*/ 	.word	0x000051c0


	//   ....[47]....
        /*020c*/ 	.word	0x000051e0


	//   ....[48]....
        /*0210*/ 	.word	0x00005360


	//   ....[49]....
        /*0214*/ 	.word	0x00005390


	//   ....[50]....
        /*0218*/ 	.word	0x000053c0


	//   ....[51]....
        /*021c*/ 	.word	0x000053e0


	//   ....[52]....
        /*0220*/ 	.word	0x00005560


	//   ....[53]....
        /*0224*/ 	.word	0x00005590


	//   ....[54]....
        /*0228*/ 	.word	0x000055c0


	//   ....[55]....
        /*022c*/ 	.word	0x000055e0


	//   ....[56]....
        /*0230*/ 	.word	0x00005760


	//   ....[57]....
        /*0234*/ 	.word	0x00005790


	//   ....[58]....
        /*0238*/ 	.word	0x000057c0


	//   ....[59]....
        /*023c*/ 	.word	0x000057e0


	//----- nvinfo : EIATTR_VRC_CTA_INIT_COUNT
	.align		4
.L_192:
        /*0240*/ 	.byte	0x02, 0x4a
	.zero		1
	.zero		1


	//----- nvinfo : EIATTR_EXIT_INSTR_OFFSETS
	.align		4
        /*0244*/ 	.byte	0x04, 0x1c
        /*0246*/ 	.short	(.L_194 - .L_193)


	//   ....[0]....
.L_193:
        /*0248*/ 	.word	0x00000040


	//   ....[1]....
        /*024c*/ 	.word	0x00006480


	//   ....[2]....
        /*0250*/ 	.word	0x000064c0


	//----- nvinfo : EIATTR_MAX_THREADS
	.align		4
.L_194:
        /*0254*/ 	.byte	0x04, 0x05
        /*0256*/ 	.short	(.L_196 - .L_195)
.L_195:
        /*0258*/ 	.word	0x00000100
        /*025c*/ 	.word	0x00000001
        /*0260*/ 	.word	0x00000001


	//----- nvinfo : EIATTR_CRS_STACK_SIZE
	.align		4
.L_196:
        /*0264*/ 	.byte	0x04, 0x1e
        /*0266*/ 	.short	(.L_198 - .L_197)
.L_197:
        /*0268*/ 	.word	0x00000000


	//----- nvinfo : EIATTR_CBANK_PARAM_SIZE
	.align		4
.L_198:
        /*026c*/ 	.byte	0x03, 0x19
        /*026e*/ 	.short	0x0021


	//----- nvinfo : EIATTR_PARAM_CBANK
	.align		4
        /*0270*/ 	.byte	0x04, 0x0a
        /*0272*/ 	.short	(.L_200 - .L_199)
	.align		4
.L_199:
        /*0274*/ 	.word	index@(.nv.constant0._ZN6thrust24THRUST_300001_SM_1000_NS8cuda_cub4core6detail13_kernel_agentINS1_8__reduce11ReduceAgentINS0_12zip_iteratorIN4cuda3std3__45tupleIJNS0_10device_ptrIdEENS0_17counting_iteratorIlNS0_11use_defaultESF_SF_EEEEEEEPNSB_IJdlEEESJ_lNS1_9__extrema9arg_max_fIdlNSA_4lessIdEEEEEEJSI_SK_lSP_EEEvDpT0_)
        /*0278*/ 	.short	0x0380
        /*027a*/ 	.short	0x0021


	//----- nvinfo : EIATTR_SW_WAR
	.align		4
.L_200:
        /*027c*/ 	.byte	0x04, 0x36
        /*027e*/ 	.short	(.L_202 - .L_201)
.L_201:
        /*0280*/ 	.word	0x00000008
.L_202:


//--------------------- .nv.info._ZN6thrust24THRUST_300001_SM_1000_NS8cuda_cub4core6detail13_kernel_agentINS1_8__reduce11ReduceAgentIPN4cuda3std3__45tupleIJdlEEESC_SB_iNS1_9__extrema9arg_max_fIdlNS9_4lessIdEEEEEEJSC_SC_iSH_EEEvDpT0_ --------------------------
	.section	.nv.info._ZN6thrust24THRUST_300001_SM_1000_NS8cuda_cub4core6detail13_kernel_agentINS1_8__reduce11ReduceAgentIPN4cuda3std3__45tupleIJdlEEESC_SB_iNS1_9__extrema9arg_max_fIdlNS9_4lessIdEEEEEEJSC_SC_iSH_EEEvDpT0_,"",@"SHT_CUDA_INFO"
	.sectionflags	@""
	.align	4


	//----- nvinfo : EIATTR_CUDA_API_VERSION
	.align		4
        /*0000*/ 	.byte	0x04, 0x37
        /*0002*/ 	.short	(.L_204 - .L_203)
.L_203:
        /*0004*/ 	.word	0x00000082


	//----- nvinfo : EIATTR_KPARAM_INFO
	.align		4
.L_204:
        /*0008*/ 	.byte	0x04, 0x17
        /*000a*/ 	.short	(.L_206 - .L_205)
.L_205:
        /*000c*/ 	.word	0x00000000
        /*0010*/ 	.short	0x0003
        /*0012*/ 	.short	0x0014
        /*0014*/ 	.byte	0x00, 0xf0, 0x05, 0x00


	//----- nvinfo : EIATTR_KPARAM_INFO
	.align		4
.L_206:
        /*0018*/ 	.byte	0x04, 0x17
        /*001a*/ 	.short	(.L_208 - .L_207)
.L_207:
        /*001c*/ 	.word	0x00000000
        /*0020*/ 	.short	0x0002
        /*0022*/ 	.short	0x0010
        /*0024*/ 	.byte	0x00, 0xf0, 0x11, 0x00


	//----- nvinfo : EIATTR_KPARAM_INFO
	.align		4
.L_208:
        /*0028*/ 	.byte	0x04, 0x17
        /*002a*/ 	.short	(.L_210 - .L_209)
.L_209:
        /*002c*/ 	.word	0x00000000
        /*0030*/ 	.short	0x0001
        /*0032*/ 	.short	0x0008
        /*0034*/ 	.byte	0x00, 0xf5, 0x21, 0x00


	//----- nvinfo : EIATTR_KPARAM_INFO
	.align		4
.L_210:
        /*0038*/ 	.byte	0x04, 0x17
        /*003a*/ 	.short	(.L_212 - .L_211)
.L_211:
        /*003c*/ 	.word	0x00000000
        /*0040*/ 	.short	0x0000
        /*0042*/ 	.short	0x0000
        /*0044*/ 	.byte	0x00, 0xf5, 0x21, 0x00


	//----- nvinfo : EIATTR_SPARSE_MMA_MASK
	.align		4
.L_212:
        /*0048*/ 	.byte	0x03, 0x50
        /*004a*/ 	.short	0x0000


	//----- nvinfo : EIATTR_MAXREG_COUNT
	.align		4
        /*004c*/ 	.byte	0x03, 0x1b
        /*004e*/ 	.short	0x00ff


	//----- nvinfo : EIATTR_NUM_BARRIERS
	.align		4
        /*0050*/ 	.byte	0x02, 0x4c
        /*0052*/ 	.byte	0x01
	.zero		1


	//----- nvinfo : EIATTR_MERCURY_ISA_VERSION
	.align		4
        /*0054*/ 	.byte	0x03, 0x5f
        /*0056*/ 	.short	0x0101


	//----- nvinfo : EIATTR_COOP_GROUP_MASK_REGIDS
	.align		4
        /*0058*/ 	.byte	0x04, 0x29
        /*005a*/ 	.short	(.L_214 - .L_213)


	//   ....[0]....
.L_213:
        /*005c*/ 	.word	0xffffffff


	//   ....[1]....
        /*0060*/ 	.word	0xffffffff


	//   ....[2]....
        /*0064*/ 	.word	0xffffffff


	//   ....[3]....
        /*0068*/ 	.word	0xffffffff


	//   ....[4]....
        /*006c*/ 	.word	0xffffffff


	//   ....[5]....
        /*0070*/ 	.word	0xffffffff


	//   ....[6]....
        /*0074*/ 	.word	0xffffffff


	//   ....[7]....
        /*0078*/ 	.word	0xffffffff


	//   ....[8]....
        /*007c*/ 	.word	0xffffffff


	//   ....[9]....
        /*0080*/ 	.word	0xffffffff


	//   ....[10]....
        /*0084*/ 	.word	0xffffffff


	//   ....[11]....
        /*0088*/ 	.word	0xffffffff


	//   ....[12]....
        /*008c*/ 	.word	0xffffffff


	//   ....[13]....
        /*0090*/ 	.word	0xffffffff


	//   ....[14]....
        /*0094*/ 	.word	0xffffffff


	//   ....[15]....
        /*0098*/ 	.word	0xffffffff


	//   ....[16]....
        /*009c*/ 	.word	0xffffffff


	//   ....[17]....
        /*00a0*/ 	.word	0xffffffff


	//   ....[18]....
        /*00a4*/ 	.word	0xffffffff


	//   ....[19]....
        /*00a8*/ 	.word	0xffffffff


	//   ....[20]....
        /*00ac*/ 	.word	0xffffffff


	//   ....[21]....
        /*00b0*/ 	.word	0xffffffff


	//   ....[22]....
        /*00b4*/ 	.word	0xffffffff


	//   ....[23]....
        /*00b8*/ 	.word	0xffffffff


	//   ....[24]....
        /*00bc*/ 	.word	0xffffffff


	//   ....[25]....
        /*00c0*/ 	.word	0xffffffff


	//   ....[26]....
        /*00c4*/ 	.word	0xffffffff


	//   ....[27]....
        /*00c8*/ 	.word	0xffffffff


	//   ....[28]....
        /*00cc*/ 	.word	0xffffffff


	//   ....[29]....
        /*00d0*/ 	.word	0xffffffff


	//   ....[30]....
        /*00d4*/ 	.word	0xffffffff


	//   ....[31]....
        /*00d8*/ 	.word	0xffffffff


	//   ....[32]....
        /*00dc*/ 	.word	0xffffffff


	//   ....[33]....
        /*00e0*/ 	.word	0xffffffff


	//   ....[34]....
        /*00e4*/ 	.word	0xffffffff


	//   ....[35]....
        /*00e8*/ 	.word	0xffffffff


	//   ....[36]....
        /*00ec*/ 	.word	0xffffffff


	//   ....[37]....
        /*00f0*/ 	.word	0xffffffff


	//   ....[38]....
        /*00f4*/ 	.word	0xffffffff


	//   ....[39]....
        /*00f8*/ 	.word	0xffffffff


	//   ....[40]....
        /*00fc*/ 	.word	0xffffffff


	//   ....[41]....
        /*0100*/ 	.word	0xffffffff


	//   ....[42]....
        /*0104*/ 	.word	0xffffffff


	//   ....[43]....
        /*0108*/ 	.word	0xffffffff


	//   ....[44]....
        /*010c*/ 	.word	0xffffffff


	//   ....[45]....
        /*0110*/ 	.word	0xffffffff


	//   ....[46]....
        /*0114*/ 	.word	0xffffffff


	//   ....[47]....
        /*0118*/ 	.word	0xffffffff


	//   ....[48]....
        /*011c*/ 	.word	0xffffffff


	//   ....[49]....
        /*0120*/ 	.word	0xffffffff


	//   ....[50]....
        /*0124*/ 	.word	0xffffffff


	//   ....[51]....
        /*0128*/ 	.word	0xffffffff


	//   ....[52]....
        /*012c*/ 	.word	0xffffffff


	//   ....[53]....
        /*0130*/ 	.word	0xffffffff


	//   ....[54]....
        /*0134*/ 	.word	0xffffffff


	//   ....[55]....
        /*0138*/ 	.word	0xffffffff


	//   ....[56]....
        /*013c*/ 	.word	0xffffffff


	//   ....[57]....
        /*0140*/ 	.word	0xffffffff


	//   ....[58]....
        /*0144*/ 	.word	0xffffffff


	//   ....[59]....
        /*0148*/ 	.word	0xffffffff


	//----- nvinfo : EIATTR_COOP_GROUP_INSTR_OFFSETS
	.align		4
.L_214:
        /*014c*/ 	.byte	0x04, 0x28
        /*014e*/ 	.short	(.L_216 - .L_215)


	//   ....[0]....
.L_215:
        /*0150*/ 	.word	0x00000b70


	//   ....[1]....
        /*0154*/ 	.word	0x00000ba0


	//   ....[2]....
        /*0158*/ 	.word	0x00000bc0


	//   ....[3]....
        /*015c*/ 	.word	0x00000bd0


	//   ....[4]....
        /*0160*/ 	.word	0x00000d60


	//   ....[5]....
        /*0164*/ 	.word	0x00000d90


	//   ....[6]....
        /*0168*/ 	.word	0x00000dc0


	//   ....[7]....
        /*016c*/ 	.word	0x00000de0


	//   ....[8]....
        /*0170*/ 	.word	0x00000f60


	//   ....[9]....
        /*0174*/ 	.word	0x00000f90


	//   ....[10]....
        /*0178*/ 	.word	0x00000fc0


	//   ....[11]....
        /*017c*/ 	.word	0x00000fe0


	//   ....[12]....
        /*0180*/ 	.word	0x00001160


	//   ....[13]....
        /*0184*/ 	.word	0x00001190


	//   ....[14]....
        /*0188*/ 	.word	0x000011c0


	//   ....[15]....
        /*018c*/ 	.word	0x000011e0


	//   ....[16]....
        /*0190*/ 	.word	0x00001360


	//   ....[17]....
        /*0194*/ 	.word	0x000013a0


	//   ....[18]....
        /*0198*/ 	.word	0x000013d0


	//   ....[19]....
        /*019c*/ 	.word	0x000013e0


	//   ....[20]....
        /*01a0*/ 	.word	0x00002140


	//   ....[21]....
        /*01a4*/ 	.word	0x00002150


	//   ....[22]....
        /*01a8*/ 	.word	0x00002160


	//   ....[23]....
        /*01ac*/ 	.word	0x00002180


	//   ....[24]....
        /*01b0*/ 	.word	0x00002300


	//   ....[25]....
        /*01b4*/ 	.word	0x00002340


	//   ....[26]....
        /*01b8*/ 	.word	0x00002370


	//   ....[27]....
        /*01bc*/ 	.word	0x00002390


	//   ....[28]....
        /*01c0*/ 	.word	0x00002510


	//   ....[29]....
        /*01c4*/ 	.word	0x00002550


	//   ....[30]....
        /*01c8*/ 	.word	0x00002580


	//   ....[31]....
        /*01cc*/ 	.word	0x000025a0


	//   ....[32]....
        /*01d0*/ 	.word	0x00002720


	//   ....[33]....
        /*01d4*/ 	.word	0x00002760


	//   ....[34]....
        /*01d8*/ 	.word	0x00002790


	//   ....[35]....
        /*01dc*/ 	.word	0x000027b0


	//   ....[36]....
        /*01e0*/ 	.word	0x00002930


	//   ....[37]....
        /*01e4*/ 	.word	0x00002970


	//   ....[38]....
        /*01e8*/ 	.word	0x000029b0


	//   ....[39]....
        /*01ec*/ 	.word	0x000029c0


	//   ....[40]....
        /*01f0*/ 	.word	0x00004d80


	//   ....[41]....
        /*01f4*/ 	.word	0x00004db0


	//   ....[42]....
        /*01f8*/ 	.word	0x00004dd0


	//   ....[43]....
        /*01fc*/ 	.word	0x00004de0


	//   ....[44]....
        /*0200*/ 	.word	0x00004f70


	//   ....[45]....
        /*0204*/ 	.word	0x00004fa0


	//   ....[46]....
        /*0208*/ 	.word	0x00004fd0


	//   ....[47]....
        /*020c*/ 	.word	0x00004ff0


	//   ....[48]....
        /*0210*/ 	.word	0x00005170


	//   ....[49]....
        /*0214*/ 	.word	0x000051a0


	//   ....[50]....
        /*0218*/ 	.word	0x000051d0


	//   ....[51]....
        /*021c*/ 	.word	0x000051f0


	//   ....[52]....
        /*0220*/ 	.word	0x00005370


	//   ....[53]....
        /*0224*/ 	.word	0x000053a0


	//   ....[54]....
        /*0228*/ 	.word	0x000053d0


	//   ....[55]....
        /*022c*/ 	.word	0x000053f0


	//   ....[56]....
        /*0230*/ 	.word	0x00005570


	//   ....[57]....
        /*0234*/ 	.word	0x000055a0


	//   ....[58]....
        /*0238*/ 	.word	0x000055d0


	//   ....[59]....
        /*023c*/ 	.word	0x000055f0


	//----- nvinfo : EIATTR_VRC_CTA_INIT_COUNT
	.align		4
.L_216:
        /*0240*/ 	.byte	0x02, 0x4a
	.zero		1
	.zero		1


	//----- nvinfo : EIATTR_EXIT_INSTR_OFFSETS
	.align		4
        /*0244*/ 	.byte	0x04, 0x1c
        /*0246*/ 	.short	(.L_218 - .L_217)


	//   ....[0]....
.L_217:
        /*0248*/ 	.word	0x00000030


	//   ....[1]....
        /*024c*/ 	.word	0x00006290


	//   ....[2]....
        /*0250*/ 	.word	0x000062d0


	//----- nvinfo : EIATTR_MAX_THREADS
	.align		4
.L_218:
        /*0254*/ 	.byte	0x04, 0x05
        /*0256*/ 	.short	(.L_220 - .L_219)
.L_219:
        /*0258*/ 	.word	0x00000100
        /*025c*/ 	.word	0x00000001
        /*0260*/ 	.word	0x00000001


	//----- nvinfo : EIATTR_CRS_STACK_SIZE
	.align		4
.L_220:
        /*0264*/ 	.byte	0x04, 0x1e
        /*0266*/ 	.short	(.L_222 - .L_221)
.L_221:
        /*0268*/ 	.word	0x00000000


	//----- nvinfo : EIATTR_CBANK_PARAM_SIZE
	.align		4
.L_222:
        /*026c*/ 	.byte	0x03, 0x19
        /*026e*/ 	.short	0x0015


	//----- nvinfo : EIATTR_PARAM_CBANK
	.align		4
        /*0270*/ 	.byte	0x04, 0x0a
        /*0272*/ 	.short	(.L_224 - .L_223)
	.align		4
.L_223:
        /*0274*/ 	.word	index@(.nv.constant0._ZN6thrust24THRUST_300001_SM_1000_NS8cuda_cub4core6detail13_kernel_agentINS1_8__reduce11ReduceAgentIPN4cuda3std3__45tupleIJdlEEESC_SB_iNS1_9__extrema9arg_max_fIdlNS9_4lessIdEEEEEEJSC_SC_iSH_EEEvDpT0_)
        /*0278*/ 	.short	0x0380
        /*027a*/ 	.short	0x0015


	//----- nvinfo : EIATTR_SW_WAR
	.align		4
.L_224:
        /*027c*/ 	.byte	0x04, 0x36
        /*027e*/ 	.short	(.L_226 - .L_225)
.L_225:
        /*0280*/ 	.word	0x00000008
.L_226:


//--------------------- .nv.info._ZN6thrust24THRUST_300001_SM_1000_NS8cuda_cub4core6detail13_kernel_agentINS1_8__reduce10DrainAgentIiEEJN3cub18CUB_300001_SM_10009GridQueueIjEEiEEEvDpT0_ --------------------------
	.section	.nv.info._ZN6thrust24THRUST_300001_SM_1000_NS8cuda_cub4core6detail13_kernel_agentINS1_8__reduce10DrainAgentIiEEJN3cub18CUB_300001_SM_10009GridQueueIjEEiEEEvDpT0_,"",@"SHT_CUDA_INFO"
	.sectionflags	@""
	.align	4


	//----- nvinfo : EIATTR_CUDA_API_VERSION
	.align		4
        /*0000*/ 	.byte	0x04, 0x37
        /*0002*/ 	.short	(.L_228 - .L_227)
.L_227:
        /*0004*/ 	.word	0x00000082


	//----- nvinfo : EIATTR_KPARAM_INFO
	.align		4
.L_228:
        /*0008*/ 	.byte	0x04, 0x17
        /*000a*/ 	.short	(.L_230 - .L_229)
.L_229:
        /*000c*/ 	.word	0x00000000
        /*0010*/ 	.short	0x0001
        /*0012*/ 	.short	0x0008
        /*0014*/ 	.byte	0x00, 0xf0, 0x11, 0x00


	//----- nvinfo : EIATTR_KPARAM_INFO
	.align		4
.L_230:
        /*0018*/ 	.byte	0x04, 0x17
        /*001a*/ 	.short	(.L_232 - .L_231)
.L_231:
        /*001c*/ 	.word	0x00000000
        /*0020*/ 	.short	0x0000
        /*0022*/ 	.short	0x0000
        /*0024*/ 	.byte	0x00, 0xf0, 0x21, 0x00


	//----- nvinfo : EIATTR_SPARSE_MMA_MASK
	.align		4
.L_232:
        /*0028*/ 	.byte	0x03, 0x50
        /*002a*/ 	.short	0x0000


	//----- nvinfo : EIATTR_MAXREG_COUNT
	.align		4
        /*002c*/ 	.byte	0x03, 0x1b
        /*002e*/ 	.short	0x00ff


	//----- nvinfo : EIATTR_MERCURY_ISA_VERSION
	.align		4
        /*0030*/ 	.byte	0x03, 0x5f
        /*0032*/ 	.short	0x0101


	//----- nvinfo : EIATTR_VRC_CTA_INIT_COUNT
	.align		4
        /*0034*/ 	.byte	0x02, 0x4a
	.zero		1
	.zero		1


	//----- nvinfo : EIATTR_EXIT_INSTR_OFFSETS
	.align		4
        /*0038*/ 	.byte	0x04, 0x1c
        /*003a*/ 	.short	(.L_234 - .L_233)


	//   ....[0]....
.L_233:
        /*003c*/ 	.word	0x00000060


	//----- nvinfo : EIATTR_MAX_THREADS
	.align		4
.L_234:
        /*0040*/ 	.byte	0x04, 0x05
        /*0042*/ 	.short	(.L_236 - .L_235)
.L_235:
        /*0044*/ 	.word	0x00000001
        /*0048*/ 	.word	0x00000001
        /*004c*/ 	.word	0x00000001


	//----- nvinfo : EIATTR_CBANK_PARAM_SIZE
	.align		4
.L_236:
        /*0050*/ 	.byte	0x03, 0x19
        /*0052*/ 	.short	0x000c


	//----- nvinfo : EIATTR_PARAM_CBANK
	.align		4
        /*0054*/ 	.byte	0x04, 0x0a
        /*0056*/ 	.short	(.L_238 - .L_237)
	.align		4
.L_237:
        /*0058*/ 	.word	index@(.nv.constant0._ZN6thrust24THRUST_300001_SM_1000_NS8cuda_cub4core6detail13_kernel_agentINS1_8__reduce10DrainAgentIiEEJN3cub18CUB_300001_SM_10009GridQueueIjEEiEEEvDpT0_)
        /*005c*/ 	.short	0x0380
        /*005e*/ 	.short	0x000c


	//----- nvinfo : EIATTR_SW_WAR
	.align		4
.L_238:
        /*0060*/ 	.byte	0x04, 0x36
        /*0062*/ 	.short	(.L_240 - .L_239)
.L_239:
        /*0064*/ 	.word	0x00000008
.L_240:


//--------------------- .nv.info._ZN6thrust24THRUST_300001_SM_1000_NS8cuda_cub4core6detail13_kernel_agentINS1_8__reduce11ReduceAgentINS0_12zip_iteratorIN4cuda3std3__45tupleIJNS0_10device_ptrIdEENS0_17counting_iteratorIlNS0_11use_defaultESF_SF_EEEEEEEPNSB_IJdlEEESJ_iNS1_9__extrema9arg_max_fIdlNSA_4lessIdEEEEEEJSI_SK_iN3cub18CUB_300001_SM_100013GridEvenShareIiEENSS_9GridQueueIjEESP_EEEvDpT0_ --------------------------
	.section	.nv.info._ZN6thrust24THRUST_300001_SM_1000_NS8cuda_cub4core6detail13_kernel_agentINS1_8__reduce11ReduceAgentINS0_12zip_iteratorIN4cuda3std3__45tupleIJNS0_10device_ptrIdEENS0_17counting_iteratorIlNS0_11use_defaultESF_SF_EEEEEEEPNSB_IJdlEEESJ_iNS1_9__extrema9arg_max_fIdlNSA_4lessIdEEEEEEJSI_SK_iN3cub18CUB_300001_SM_100013GridEvenShareIiEENSS_9GridQueueIjEESP_EEEvDpT0_,"",@"SHT_CUDA_INFO"
	.sectionflags	@""
	.align	4


	//----- nvinfo : EIATTR_CUDA_API_VERSION
	.align		4
        /*0000*/ 	.byte	0x04, 0x37
        /*0002*/ 	.short	(.L_242 - .L_241)
.L_241:
        /*0004*/ 	.word	0x00000082


	//----- nvinfo : EIATTR_KPARAM_INFO
	.align		4
.L_242:
        /*0008*/ 	.byte	0x04, 0x17
        /*000a*/ 	.short	(.L_244 - .L_243)
.L_243:
        /*000c*/ 	.word	0x00000000
        /*0010*/ 	.short	0x0005
        /*0012*/ 	.short	0x0050
        /*0014*/ 	.byte	0x00, 0xf0, 0x05, 0x00


	//----- nvinfo : EIATTR_KPARAM_INFO
	.align		4
.L_244:
        /*0018*/ 	.byte	0x04, 0x17
        /*001a*/ 	.short	(.L_246 - .L_245)
.L_245:
        /*001c*/ 	.word	0x00000000
        /*0020*/ 	.short	0x0004
        /*0022*/ 	.short	0x0048
        /*0024*/ 	.byte	0x00, 0xf0, 0x21, 0x00


	//----- nvinfo : EIATTR_KPARAM_INFO
	.align		4
.L_246:
        /*0028*/ 	.byte	0x04, 0x17
        /*002a*/ 	.short	(.L_248 - .L_247)
.L_247:
        /*002c*/ 	.word	0x00000000
        /*0030*/ 	.short	0x0003
        /*0032*/ 	.short	0x001c
        /*0034*/ 	.byte	0x00, 0xf0, 0xa1, 0x00


	//----- nvinfo : EIATTR_KPARAM_INFO
	.align		4
.L_248:
        /*0038*/ 	.byte	0x04, 0x17
        /*003a*/ 	.short	(.L_250 - .L_249)
.L_249:
        /*003c*/ 	.word	0x00000000
        /*0040*/ 	.short	0x0002
        /*0042*/ 	.short	0x0018
        /*0044*/ 	.byte	0x00, 0xf0, 0x11, 0x00


	//----- nvinfo : EIATTR_KPARAM_INFO
	.align		4
.L_250:
        /*0048*/ 	.byte	0x04, 0x17
        /*004a*/ 	.short	(.L_252 - .L_251)
.L_251:
        /*004c*/ 	.word	0x00000000
        /*0050*/ 	.short	0x0001
        /*0052*/ 	.short	0x0010
        /*0054*/ 	.byte	0x00, 0xf5, 0x21, 0x00


	//----- nvinfo : EIATTR_KPARAM_INFO
	.align		4
.L_252:
        /*0058*/ 	.byte	0x04, 0x17
        /*005a*/ 	.short	(.L_254 - .L_253)
.L_253:
        /*005c*/ 	.word	0x00000000
        /*0060*/ 	.short	0x0000
        /*0062*/ 	.short	0x0000
        /*0064*/ 	.byte	0x00, 0xf0, 0x41, 0x00


	//----- nvinfo : EIATTR_SPARSE_MMA_MASK
	.align		4
.L_254:
        /*0068*/ 	.byte	0x03, 0x50
        /*006a*/ 	.short	0x0000


	//----- nvinfo : EIATTR_MAXREG_COUNT
	.align		4
        /*006c*/ 	.byte	0x03, 0x1b
        /*006e*/ 	.short	0x00ff


	//----- nvinfo : EIATTR_NUM_BARRIERS
	.align		4
        /*0070*/ 	.byte	0x02, 0x4c
        /*0072*/ 	.byte	0x01
	.zero		1


	//----- nvinfo : EIATTR_MERCURY_ISA_VERSION
	.align		4
        /*0074*/ 	.byte	0x03, 0x5f
        /*0076*/ 	.short	0x0101


	//----- nvinfo : EIATTR_COOP_GROUP_MASK_REGIDS
	.align		4
        /*0078*/ 	.byte	0x04, 0x29
        /*007a*/ 	.short	(.L_256 - .L_255)


	//   ....[0]....
.L_255:
        /*007c*/ 	.word	0xffffffff


	//   ....[1]....
        /*0080*/ 	.word	0xffffffff


	//   ....[2]....
        /*0084*/ 	.word	0xffffffff


	//   ....[3]....
        /*0088*/ 	.word	0xffffffff


	//   ....[4]....
        /*008c*/ 	.word	0xffffffff


	//   ....[5]....
        /*0090*/ 	.word	0xffffffff


	//   ....[6]....
        /*0094*/ 	.word	0xffffffff


	//   ....[7]....
        /*0098*/ 	.word	0xffffffff


	//   ....[8]....
        /*009c*/ 	.word	0xffffffff


	//   ....[9]....
        /*00a0*/ 	.word	0xffffffff


	//   ....[10]....
        /*00a4*/ 	.word	0xffffffff


	//   ....[11]....
        /*00a8*/ 	.word	0xffffffff


	//   ....[12]....
        /*00ac*/ 	.word	0xffffffff


	//   ....[13]....
        /*00b0*/ 	.word	0xffffffff


	//   ....[14]....
        /*00b4*/ 	.word	0xffffffff


	//   ....[15]....
        /*00b8*/ 	.word	0xffffffff


	//   ....[16]....
        /*00bc*/ 	.word	0xffffffff


	//   ....[17]....
        /*00c0*/ 	.word	0xffffffff


	//   ....[18]....
        /*00c4*/ 	.word	0xffffffff


	//   ....[19]....
        /*00c8*/ 	.word	0xffffffff


	//   ....[20]....
        /*00cc*/ 	.word	0xffffffff


	//   ....[21]....
        /*00d0*/ 	.word	0xffffffff


	//   ....[22]....
        /*00d4*/ 	.word	0xffffffff


	//   ....[23]....
        /*00d8*/ 	.word	0xffffffff


	//   ....[24]....
        /*00dc*/ 	.word	0xffffffff


	//   ....[25]....
        /*00e0*/ 	.word	0xffffffff


	//   ....[26]....
        /*00e4*/ 	.word	0xffffffff


	//   ....[27]....
        /*00e8*/ 	.word	0xffffffff


	//   ....[28]....
        /*00ec*/ 	.word	0xffffffff


	//   ....[29]....
        /*00f0*/ 	.word	0xffffffff


	//   ....[30]....
        /*00f4*/ 	.word	0xffffffff


	//   ....[31]....
        /*00f8*/ 	.word	0xffffffff


	//   ....[32]....
        /*00fc*/ 	.word	0xffffffff


	//   ....[33]....
        /*0100*/ 	.word	0xffffffff


	//   ....[34]....
        /*0104*/ 	.word	0xffffffff


	//   ....[35]....
        /*0108*/ 	.word	0xffffffff


	//   ....[36]....
        /*010c*/ 	.word	0xffffffff


	//   ....[37]....
        /*0110*/ 	.word	0xffffffff


	//   ....[38]....
        /*0114*/ 	.word	0xffffffff


	//   ....[39]....
        /*0118*/ 	.word	0xffffffff


	//   ....[40]....
        /*011c*/ 	.word	0xffffffff


	//   ....[41]....
        /*0120*/ 	.word	0xffffffff


	//   ....[42]....
        /*0124*/ 	.word	0xffffffff


	//   ....[43]....
        /*0128*/ 	.word	0xffffffff


	//   ....[44]....
        /*012c*/ 	.word	0xffffffff


	//   ....[45]....
        /*0130*/ 	.word	0xffffffff


	//   ....[46]....
        /*0134*/ 	.word	0xffffffff


	//   ....[47]....
        /*0138*/ 	.word	0xffffffff


	//   ....[48]....
        /*013c*/ 	.word	0xffffffff


	//   ....[49]....
        /*0140*/ 	.word	0xffffffff


	//   ....[50]....
        /*0144*/ 	.word	0xffffffff


	//   ....[51]....
        /*0148*/ 	.word	0xffffffff


	//   ....[52]....
        /*014c*/ 	.word	0xffffffff


	//   ....[53]....
        /*0150*/ 	.word	0xffffffff


	//   ....[54]....
        /*0154*/ 	.word	0xffffffff


	//   ....[55]....
        /*0158*/ 	.word	0xffffffff


	//   ....[56]....
        /*015c*/ 	.word	0xffffffff


	//   ....[57]....
        /*0160*/ 	.word	0xffffffff


	//   ....[58]....
        /*0164*/ 	.word	0xffffffff


	//   ....[59]....
        /*0168*/ 	.word	0xffffffff


	//----- nvinfo : EIATTR_COOP_GROUP_INSTR_OFFSETS
	.align		4
.L_256:
        /*016c*/ 	.byte	0x04, 0x28
        /*016e*/ 	.short	(.L_258 - .L_257)


	//   ....[0]....
.L_257:
        /*0170*/ 	.word	0x00000cc0


	//   ....[1]....
        /*0174*/ 	.word	0x00000cf0


	//   ....[2]....
        /*0178*/ 	.word	0x00000d10


	//   ....[3]....
        /*017c*/ 	.word	0x00000d20


	//   ....[4]....
        /*0180*/ 	.word	0x00000eb0


	//   ....[5]....
        /*0184*/ 	.word	0x00000ee0


	//   ....[6]....
        /*0188*/ 	.word	0x00000f10


	//   ....[7]....
        /*018c*/ 	.word	0x00000f30


	//   ....[8]....
        /*0190*/ 	.word	0x000010b0


	//   ....[9]....
        /*0194*/ 	.word	0x000010e0


	//   ....[10]....
        /*0198*/ 	.word	0x00001110


	//   ....[11]....
        /*019c*/ 	.word	0x00001130


	//   ....[12]....
        /*01a0*/ 	.word	0x000012b0


	//   ....[13]....
        /*01a4*/ 	.word	0x000012e0


	//   ....[14]....
        /*01a8*/ 	.word	0x00001310


	//   ....[15]....
        /*01ac*/ 	.word	0x00001330


	//   ....[16]....
        /*01b0*/ 	.word	0x000014b0


	//   ....[17]....
        /*01b4*/ 	.word	0x000014f0


	//   ....[18]....
        /*01b8*/ 	.word	0x00001520


	//   ....[19]....
        /*01bc*/ 	.word	0x00001530


	//   ....[20]....
        /*01c0*/ 	.word	0x000022a0


	//   ....[21]....
        /*01c4*/ 	.word	0x000022b0


	//   ....[22]....
        /*01c8*/ 	.word	0x000022c0


	//   ....[23]....
        /*01cc*/ 	.word	0x000022e0


	//   ....[24]....
        /*01d0*/ 	.word	0x00002460


	//   ....[25]....
        /*01d4*/ 	.word	0x000024a0


	//   ....[26]....
        /*01d8*/ 	.word	0x000024d0


	//   ....[27]....
        /*01dc*/ 	.word	0x000024f0


	//   ....[28]....
        /*01e0*/ 	.word	0x00002670


	//   ....[29]....
        /*01e4*/ 	.word	0x000026b0


	//   ....[30]....
        /*01e8*/ 	.word	0x000026e0


	//   ....[31]....
        /*01ec*/ 	.word	0x00002700


	//   ....[32]....
        /*01f0*/ 	.word	0x00002880


	//   ....[33]....
        /*01f4*/ 	.word	0x000028d0


	//   ....[34]....
        /*01f8*/ 	.word	0x00002900


	//   ....[35]....
        /*01fc*/ 	.word	0x00002910


	//   ....[36]....
        /*0200*/ 	.word	0x00002a90


	//   ....[37]....
        /*0204*/ 	.word	0x00002ad0


	//   ....[38]....
        /*0208*/ 	.word	0x00002b00


	//   ....[39]....
        /*020c*/ 	.word	0x00002b20


	//   ....[40]....
        /*0210*/ 	.word	0x00005200


	//   ....[41]....
        /*0214*/ 	.word	0x00005230


	//   ....[42]....
        /*0218*/ 	.word	0x00005250


	//   ....[43]....
        /*021c*/ 	.word	0x00005260


	//   ....[44]....
        /*0220*/ 	.word	0x000053f0


	//   ....[45]....
        /*0224*/ 	.word	0x00005420


	//   ....[46]....
        /*0228*/ 	.word	0x00005450


	//   ....[47]....
        /*022c*/ 	.word	0x00005470


	//   ....[48]....
        /*0230*/ 	.word	0x000055f0


	//   ....[49]....
        /*0234*/ 	.word	0x00005620


	//   ....[50]....
        /*0238*/ 	.word	0x00005650


	//   ....[51]....
        /*023c*/ 	.word	0x00005670


	//   ....[52]....
        /*0240*/ 	.word	0x000057f0


	//   ....[53]....
        /*0244*/ 	.word	0x00005820


	//   ....[54]....
        /*0248*/ 	.word	0x00005850


	//   ....[55]....
        /*024c*/ 	.word	0x00005870


	//   ....[56]....
        /*0250*/ 	.word	0x000059f0


	//   ....[57]....
        /*0254*/ 	.word	0x00005a20


	//   ....[58]....
        /*0258*/ 	.word	0x00005a50


	//   ....[59]....
        /*025c*/ 	.word	0x00005a70


	//----- nvinfo : EIATTR_VRC_CTA_INIT_COUNT
	.align		4
.L_258:
        /*0260*/ 	.byte	0x02, 0x4a
	.zero		1
	.zero		1


	//----- nvinfo : EIATTR_EXIT_INSTR_OFFSETS
	.align		4
        /*0264*/ 	.byte	0x04, 0x1c
        /*0266*/ 	.short	(.L_260 - .L_259)


	//   ....[0]....
.L_259:
        /*0268*/ 	.word	0x00006720


	//   ....[1]....
        /*026c*/ 	.word	0x00006780


	//----- nvinfo : EIATTR_MAX_THREADS
	.align		4
.L_260:
        /*0270*/ 	.byte	0x04, 0x05
        /*0272*/ 	.short	(.L_262 - .L_261)
.L_261:
        /*0274*/ 	.word	0x00000100
        /*0278*/ 	.word	0x00000001
        /*027c*/ 	.word	0x00000001


	//----- nvinfo : EIATTR_CRS_STACK_SIZE
	.align		4
.L_262:
        /*0280*/ 	.byte	0x04, 0x1e
        /*0282*/ 	.short	(.L_264 - .L_263)
.L_263:
        /*0284*/ 	.word	0x00000000


	//----- nvinfo : EIATTR_CBANK_PARAM_SIZE
	.align		4
.L_264:
        /*0288*/ 	.byte	0x03, 0x19
        /*028a*/ 	.short	0x0051


	//----- nvinfo : EIATTR_PARAM_CBANK
	.align		4
        /*028c*/ 	.byte	0x04, 0x0a
        /*028e*/ 	.short	(.L_266 - .L_265)
	.align		4
.L_265:
        /*0290*/ 	.word	index@(.nv.constant0._ZN6thrust24THRUST_300001_SM_1000_NS8cuda_cub4core6detail13_kernel_agentINS1_8__reduce11ReduceAgentINS0_12zip_iteratorIN4cuda3std3__45tupleIJNS0_10device_ptrIdEENS0_17counting_iteratorIlNS0_11use_defaultESF_SF_EEEEEEEPNSB_IJdlEEESJ_iNS1_9__extrema9arg_max_fIdlNSA_4lessIdEEEEEEJSI_SK_iN3cub18CUB_300001_SM_100013GridEvenShareIiEENSS_9GridQueueIjEESP_EEEvDpT0_)
        /*0294*/ 	.short	0x0380
        /*0296*/ 	.short	0x0051


	//----- nvinfo : EIATTR_SW_WAR
	.align		4
.L_266:
        /*0298*/ 	.byte	0x04, 0x36
        /*029a*/ 	.short	(.L_268 - .L_267)
.L_267:
        /*029c*/ 	.word	0x00000008
.L_268:


//--------------------- .nv.info._ZN6thrust24THRUST_300001_SM_1000_NS8cuda_cub4core6detail13_kernel_agentINS1_8__reduce11ReduceAgentINS0_12zip_iteratorIN4cuda3std3__45tupleIJNS0_10device_ptrIdEENS0_17counting_iteratorIlNS0_11use_defaultESF_SF_EEEEEEEPNSB_IJdlEEESJ_iNS1_9__extrema9arg_max_fIdlNSA_4lessIdEEEEEEJSI_SK_iSP_EEEvDpT0_ --------------------------
	.section	.nv.info._ZN6thrust24THRUST_300001_SM_1000_NS8cuda_cub4core6detail13_kernel_agentINS1_8__reduce11ReduceAgentINS0_12zip_iteratorIN4cuda3std3__45tupleIJNS0_10device_ptrIdEENS0_17counting_iteratorIlNS0_11use_defaultESF_SF_EEEEEEEPNSB_IJdlEEESJ_iNS1_9__extrema9arg_max_fIdlNSA_4lessIdEEEEEEJSI_SK_iSP_EEEvDpT0_,"",@"SHT_CUDA_INFO"
	.sectionflags	@""
	.align	4


	//----- nvinfo : EIATTR_CUDA_API_VERSION
	.align		4
        /*0000*/ 	.byte	0x04, 0x37
        /*0002*/ 	.short	(.L_270 - .L_269)
.L_269:
        /*0004*/ 	.word	0x00000082


	//----- nvinfo : EIATTR_KPARAM_INFO
	.align		4
.L_270:
        /*0008*/ 	.byte	0x04, 0x17
        /*000a*/ 	.short	(.L_272 - .L_271)
.L_271:
        /*000c*/ 	.word	0x00000000
        /*0010*/ 	.short	0x0003
        /*0012*/ 	.short	0x001c
        /*0014*/ 	.byte	0x00, 0xf0, 0x05, 0x00


	//----- nvinfo : EIATTR_KPARAM_INFO
	.align		4
.L_272:
        /*0018*/ 	.byte	0x04, 0x17
        /*001a*/ 	.short	(.L_274 - .L_273)
.L_273:
        /*001c*/ 	.word	0x00000000
        /*0020*/ 	.short	0x0002
        /*0022*/ 	.short	0x0018
        /*0024*/ 	.byte	0x00, 0xf0, 0x11, 0x00


	//----- nvinfo : EIATTR_KPARAM_INFO
	.align		4
.L_274:
        /*0028*/ 	.byte	0x04, 0x17
        /*002a*/ 	.short	(.L_276 - .L_275)
.L_275:
        /*002c*/ 	.word	0x00000000
        /*0030*/ 	.short	0x0001
        /*0032*/ 	.short	0x0010
        /*0034*/ 	.byte	0x00, 0xf5, 0x21, 0x00


	//----- nvinfo : EIATTR_KPARAM_INFO
	.align		4
.L_276:
        /*0038*/ 	.byte	0x04, 0x17
        /*003a*/ 	.short	(.L_278 - .L_277)
.L_277:
        /*003c*/ 	.word	0x00000000
        /*0040*/ 	.short	0x0000
        /*0042*/ 	.short	0x0000
        /*0044*/ 	.byte	0x00, 0xf0, 0x41, 0x00


	//----- nvinfo : EIATTR_SPARSE_MMA_MASK
	.align		4
.L_278:
        /*0048*/ 	.byte	0x03, 0x50
        /*004a*/ 	.short	0x0000


	//----- nvinfo : EIATTR_MAXREG_COUNT
	.align		4
        /*004c*/ 	.byte	0x03, 0x1b
        /*004e*/ 	.short	0x00ff


	//----- nvinfo : EIATTR_NUM_BARRIERS
	.align		4
        /*0050*/ 	.byte	0x02, 0x4c
        /*0052*/ 	.byte	0x01
	.zero		1


	//----- nvinfo : EIATTR_MERCURY_ISA_VERSION
	.align		4
        /*0054*/ 	.byte	0x03, 0x5f
        /*0056*/ 	.short	0x0101


	//----- nvinfo : EIATTR_COOP_GROUP_MASK_REGIDS
	.align		4
        /*0058*/ 	.byte	0x04, 0x29
        /*005a*/ 	.short	(.L_280 - .L_279)


	//   ....[0]....
.L_279:
        /*005c*/ 	.word	0xffffffff


	//   ....[1]....
        /*0060*/ 	.word	0xffffffff


	//   ....[2]....
        /*0064*/ 	.word	0xffffffff


	//   ....[3]....
        /*0068*/ 	.word	0xffffffff


	//   ....[4]....
        /*006c*/ 	.word	0xffffffff


	//   ....[5]....
        /*0070*/ 	.word	0xffffffff


	//   ....[6]....
        /*0074*/ 	.word	0xffffffff


	//   ....[7]....
        /*0078*/ 	.word	0xffffffff


	//   ....[8]....
        /*007c*/ 	.word	0xffffffff


	//   ....[9]....
        /*0080*/ 	.word	0xffffffff


	//   ....[10]....
        /*0084*/ 	.word	0xffffffff


	//   ....[11]....
        /*0088*/ 	.word	0xffffffff


	//   ....[12]....
        /*008c*/ 	.word	0xffffffff


	//   ....[13]....
        /*0090*/ 	.word	0xffffffff


	//   ....[14]....
        /*0094*/ 	.word	0xffffffff


	//   ....[15]....
        /*0098*/ 	.word	0xffffffff


	//   ....[16]....
        /*009c*/ 	.word	0xffffffff


	//   ....[17]....
        /*00a0*/ 	.word	0xffffffff


	//   ....[18]....
        /*00a4*/ 	.word	0xffffffff


	//   ....[19]....
        /*00a8*/ 	.word	0xffffffff


	//   ....[20]....
        /*00ac*/ 	.word	0xffffffff


	//   ....[21]....
        /*00b0*/ 	.word	0xffffffff


	//   ....[22]....
        /*00b4*/ 	.word	0xffffffff


	//   ....[23]....
        /*00b8*/ 	.word	0xffffffff


	//   ....[24]....
        /*00bc*/ 	.word	0xffffffff


	//   ....[25]....
        /*00c0*/ 	.word	0xffffffff


	//   ....[26]....
        /*00c4*/ 	.word	0xffffffff


	//   ....[27]....
        /*00c8*/ 	.word	0xffffffff


	//   ....[28]....
        /*00cc*/ 	.word	0xffffffff


	//   ....[29]....
        /*00d0*/ 	.word	0xffffffff


	//   ....[30]....
        /*00d4*/ 	.word	0xffffffff


	//   ....[31]....
        /*00d8*/ 	.word	0xffffffff


	//   ....[32]....
        /*00dc*/ 	.word	0xffffffff


	//   ....[33]....
        /*00e0*/ 	.word	0xffffffff


	//   ....[34]....
        /*00e4*/ 	.word	0xffffffff


	//   ....[35]....
        /*00e8*/ 	.word	0xffffffff


	//   ....[36]....
        /*00ec*/ 	.word	0xffffffff


	//   ....[37]....
        /*00f0*/ 	.word	0xffffffff


	//   ....[38]....
        /*00f4*/ 	.word	0xffffffff


	//   ....[39]....
        /*00f8*/ 	.word	0xffffffff


	//   ....[40]....
        /*00fc*/ 	.word	0xffffffff


	//   ....[41]....
        /*0100*/ 	.word	0xffffffff


	//   ....[42]....
        /*0104*/ 	.word	0xffffffff


	//   ....[43]....
        /*0108*/ 	.word	0xffffffff


	//   ....[44]....
        /*010c*/ 	.word	0xffffffff


	//   ....[45]....
        /*0110*/ 	.word	0xffffffff


	//   ....[46]....
        /*0114*/ 	.word	0xffffffff


	//   ....[47]....
        /*0118*/ 	.word	0xffffffff


	//   ....[48]....
        /*011c*/ 	.word	0xffffffff


	//   ....[49]....
        /*0120*/ 	.word	0xffffffff


	//   ....[50]....
        /*0124*/ 	.word	0xffffffff


	//   ....[51]....
        /*0128*/ 	.word	0xffffffff


	//   ....[52]....
        /*012c*/ 	.word	0xffffffff


	//   ....[53]....
        /*0130*/ 	.word	0xffffffff


	//   ....[54]....
        /*0134*/ 	.word	0xffffffff


	//   ....[55]....
        /*0138*/ 	.word	0xffffffff


	//   ....[56]....
        /*013c*/ 	.word	0xffffffff


	//   ....[57]....
        /*0140*/ 	.word	0xffffffff


	//   ....[58]....
        /*0144*/ 	.word	0xffffffff


	//   ....[59]....
        /*0148*/ 	.word	0xffffffff


	//----- nvinfo : EIATTR_COOP_GROUP_INSTR_OFFSETS
	.align		4
.L_280:
        /*014c*/ 	.byte	0x04, 0x28
        /*014e*/ 	.short	(.L_282 - .L_281)


	//   ....[0]....
.L_281:
        /*0150*/ 	.word	0x00000c90


	//   ....[1]....
        /*0154*/ 	.word	0x00000cc0


	//   ....[2]....
        /*0158*/ 	.word	0x00000ce0


	//   ....[3]....
        /*015c*/ 	.word	0x00000cf0


	//   ....[4]....
        /*0160*/ 	.word	0x00000e80


	//   ....[5]....
        /*0164*/ 	.word	0x00000eb0


	//   ....[6]....
        /*0168*/ 	.word	0x00000ee0


	//   ....[7]....
        /*016c*/ 	.word	0x00000f00


	//   ....[8]....
        /*0170*/ 	.word	0x00001080


	//   ....[9]....
        /*0174*/ 	.word	0x000010b0


	//   ....[10]....
        /*0178*/ 	.word	0x000010e0


	//   ....[11]....
        /*017c*/ 	.word	0x00001100


	//   ....[12]....
        /*0180*/ 	.word	0x00001280


	//   ....[13]....
        /*0184*/ 	.word	0x000012b0


	//   ....[14]....
        /*0188*/ 	.word	0x000012e0


	//   ....[15]....
        /*018c*/ 	.word	0x00001300


	//   ....[16]....
        /*0190*/ 	.word	0x00001480


	//   ....[17]....
        /*0194*/ 	.word	0x000014b0


	//   ....[18]....
        /*0198*/ 	.word	0x000014e0


	//   ....[19]....
        /*019c*/ 	.word	0x00001500


	//   ....[20]....
        /*01a0*/ 	.word	0x00002260


	//   ....[21]....
        /*01a4*/ 	.word	0x00002270


	//   ....[22]....
        /*01a8*/ 	.word	0x00002280


	//   ....[23]....
        /*01ac*/ 	.word	0x000022a0


	//   ....[24]....
        /*01b0*/ 	.word	0x00002420


	//   ....[25]....
        /*01b4*/ 	.word	0x00002460


	//   ....[26]....
        /*01b8*/ 	.word	0x00002490


	//   ....[27]....
        /*01bc*/ 	.word	0x000024b0


	//   ....[28]....
        /*01c0*/ 	.word	0x00002630


	//   ....[29]....
        /*01c4*/ 	.word	0x00002670


	//   ....[30]....
        /*01c8*/ 	.word	0x000026a0


	//   ....[31]....
        /*01cc*/ 	.word	0x000026c0


	//   ....[32]....
        /*01d0*/ 	.word	0x00002840


	//   ....[33]....
        /*01d4*/ 	.word	0x00002880


	//   ....[34]....
        /*01d8*/ 	.word	0x000028b0


	//   ....[35]....
        /*01dc*/ 	.word	0x000028d0


	//   ....[36]....
        /*01e0*/ 	.word	0x00002a50


	//   ....[37]....
        /*01e4*/ 	.word	0x00002a90


	//   ....[38]....
        /*01e8*/ 	.word	0x00002ac0


	//   ....[39]....
        /*01ec*/ 	.word	0x00002ae0


	//   ....[40]....
        /*01f0*/ 	.word	0x00004ff0


	//   ....[41]....
        /*01f4*/ 	.word	0x00005020


	//   ....[42]....
        /*01f8*/ 	.word	0x00005040


	//   ....[43]....
        /*01fc*/ 	.word	0x00005050


	//   ....[44]....
        /*0200*/ 	.word	0x000051e0


	//   ....[45]....
        /*0204*/ 	.word	0x00005210


	//   ....[46]....
        /*0208*/ 	.word	0x00005240


	//   ....[47]....
        /*020c*/ 	.word	0x00005260


	//   ....[48]....
        /*0210*/ 	.word	0x000053e0


	//   ....[49]....
        /*0214*/ 	.word	0x00005410


	//   ....[50]....
        /*0218*/ 	.word	0x00005440


	//   ....[51]....
        /*021c*/ 	.word	0x00005460


	//   ....[52]....
        /*0220*/ 	.word	0x000055e0


	//   ....[53]....
        /*0224*/ 	.word	0x00005610


	//   ....[54]....
        /*0228*/ 	.word	0x00005640


	//   ....[55]....
        /*022c*/ 	.word	0x00005660


	//   ....[56]....
        /*0230*/ 	.word	0x000057e0


	//   ....[57]....
        /*0234*/ 	.word	0x00005810


	//   ....[58]....
        /*0238*/ 	.word	0x00005840


	//   ....[59]....
        /*023c*/ 	.word	0x00005860


	//----- nvinfo : EIATTR_VRC_CTA_INIT_COUNT
	.align		4
.L_282:
        /*0240*/ 	.byte	0x02, 0x4a
	.zero		1
	.zero		1


	//----- nvinfo : EIATTR_EXIT_INSTR_OFFSETS
	.align		4
        /*0244*/ 	.byte	0x04, 0x1c
        /*0246*/ 	.short	(.L_284 - .L_283)


	//   ....[0]....
.L_283:
        /*0248*/ 	.word	0x00000030


	//   ....[1]....
        /*024c*/ 	.word	0x00006500


	//   ....[2]....
        /*0250*/ 	.word	0x00006540


	//----- nvinfo : EIATTR_MAX_THREADS
	.align		4
.L_284:
        /*0254*/ 	.byte	0x04, 0x05
        /*0256*/ 	.short	(.L_286 - .L_285)
.L_285:
        /*0258*/ 	.word	0x00000100
        /*025c*/ 	.word	0x00000001
        /*0260*/ 	.word	0x00000001


	//----- nvinfo : EIATTR_CRS_STACK_SIZE
	.align		4
.L_286:
        /*0264*/ 	.byte	0x04, 0x1e
        /*0266*/ 	.short	(.L_288 - .L_287)
.L_287:
        /*0268*/ 	.word	0x00000000


	//----- nvinfo : EIATTR_CBANK_PARAM_SIZE
	.align		4
.L_288:
        /*026c*/ 	.byte	0x03, 0x19
        /*026e*/ 	.short	0x001d


	//----- nvinfo : EIATTR_PARAM_CBANK
	.align		4
        /*0270*/ 	.byte	0x04, 0x0a
        /*0272*/ 	.short	(.L_290 - .L_289)
	.align		4
.L_289:
        /*0274*/ 	.word	index@(.nv.constant0._ZN6thrust24THRUST_300001_SM_1000_NS8cuda_cub4core6detail13_kernel_agentINS1_8__reduce11ReduceAgentINS0_12zip_iteratorIN4cuda3std3__45tupleIJNS0_10device_ptrIdEENS0_17counting_iteratorIlNS0_11use_defaultESF_SF_EEEEEEEPNSB_IJdlEEESJ_iNS1_9__extrema9arg_max_fIdlNSA_4lessIdEEEEEEJSI_SK_iSP_EEEvDpT0_)
        /*0278*/ 	.short	0x0380
        /*027a*/ 	.short	0x001d


	//----- nvinfo : EIATTR_SW_WAR
	.align		4
.L_290:
        /*027c*/ 	.byte	0x04, 0x36
        /*027e*/ 	.short	(.L_292 - .L_291)
.L_291:
        /*0280*/ 	.word	0x00000008
.L_292:


//--------------------- .nv.info._Z6jacobiILj512EEvPdS0_mmmS0_ --------------------------
	.section	.nv.info._Z6jacobiILj512EEvPdS0_mmmS0_,"",@"SHT_CUDA_INFO"
	.sectionflags	@""
	.align	4


	//----- nvinfo : EIATTR_CUDA_API_VERSION
	.align		4
        /*0000*/ 	.byte	0x04, 0x37
        /*0002*/ 	.short	(.L_294 - .L_293)
.L_293:
        /*0004*/ 	.word	0x00000082


	//----- nvinfo : EIATTR_KPARAM_INFO
	.align		4
.L_294:
        /*0008*/ 	.byte	0x04, 0x17
        /*000a*/ 	.short	(.L_296 - .L_295)
.L_295:
        /*000c*/ 	.word	0x00000000
        /*0010*/ 	.short	0x0005
        /*0012*/ 	.short	0x0028
        /*0014*/ 	.byte	0x00, 0xf5, 0x21, 0x00


	//----- nvinfo : EIATTR_KPARAM_INFO
	.align		4
.L_296:
        /*0018*/ 	.byte	0x04, 0x17
        /*001a*/ 	.short	(.L_298 - .L_297)
.L_297:
        /*001c*/ 	.word	0x00000000
        /*0020*/ 	.short	0x0004
        /*0022*/ 	.short	0x0020
        /*0024*/ 	.byte	0x00, 0xf0, 0x21, 0x00


	//----- nvinfo : EIATTR_KPARAM_INFO
	.align		4
.L_298:
        /*0028*/ 	.byte	0x04, 0x17
        /*002a*/ 	.short	(.L_300 - .L_299)
.L_299:
        /*002c*/ 	.word	0x00000000
        /*0030*/ 	.short	0x0003
        /*0032*/ 	.short	0x0018
        /*0034*/ 	.byte	0x00, 0xf0, 0x21, 0x00


	//----- nvinfo : EIATTR_KPARAM_INFO
	.align		4
.L_300:
        /*0038*/ 	.byte	0x04, 0x17
        /*003a*/ 	.short	(.L_302 - .L_301)
.L_301:
        /*003c*/ 	.word	0x00000000
        /*0040*/ 	.short	0x0002
        /*0042*/ 	.short	0x0010
        /*0044*/ 	.byte	0x00, 0xf0, 0x21, 0x00


	//----- nvinfo : EIATTR_KPARAM_INFO
	.align		4
.L_302:
        /*0048*/ 	.byte	0x04, 0x17
        /*004a*/ 	.short	(.L_304 - .L_303)
.L_303:
        /*004c*/ 	.word	0x00000000
        /*0050*/ 	.short	0x0001
        /*0052*/ 	.short	0x0008
        /*0054*/ 	.byte	0x00, 0xf5, 0x21, 0x00


	//----- nvinfo : EIATTR_KPARAM_INFO
	.align		4
.L_304:
        /*0058*/ 	.byte	0x04, 0x17
        /*005a*/ 	.short	(.L_306 - .L_305)
.L_305:
        /*005c*/ 	.word	0x00000000
        /*0060*/ 	.short	0x0000
        /*0062*/ 	.short	0x0000
        /*0064*/ 	.byte	0x00, 0xf5, 0x21, 0x00


	//----- nvinfo : EIATTR_SPARSE_MMA_MASK
	.align		4
.L_306:
        /*0068*/ 	.byte	0x03, 0x50
        /*006a*/ 	.short	0x0000


	//----- nvinfo : EIATTR_MAXREG_COUNT
	.align		4
        /*006c*/ 	.byte	0x03, 0x1b
        /*006e*/ 	.short	0x00ff


	//----- nvinfo : EIATTR_NUM_BARRIERS
	.align		4
        /*0070*/ 	.byte	0x02, 0x4c
        /*0072*/ 	.byte	0x01
	.zero		1


	//----- nvinfo : EIATTR_MERCURY_ISA_VERSION
	.align		4
        /*0074*/ 	.byte	0x03, 0x5f
        /*0076*/ 	.short	0x0101


	//----- nvinfo : EIATTR_VRC_CTA_INIT_COUNT
	.align		4
        /*0078*/ 	.byte	0x02, 0x4a
	.zero		1
	.zero		1


	//----- nvinfo : EIATTR_EXIT_INSTR_OFFSETS
	.align		4
        /*007c*/ 	.byte	0x04, 0x1c
        /*007e*/ 	.short	(.L_308 - .L_307)


	//   ....[0]....
.L_307:
        /*0080*/ 	.word	0x00000930


	//   ....[1]....
        /*0084*/ 	.word	0x00000c60


	//----- nvinfo : EIATTR_CRS_STACK_SIZE
	.align		4
.L_308:
        /*0088*/ 	.byte	0x04, 0x1e
        /*008a*/ 	.short	(.L_310 - .L_309)
.L_309:
        /*008c*/ 	.word	0x00000000


	//----- nvinfo : EIATTR_CBANK_PARAM_SIZE
	.align		4
.L_310:
        /*0090*/ 	.byte	0x03, 0x19
        /*0092*/ 	.short	0x0030


	//----- nvinfo : EIATTR_PARAM_CBANK
	.align		4
        /*0094*/ 	.byte	0x04, 0x0a
        /*0096*/ 	.short	(.L_312 - .L_311)
	.align		4
.L_311:
        /*0098*/ 	.word	index@(.nv.constant0._Z6jacobiILj512EEvPdS0_mmmS0_)
        /*009c*/ 	.short	0x0380
        /*009e*/ 	.short	0x0030


	//----- nvinfo : EIATTR_SW_WAR
	.align		4
.L_312:
        /*00a0*/ 	.byte	0x04, 0x36
        /*00a2*/ 	.short	(.L_314 - .L_313)
.L_313:
        /*00a4*/ 	.word	0x00000008
.L_314:


//--------------------- .nv.callgraph             --------------------------
	.section	.nv.callgraph,"",@"SHT_CUDA_CALLGRAPH"
	.align	4
	.sectionentsize	8
	.align		4
        /*0000*/ 	.word	0x00000000
	.align		4
        /*0004*/ 	.word	0xffffffff
	.align		4
        /*0008*/ 	.word	0x00000000
	.align		4
        /*000c*/ 	.word	0xfffffffe
	.align		4
        /*0010*/ 	.word	0x00000000
	.align		4
        /*0014*/ 	.word	0xfffffffd
	.align		4
        /*0018*/ 	.word	0x00000000
	.align		4
        /*001c*/ 	.word	0xfffffffc


//--------------------- .nv.constant4             --------------------------
	.section	.nv.constant4,"a",@progbits
	.align	8
	.align		8
.nv.constant4:
        /*0000*/ 	.dword	_ZN30_INTERNAL_9ae075d9_4_k_cu_main4cuda3std3__45__cpo5beginE
	.align		8
        /*0008*/ 	.dword	_ZN30_INTERNAL_9ae075d9_4_k_cu_main4cuda3std3__45__cpo3endE
	.align		8
        /*0010*/ 	.dword	_ZN30_INTERNAL_9ae075d9_4_k_cu_main4cuda3std3__45__cpo6cbeginE
	.align		8
        /*0018*/ 	.dword	_ZN30_INTERNAL_9ae075d9_4_k_cu_main4cuda3std3__45__cpo4cendE
	.align		8
        /*0020*/ 	.dword	_ZN30_INTERNAL_9ae075d9_4_k_cu_main4cuda3std3__45__cpo6rbeginE
	.align		8
        /*0028*/ 	.dword	_ZN30_INTERNAL_9ae075d9_4_k_cu_main4cuda3std3__45__cpo4rendE
	.align		8
        /*0030*/ 	.dword	_ZN30_INTERNAL_9ae075d9_4_k_cu_main4cuda3std3__45__cpo7crbeginE
	.align		8
        /*0038*/ 	.dword	_ZN30_INTERNAL_9ae075d9_4_k_cu_main4cuda3std3__45__cpo5crendE
	.align		8
        /*0040*/ 	.dword	_ZN30_INTERNAL_9ae075d9_4_k_cu_main4cuda3std3__432_GLOBAL__N__9ae075d9_4_k_cu_main6ignoreE
	.align		8
        /*0048*/ 	.dword	_ZN30_INTERNAL_9ae075d9_4_k_cu_main4cuda3std3__419piecewise_constructE
	.align		8
        /*0050*/ 	.dword	_ZN30_INTERNAL_9ae075d9_4_k_cu_main4cuda3std3__48in_placeE
	.align		8
        /*0058*/ 	.dword	_ZN30_INTERNAL_9ae075d9_4_k_cu_main4cuda3std3__420unreachable_sentinelE
	.align		8
        /*0060*/ 	.dword	_ZN30_INTERNAL_9ae075d9_4_k_cu_main4cuda3std3__47nulloptE
	.align		8
        /*0068*/ 	.dword	_ZN30_INTERNAL_9ae075d9_4_k_cu_main4cuda3std3__48unexpectE
	.align		8
        /*0070*/ 	.dword	_ZN30_INTERNAL_9ae075d9_4_k_cu_main4cuda3std6ranges3__45__cpo4swapE
	.align		8
        /*0078*/ 	.dword	_ZN30_INTERNAL_9ae075d9_4_k_cu_main4cuda3std6ranges3__45__cpo9iter_moveE
	.align		8
        /*0080*/ 	.dword	_ZN30_INTERNAL_9ae075d9_4_k_cu_main4cuda3std6ranges3__45__cpo5beginE
	.align		8
        /*0088*/ 	.dword	_ZN30_INTERNAL_9ae075d9_4_k_cu_main4cuda3std6ranges3__45__cpo3endE
	.align		8
        /*0090*/ 	.dword	_ZN30_INTERNAL_9ae075d9_4_k_cu_main4cuda3std6ranges3__45__cpo6cbeginE
	.align		8
        /*0098*/ 	.dword	_ZN30_INTERNAL_9ae075d9_4_k_cu_main4cuda3std6ranges3__45__cpo4cendE
	.align		8
        /*00a0*/ 	.dword	_ZN30_INTERNAL_9ae075d9_4_k_cu_main4cuda3std6ranges3__45__cpo7advanceE
	.align		8
        /*00a8*/ 	.dword	_ZN30_INTERNAL_9ae075d9_4_k_cu_main4cuda3std6ranges3__45__cpo9iter_swapE
	.align		8
        /*00b0*/ 	.dword	_ZN30_INTERNAL_9ae075d9_4_k_cu_main4cuda3std6ranges3__45__cpo4nextE
	.align		8
        /*00b8*/ 	.dword	_ZN30_INTERNAL_9ae075d9_4_k_cu_main4cuda3std6ranges3__45__cpo4prevE
	.align		8
        /*00c0*/ 	.dword	_ZN30_INTERNAL_9ae075d9_4_k_cu_main4cuda3std6ranges3__45__cpo4dataE
	.align		8
        /*00c8*/ 	.dword	_ZN30_INTERNAL_9ae075d9_4_k_cu_main4cuda3std6ranges3__45__cpo5cdataE
	.align		8
        /*00d0*/ 	.dword	_ZN30_INTERNAL_9ae075d9_4_k_cu_main4cuda3std6ranges3__45__cpo4sizeE
	.align		8
        /*00d8*/ 	.dword	_ZN30_INTERNAL_9ae075d9_4_k_cu_main4cuda3std6ranges3__45__cpo5ssizeE
	.align		8
        /*00e0*/ 	.dword	_ZN30_INTERNAL_9ae075d9_4_k_cu_main4cuda3std6ranges3__45__cpo8distanceE
	.align		8
        /*00e8*/ 	.dword	_ZN30_INTERNAL_9ae075d9_4_k_cu_main6thrust24THRUST_300001_SM_1000_NS8cuda_cub3parE
	.align		8
        /*00f0*/ 	.dword	_ZN30_INTERNAL_9ae075d9_4_k_cu_main6thrust24THRUST_300001_SM_1000_NS8cuda_cub10par_nosyncE
	.align		8
        /*00f8*/ 	.dword	_ZN30_INTERNAL_9ae075d9_4_k_cu_main6thrust24THRUST_300001_SM_1000_NS6system6detail10sequential3seqE
	.align		8
        /*0100*/ 	.dword	_ZN30_INTERNAL_9ae075d9_4_k_cu_main6thrust24THRUST_300001_SM_1000_NS6system3cpp3parE
	.align		8
        /*0108*/ 	.dword	_ZN30_INTERNAL_9ae075d9_4_k_cu_main6thrust24THRUST_300001_SM_1000_NS12placeholders2_1E
	.align		8
        /*0110*/ 	.dword	_ZN30_INTERNAL_9ae075d9_4_k_cu_main6thrust24THRUST_300001_SM_1000_NS12placeholders2_2E
	.align		8
        /*0118*/ 	.dword	_ZN30_INTERNAL_9ae075d9_4_k_cu_main6thrust24THRUST_300001_SM_1000_NS12placeholders2_3E
	.align		8
        /*0120*/ 	.dword	_ZN30_INTERNAL_9ae075d9_4_k_cu_main6thrust24THRUST_300001_SM_1000_NS12placeholders2_4E
	.align		8
        /*0128*/ 	.dword	_ZN30_INTERNAL_9ae075d9_4_k_cu_main6thrust24THRUST_300001_SM_1000_NS12placeholders2_5E
	.align		8
        /*0130*/ 	.dword	_ZN30_INTERNAL_9ae075d9_4_k_cu_main6thrust24THRUST_300001_SM_1000_NS12placeholders2_6E
	.align		8
        /*0138*/ 	.dword	_ZN30_INTERNAL_9ae075d9_4_k_cu_main6thrust24THRUST_300001_SM_1000_NS12placeholders2_7E
	.align		8
        /*0140*/ 	.dword	_ZN30_INTERNAL_9ae075d9_4_k_cu_main6thrust24THRUST_300001_SM_1000_NS12placeholders2_8E
	.align		8
        /*0148*/ 	.dword	_ZN30_INTERNAL_9ae075d9_4_k_cu_main6thrust24THRUST_300001_SM_1000_NS12placeholders2_9E
	.align		8
        /*0150*/ 	.dword	_ZN30_INTERNAL_9ae075d9_4_k_cu_main6thrust24THRUST_300001_SM_1000_NS12placeholders3_10E
	.align		8
        /*0158*/ 	.dword	_ZN30_INTERNAL_9ae075d9_4_k_cu_main6thrust24THRUST_300001_SM_1000_NS3seqE
	.align		8
        /*0160*/ 	.dword	_ZN30_INTERNAL_9ae075d9_4_k_cu_main6thrust24THRUST_300001_SM_1000_NS6deviceE


//--------------------- .text._ZN3cub18CUB_300001_SM_10006detail11EmptyKernelIvEEvv --------------------------
	.section	.text._ZN3cub18CUB_300001_SM_10006detail11EmptyKernelIvEEvv,"ax",@progbits
	.align	128
        .global         _ZN3cub18CUB_300001_SM_10006detail11EmptyKernelIvEEvv
        .type           _ZN3cub18CUB_300001_SM_10006detail11EmptyKernelIvEEvv,@function
        .size           _ZN3cub18CUB_300001_SM_10006detail11EmptyKernelIvEEvv,(.L_x_710 - _ZN3cub18CUB_300001_SM_10006detail11EmptyKernelIvEEvv)
        .other          _ZN3cub18CUB_300001_SM_10006detail11EmptyKernelIvEEvv,@"STO_CUDA_ENTRY STV_DEFAULT"
_ZN3cub18CUB_300001_SM_10006detail11EmptyKernelIvEEvv:
.text._ZN3cub18CUB_300001_SM_10006detail11EmptyKernelIvEEvv:
[----:B------:R-:W-:Y:S01]  /*0000*/  LDC R1, c[0x0][0x37c] ;  /* 0x0000df00ff017b82 */ /* 0x000fe20000000800 */
[----:B------:R-:W-:Y:S05]  /*0010*/  EXIT ;  /* 0x000000000000794d */ /* 0x000fea0003800000 */
.L_x_0:
[----:B------:R-:W-:-:S00]  /*0020*/  BRA `(.L_x_0) ;  /* 0xfffffffc00fc7947 */ /* 0x000fc0000383ffff */
[----:B------:R-:W-:-:S00]  /*0030*/  NOP ;  /* 0x0000000000007918 */ /* 0x000fc00000000000 */
        /* <DEDUP_REMOVED lines=12> */
.L_x_710:


//--------------------- .text._ZN6thrust24THRUST_300001_SM_1000_NS8cuda_cub4core6detail13_kernel_agentINS1_8__reduce11ReduceAgentIPN4cuda3std3__45tupleIJdlEEESC_SB_lNS1_9__extrema9arg_max_fIdlNS9_4lessIdEEEEEEJSC_SC_iSH_EEEvDpT0_ --------------------------
	.section	.text._ZN6thrust24THRUST_300001_SM_1000_NS8cuda_cub4core6detail13_kernel_agentINS1_8__reduce11ReduceAgentIPN4cuda3std3__45tupleIJdlEEESC_SB_lNS1_9__extrema9arg_max_fIdlNS9_4lessIdEEEEEEJSC_SC_iSH_EEEvDpT0_,"ax",@progbits
	.align	128
        .global         _ZN6thrust24THRUST_300001_SM_1000_NS8cuda_cub4core6detail13_kernel_agentINS1_8__reduce11ReduceAgentIPN4cuda3std3__45tupleIJdlEEESC_SB_lNS1_9__extrema9arg_max_fIdlNS9_4lessIdEEEEEEJSC_SC_iSH_EEEvDpT0_
        .type           _ZN6thrust24THRUST_300001_SM_1000_NS8cuda_cub4core6detail13_kernel_agentINS1_8__reduce11ReduceAgentIPN4cuda3std3__45tupleIJdlEEESC_SB_lNS1_9__extrema9arg_max_fIdlNS9_4lessIdEEEEEEJSC_SC_iSH_EEEvDpT0_,@function
        .size           _ZN6thrust24THRUST_300001_SM_1000_NS8cuda_cub4core6detail13_kernel_agentINS1_8__reduce11ReduceAgentIPN4cuda3std3__45tupleIJdlEEESC_SB_lNS1_9__extrema9arg_max_fIdlNS9_4lessIdEEEEEEJSC_SC_iSH_EEEvDpT0_,(.L_x_711 - _ZN6thrust24THRUST_300001_SM_1000_NS8cuda_cub4core6detail13_kernel_agentINS1_8__reduce11ReduceAgentIPN4cuda3std3__45tupleIJdlEEESC_SB_lNS1_9__extrema9arg_max_fIdlNS9_4lessIdEEEEEEJSC_SC_iSH_EEEvDpT0_)
        .other          _ZN6thrust24THRUST_300001_SM_1000_NS8cuda_cub4core6detail13_kernel_agentINS1_8__reduce11ReduceAgentIPN4cuda3std3__45tupleIJdlEEESC_SB_lNS1_9__extrema9arg_max_fIdlNS9_4lessIdEEEEEEJSC_SC_iSH_EEEvDpT0_,@"STO_CUDA_ENTRY STV_DEFAULT"
_ZN6thrust24THRUST_300001_SM_1000_NS8cuda_cub4core6detail13_kernel_agentINS1_8__reduce11ReduceAgentIPN4cuda3std3__45tupleIJdlEEESC_SB_lNS1_9__extrema9arg_max_fIdlNS9_4lessIdEEEEEEJSC_SC_iSH_EEEvDpT0_:
.text._ZN6thrust24THRUST_300001_SM_1000_NS8cuda_cub4core6detail13_kernel_agentINS1_8__reduce11ReduceAgentIPN4cuda3std3__45tupleIJdlEEESC_SB_lNS1_9__extrema9arg_max_fIdlNS9_4lessIdEEEEEEJSC_SC_iSH_EEEvDpT0_:
[----:B------:R-:W-:Y:S01]  /*0000*/  LDC R1, c[0x0][0x37c] ;  /* 0x0000df00ff017b82 */ /* 0x000fe20000000800 */
[----:B------:R-:W0:Y:S02]  /*0010*/  LDCU UR8, c[0x0][0x390] ;  /* 0x00007200ff0877ac */ /* 0x000e240008000800 */
[----:B0-----:R-:W-:-:S13]  /*0020*/  ISETP.NE.AND P0, PT, RZ, UR8, PT ;  /* 0x00000008ff007c0c */ /* 0x001fda000bf05270 */
[----:B------:R-:W-:Y:S05]  /*0030*/  @!P0 EXIT ;  /* 0x000000000000894d */ /* 0x000fea0003800000 */
[----:B------:R-:W-:Y:S01]  /*0040*/  UISETP.GT.AND UP0, UPT, UR8, 0x4ff, UPT ;  /* 0x000004ff0800788c */ /* 0x000fe2000bf04270 */
[----:B------:R-:W-:Y:S01]  /*0050*/  BSSY.RECONVERGENT B0, `(.L_x_1) ;  /* 0x00006c3000007945 */ /* 0x000fe20003800200 */
[----:B------:R-:W0:Y:S07]  /*0060*/  LDCU.64 UR10, c[0x0][0x358] ;  /* 0x00006b00ff0a77ac */ /* 0x000e2e0008000a00 */
[----:B------:R-:W-:Y:S05]  /*0070*/  BRA.U UP0, `(.L_x_2) ;  /* 0x0000003900807547 */ /* 0x000fea000b800000 */
[----:B------:R-:W1:Y:S01]  /*0080*/  S2R R0, SR_TID.X ;  /* 0x0000000000007919 */ /* 0x000e620000002100 */
[----:B------:R-:W2:Y:S01]  /*0090*/  LDCU UR4, c[0x0][0x390] ;  /* 0x00007200ff0477ac */ /* 0x000ea20008000800 */
[----:B------:R-:W-:Y:S01]  /*00a0*/  BSSY.RECONVERGENT B1, `(.L_x_3) ;  /* 0x000000b000017945 */ /* 0x000fe20003800200 */
[----:B------:R-:W-:Y:S02]  /*00b0*/  CS2R R14, SRZ ;  /* 0x00000000000e7805 */ /* 0x000fe4000001ff00 */
[----:B------:R-:W-:Y:S02]  /*00c0*/  CS2R R12, SRZ ;  /* 0x00000000000c7805 */ /* 0x000fe4000001ff00 */
[----:B-1----:R-:W-:Y:S01]  /*00d0*/  ISETP.GE.AND P0, PT, R0, UR8, PT ;  /* 0x0000000800007c0c */ /* 0x002fe2000bf06270 */
[----:B------:R-:W-:-:S12]  /*00e0*/  IMAD.MOV.U32 R19, RZ, RZ, R0 ;  /* 0x000000ffff137224 */ /* 0x000fd800078e0000 */
[----:B--2---:R-:W-:Y:S05]  /*00f0*/  @P0 BRA `(.L_x_4) ;  /* 0x0000000000140947 */ /* 0x004fea0003800000 */
[----:B------:R-:W1:Y:S02]  /*0100*/  LDC.64 R2, c[0x0][0x380] ;  /* 0x0000e000ff027b82 */ /* 0x000e640000000a00 */
[----:B-1----:R-:W-:-:S05]  /*0110*/  IMAD.WIDE.U32 R2, R0, 0x10, R2 ;  /* 0x0000001000027825 */ /* 0x002fca00078e0002 */
[----:B0-----:R1:W5:Y:S04]  /*0120*/  LDG.E.64.CONSTANT R14, desc[UR10][R2.64] ;  /* 0x0000000a020e7981 */ /* 0x001368000c1e9b00 */
[----:B------:R1:W5:Y:S01]  /*0130*/  LDG.E.64.CONSTANT R12, desc[UR10][R2.64+0x8] ;  /* 0x0000080a020c7981 */ /* 0x000362000c1e9b00 */
[----:B------:R-:W-:-:S07]  /*0140*/  VIADD R19, R0, 0x100 ;  /* 0x0000010000137836 */ /* 0x000fce0000000000 */
.L_x_4:
[----:B0-----:R-:W-:Y:S05]  /*0150*/  BSYNC.RECONVERGENT B1 ;  /* 0x0000000000017941 */ /* 0x001fea0003800200 */
.L_x_3:
[----:B------:R-:W-:Y:S01]  /*0160*/  ISETP.GE.AND P0, PT, R19, UR8, PT ;  /* 0x0000000813007c0c */ /* 0x000fe2000bf06270 */
[----:B------:R-:W-:-:S12]  /*0170*/  BSSY.RECONVERGENT B1, `(.L_x_5) ;  /* 0x0000099000017945 */ /* 0x000fd80003800200 */
[----:B------:R-:W-:Y:S05]  /*0180*/  @P0 BRA `(.L_x_6) ;  /* 0x00000008005c0947 */ /* 0x000fea0003800000 */
[----:B------:R-:W-:Y:S01]  /*0190*/  LOP3.LUT R4, RZ, R19, RZ, 0x33, !PT ;  /* 0x00000013ff047212 */ /* 0x000fe200078e33ff */
[----:B------:R-:W-:Y:S04]  /*01a0*/  BSSY.RECONVERGENT B2, `(.L_x_7) ;  /* 0x000002e000027945 */ /* 0x000fe80003800200 */
[----:B------:R-:W-:-:S05]  /*01b0*/  VIADD R4, R4, UR8 ;  /* 0x0000000804047c36 */ /* 0x000fca0008000000 */
[----:B-1----:R-:W-:-:S04]  /*01c0*/  LOP3.LUT R2, R4, 0x300, RZ, 0xc0, !PT ;  /* 0x0000030004027812 */ /* 0x002fc800078ec0ff */
[----:B------:R-:W-:-:S13]  /*01d0*/  ISETP.NE.AND P0, PT, R2, 0x300, PT ;  /* 0x000003000200780c */ /* 0x000fda0003f05270 */
[----:B------:R-:W-:Y:S05]  /*01e0*/  @!P0 BRA `(.L_x_8) ;  /* 0x0000000000a48947 */ /* 0x000fea0003800000 */
[----:B------:R-:W0:Y:S01]  /*01f0*/  LDC.64 R2, c[0x0][0x380] ;  /* 0x0000e000ff027b82 */ /* 0x000e220000000a00 */
[----:B------:R-:W-:-:S04]  /*0200*/  LEA.HI R5, R4, 0x1, RZ, 0x18 ;  /* 0x0000000104057811 */ /* 0x000fc800078fc0ff */
[----:B------:R-:W-:-:S05]  /*0210*/  LOP3.LUT R5, R5, 0x3, RZ, 0xc0, !PT ;  /* 0x0000000305057812 */ /* 0x000fca00078ec0ff */
[----:B------:R-:W-:Y:S02]  /*0220*/  IMAD.MOV R5, RZ, RZ, -R5 ;  /* 0x000000ffff057224 */ /* 0x000fe400078e0a05 */
[----:B0-----:R-:W-:-:S04]  /*0230*/  IMAD.WIDE.U32 R2, R19, 0x10, R2 ;  /* 0x0000001013027825 */ /* 0x001fc800078e0002 */
[----:B------:R-:W-:-:S07]  /*0240*/  IMAD.MOV.U32 R16, RZ, RZ, R2 ;  /* 0x000000ffff107224 */ /* 0x000fce00078e0002 */
.L_x_11:
[----:B------:R-:W-:-:S05]  /*0250*/  IMAD.MOV.U32 R2, RZ, RZ, R16 ;  /* 0x000000ffff027224 */ /* 0x000fca00078e0010 */
[----:B------:R-:W2:Y:S04]  /*0260*/  LDG.E.64.CONSTANT R8, desc[UR10][R2.64] ;  /* 0x0000000a02087981 */ /* 0x000ea8000c1e9b00 */
[----:B------:R-:W3:Y:S01]  /*0270*/  LDG.E.64.CONSTANT R10, desc[UR10][R2.64+0x8] ;  /* 0x0000080a020a7981 */ /* 0x000ee2000c1e9b00 */
[----:B------:R-:W-:Y:S01]  /*0280*/  VIADD R5, R5, 0x1 ;  /* 0x0000000105057836 */ /* 0x000fe20000000000 */
[----:B------:R-:W-:Y:S01]  /*0290*/  BSSY.RECONVERGENT B3, `(.L_x_9) ;  /* 0x000001b000037945 */ /* 0x000fe20003800200 */
[----:B-----5:R-:W-:Y:S01]  /*02a0*/  IMAD.MOV.U32 R21, RZ, RZ, R13 ;  /* 0x000000ffff157224 */ /* 0x020fe200078e000d */
[----:B------:R-:W-:Y:S01]  /*02b0*/  IADD3 R16, P3, PT, R2, 0x1000, RZ ;  /* 0x0000100002107810 */ /* 0x000fe20007f7e0ff */
[----:B------:R-:W-:Y:S01]  /*02c0*/  IMAD.MOV.U32 R17, RZ, RZ, R12 ;  /* 0x000000ffff117224 */ /* 0x000fe200078e000c */
[----:B------:R-:W-:Y:S01]  /*02d0*/  ISETP.NE.AND P2, PT, R5, RZ, PT ;  /* 0x000000ff0500720c */ /* 0x000fe20003f45270 */
[----:B------:R-:W-:-:S02]  /*02e0*/  IMAD.MOV.U32 R6, RZ, RZ, R14 ;  /* 0x000000ffff067224 */ /* 0x000fc400078e000e */
[----:B------:R-:W-:Y:S01]  /*02f0*/  IMAD.MOV.U32 R7, RZ, RZ, R15 ;  /* 0x000000ffff077224 */ /* 0x000fe200078e000f */
[----:B--2---:R-:W-:Y:S01]  /*0300*/  DSETP.GEU.AND P0, PT, R14, R8, PT ;  /* 0x000000080e00722a */ /* 0x004fe20003f0e000 */
[----:B------:R-:W-:Y:S02]  /*0310*/  IMAD.MOV.U32 R14, RZ, RZ, R8 ;  /* 0x000000ffff0e7224 */ /* 0x000fe400078e0008 */
[----:B---3--:R-:W-:Y:S02]  /*0320*/  IMAD.MOV.U32 R12, RZ, RZ, R10 ;  /* 0x000000ffff0c7224 */ /* 0x008fe400078e000a */
[----:B------:R-:W-:Y:S02]  /*0330*/  IMAD.MOV.U32 R13, RZ, RZ, R11 ;  /* 0x000000ffff0d7224 */ /* 0x000fe400078e000b */
[----:B------:R-:W-:-:S07]  /*0340*/  IMAD.MOV.U32 R15, RZ, RZ, R9 ;  /* 0x000000ffff0f7224 */ /* 0x000fce00078e0009 */
[----:B------:R-:W-:Y:S05]  /*0350*/  @!P0 BRA `(.L_x_10) ;  /* 0x0000000000388947 */ /* 0x000fea0003800000 */
[----:B------:R-:W-:Y:S01]  /*0360*/  DSETP.GT.AND P0, PT, R6, R8, PT ;  /* 0x000000080600722a */ /* 0x000fe20003f04000 */
[----:B------:R-:W-:Y:S02]  /*0370*/  IMAD.MOV.U32 R14, RZ, RZ, R6 ;  /* 0x000000ffff0e7224 */ /* 0x000fe400078e0006 */
[----:B------:R-:W-:Y:S02]  /*0380*/  IMAD.MOV.U32 R15, RZ, RZ, R7 ;  /* 0x000000ffff0f7224 */ /* 0x000fe400078e0007 */
[----:B------:R-:W-:Y:S02]  /*0390*/  IMAD.MOV.U32 R12, RZ, RZ, R17 ;  /* 0x000000ffff0c7224 */ /* 0x000fe400078e0011 */
[----:B------:R-:W-:-:S07]  /*03a0*/  IMAD.MOV.U32 R13, RZ, RZ, R21 ;  /* 0x000000ffff0d7224 */ /* 0x000fce00078e0015 */
[----:B------:R-:W-:Y:S05]  /*03b0*/  @P0 BRA `(.L_x_10) ;  /* 0x0000000000200947 */ /* 0x000fea0003800000 */
[CC--:B------:R-:W-:Y:S02]  /*03c0*/  ISETP.GE.U32.AND P1, PT, R17.reuse, R10.reuse, PT ;  /* 0x0000000a1100720c */ /* 0x0c0fe40003f26070 */
[----:B------:R-:W-:Y:S02]  /*03d0*/  ISETP.LT.U32.AND P0, PT, R17, R10, PT ;  /* 0x0000000a1100720c */ /* 0x000fe40003f01070 */
[CC--:B------:R-:W-:Y:S02]  /*03e0*/  ISETP.GE.AND.EX P1, PT, R21.reuse, R11.reuse, PT, P1 ;  /* 0x0000000b1500720c */ /* 0x0c0fe40003f26310 */
[----:B------:R-:W-:Y:S02]  /*03f0*/  ISETP.LT.AND.EX P0, PT, R21, R11, PT, P0 ;  /* 0x0000000b1500720c */ /* 0x000fe40003f01300 */
[----:B------:R-:W-:Y:S02]  /*0400*/  FSEL R14, R6, R8, !P1 ;  /* 0x00000008060e7208 */ /* 0x000fe40004800000 */
[----:B------:R-:W-:-:S02]  /*0410*/  FSEL R15, R7, R9, !P1 ;  /* 0x00000009070f7208 */ /* 0x000fc40004800000 */
[----:B------:R-:W-:Y:S02]  /*0420*/  SEL R12, R17, R10, P0 ;  /* 0x0000000a110c7207 */ /* 0x000fe40000000000 */
[----:B------:R-:W-:-:S07]  /*0430*/  SEL R13, R21, R11, P0 ;  /* 0x0000000b150d7207 */ /* 0x000fce0000000000 */
.L_x_10:
[----:B------:R-:W-:Y:S05]  /*0440*/  BSYNC.RECONVERGENT B3 ;  /* 0x0000000000037941 */ /* 0x000fea0003800200 */
.L_x_9:
[----:B------:R-:W-:Y:S02]  /*0450*/  IMAD.X R3, RZ, RZ, R3, P3 ;  /* 0x000000ffff037224 */ /* 0x000fe400018e0603 */
[----:B------:R-:W-:Y:S01]  /*0460*/  VIADD R19, R19, 0x100 ;  /* 0x0000010013137836 */ /* 0x000fe20000000000 */
[----:B------:R-:W-:Y:S06]  /*0470*/  @P2 BRA `(.L_x_11) ;  /* 0xfffffffc00742947 */ /* 0x000fec000383ffff */
.L_x_8:
[----:B------:R-:W-:Y:S05]  /*0480*/  BSYNC.RECONVERGENT B2 ;  /* 0x0000000000027941 */ /* 0x000fea0003800200 */
.L_x_7:
[----:B------:R-:W0:Y:S01]  /*0490*/  LDC.64 R8, c[0x0][0x380] ;  /* 0x0000e000ff087b82 */ /* 0x000e220000000a00 */
[----:B------:R-:W-:-:S13]  /*04a0*/  ISETP.GE.U32.AND P0, PT, R4, 0x300, PT ;  /* 0x000003000400780c */ /* 0x000fda0003f06070 */
[----:B------:R-:W-:Y:S05]  /*04b0*/  @!P0 BRA `(.L_x_6) ;  /* 0x0000000400908947 */ /* 0x000fea0003800000 */
.L_x_20:
[----:B0-----:R-:W-:-:S05]  /*04c0*/  IMAD.WIDE R20, R19, 0x10, R8 ;  /* 0x0000001013147825 */ /* 0x001fca00078e0208 */
[----:B------:R-:W2:Y:S04]  /*04d0*/  LDG.E.64.CONSTANT R10, desc[UR10][R20.64] ;  /* 0x0000000a140a7981 */ /* 0x000ea8000c1e9b00 */
[----:B------:R-:W3:Y:S04]  /*04e0*/  LDG.E.64.CONSTANT R16, desc[UR10][R20.64+0x8] ;  /* 0x0000080a14107981 */ /* 0x000ee8000c1e9b00 */
[----:B-----5:R0:W5:Y:S04]  /*04f0*/  LDG.E.64.CONSTANT R6, desc[UR10][R20.64+0x1000] ;  /* 0x0010000a14067981 */ /* 0x020168000c1e9b00 */
[----:B------:R0:W5:Y:S01]  /*0500*/  LDG.E.64.CONSTANT R4, desc[UR10][R20.64+0x1008] ;  /* 0x0010080a14047981 */ /* 0x000162000c1e9b00 */
[----:B------:R-:W-:Y:S01]  /*0510*/  BSSY.RECONVERGENT B2, `(.L_x_12) ;  /* 0x0000015000027945 */ /* 0x000fe20003800200 */
[----:B--2---:R-:W-:Y:S01]  /*0520*/  DSETP.GEU.AND P0, PT, R14, R10, PT ;  /* 0x0000000a0e00722a */ /* 0x004fe20003f0e000 */
[----:B------:R-:W-:-:S02]  /*0530*/  IMAD.MOV.U32 R2, RZ, RZ, R10 ;  /* 0x000000ffff027224 */ /* 0x000fc400078e000a */
[----:B------:R-:W-:Y:S02]  /*0540*/  IMAD.MOV.U32 R3, RZ, RZ, R11 ;  /* 0x000000ffff037224 */ /* 0x000fe400078e000b */
[----:B---3--:R-:W-:Y:S02]  /*0550*/  IMAD.MOV.U32 R23, RZ, RZ, R16 ;  /* 0x000000ffff177224 */ /* 0x008fe400078e0010 */
[----:B------:R-:W-:-:S07]  /*0560*/  IMAD.MOV.U32 R25, RZ, RZ, R17 ;  /* 0x000000ffff197224 */ /* 0x000fce00078e0011 */
[----:B0-----:R-:W-:Y:S05]  /*0570*/  @!P0 BRA `(.L_x_13) ;  /* 0x0000000000388947 */ /* 0x001fea0003800000 */
[----:B------:R-:W-:Y:S01]  /*0580*/  DSETP.GT.AND P0, PT, R14, R10, PT ;  /* 0x0000000a0e00722a */ /* 0x000fe20003f04000 */
[----:B------:R-:W-:Y:S02]  /*0590*/  IMAD.MOV.U32 R23, RZ, RZ, R12 ;  /* 0x000000ffff177224 */ /* 0x000fe400078e000c */
[----:B------:R-:W-:Y:S02]  /*05a0*/  IMAD.MOV.U32 R25, RZ, RZ, R13 ;  /* 0x000000ffff197224 */ /* 0x000fe400078e000d */
[----:B------:R-:W-:Y:S02]  /*05b0*/  IMAD.MOV.U32 R2, RZ, RZ, R14 ;  /* 0x000000ffff027224 */ /* 0x000fe400078e000e */
[----:B------:R-:W-:-:S07]  /*05c0*/  IMAD.MOV.U32 R3, RZ, RZ, R15 ;  /* 0x000000ffff037224 */ /* 0x000fce00078e000f */
[----:B------:R-:W-:Y:S05]  /*05d0*/  @P0 BRA `(.L_x_13) ;  /* 0x0000000000200947 */ /* 0x000fea0003800000 */
[CC--:B------:R-:W-:Y:S02]  /*05e0*/  ISETP.LT.U32.AND P1, PT, R12.reuse, R16.reuse, PT ;  /* 0x000000100c00720c */ /* 0x0c0fe40003f21070 */
[CC--:B------:R-:W-:Y:S02]  /*05f0*/  ISETP.GE.U32.AND P0, PT, R12.reuse, R16.reuse, PT ;  /* 0x000000100c00720c */ /* 0x0c0fe40003f06070 */
[CC--:B------:R-:W-:Y:S02]  /*0600*/  ISETP.LT.AND.EX P1, PT, R13.reuse, R17.reuse, PT, P1 ;  /* 0x000000110d00720c */ /* 0x0c0fe40003f21310 */
[CC--:B------:R-:W-:Y:S02]  /*0610*/  ISETP.GE.AND.EX P0, PT, R13.reuse, R17.reuse, PT, P0 ;  /* 0x000000110d00720c */ /* 0x0c0fe40003f06300 */
[----:B------:R-:W-:Y:S02]  /*0620*/  SEL R23, R12, R16, P1 ;  /* 0x000000100c177207 */ /* 0x000fe40000800000 */
[----:B------:R-:W-:-:S02]  /*0630*/  SEL R25, R13, R17, P1 ;  /* 0x000000110d197207 */ /* 0x000fc40000800000 */
[----:B------:R-:W-:Y:S02]  /*0640*/  FSEL R2, R14, R10, !P0 ;  /* 0x0000000a0e027208 */ /* 0x000fe40004000000 */
[----:B------:R-:W-:-:S07]  /*0650*/  FSEL R3, R15, R11, !P0 ;  /* 0x0000000b0f037208 */ /* 0x000fce0004000000 */
.L_x_13:
[----:B------:R-:W-:Y:S05]  /*0660*/  BSYNC.RECONVERGENT B2 ;  /* 0x0000000000027941 */ /* 0x000fea0003800200 */
.L_x_12:
[----:B------:R0:W5:Y:S04]  /*0670*/  LDG.E.64.CONSTANT R14, desc[UR10][R20.64+0x2000] ;  /* 0x0020000a140e7981 */ /* 0x000168000c1e9b00 */
[----:B------:R0:W5:Y:S04]  /*0680*/  LDG.E.64.CONSTANT R12, desc[UR10][R20.64+0x2008] ;  /* 0x0020080a140c7981 */ /* 0x000168000c1e9b00 */
[----:B------:R0:W5:Y:S04]  /*0690*/  LDG.E.64.CONSTANT R10, desc[UR10][R20.64+0x3000] ;  /* 0x0030000a140a7981 */ /* 0x000168000c1e9b00 */
[----:B------:R0:W5:Y:S02]  /*06a0*/  LDG.E.64.CONSTANT R16, desc[UR10][R20.64+0x3008] ;  /* 0x0030080a14107981 */ /* 0x000164000c1e9b00 */
[----:B-----5:R-:W-:Y:S01]  /*06b0*/  DSETP.GEU.AND P0, PT, R2, R6, PT ;  /* 0x000000060200722a */ /* 0x020fe20003f0e000 */
[----:B------:R-:W-:Y:S01]  /*06c0*/  BSSY.RECONVERGENT B2, `(.L_x_14) ;  /* 0x0000014000027945 */ /* 0x000fe20003800200 */
[----:B------:R-:W-:-:S02]  /*06d0*/  IMAD.MOV.U32 R26, RZ, RZ, R6 ;  /* 0x000000ffff1a7224 */ /* 0x000fc400078e0006 */
[----:B------:R-:W-:Y:S02]  /*06e0*/  IMAD.MOV.U32 R27, RZ, RZ, R7 ;  /* 0x000000ffff1b7224 */ /* 0x000fe400078e0007 */
[----:B------:R-:W-:Y:S02]  /*06f0*/  IMAD.MOV.U32 R29, RZ, RZ, R4 ;  /* 0x000000ffff1d7224 */ /* 0x000fe400078e0004 */
[----:B------:R-:W-:-:S06]  /*0700*/  IMAD.MOV.U32 R18, RZ, RZ, R5 ;  /* 0x000000ffff127224 */ /* 0x000fcc00078e0005 */
[----:B0-----:R-:W-:Y:S05]  /*0710*/  @!P0 BRA `(.L_x_15) ;  /* 0x0000000000388947 */ /* 0x001fea0003800000 */
        /* <DEDUP_REMOVED lines=14> */
.L_x_15:
[----:B------:R-:W-:Y:S05]  /*0800*/  BSYNC.RECONVERGENT B2 ;  /* 0x0000000000027941 */ /* 0x000fea0003800200 */
.L_x_14:
[----:B------:R-:W-:Y:S01]  /*0810*/  DSETP.GEU.AND P0, PT, R26, R14, PT ;  /* 0x0000000e1a00722a */ /* 0x000fe20003f0e000 */
[----:B------:R-:W-:Y:S01]  /*0820*/  BSSY.RECONVERGENT B2, `(.L_x_16) ;  /* 0x0000014000027945 */ /* 0x000fe20003800200 */
[----:B------:R-:W-:Y:S02]  /*0830*/  IMAD.MOV.U32 R2, RZ, RZ, R14 ;  /* 0x000000ffff027224 */ /* 0x000fe400078e000e */
[----:B------:R-:W-:Y:S02]  /*0840*/  IMAD.MOV.U32 R3, RZ, RZ, R15 ;  /* 0x000000ffff037224 */ /* 0x000fe400078e000f */
[----:B------:R-:W-:Y:S02]  /*0850*/  IMAD.MOV.U32 R5, RZ, RZ, R12 ;  /* 0x000000ffff057224 */ /* 0x000fe400078e000c */
[----:B------:R-:W-:-:S06]  /*0860*/  IMAD.MOV.U32 R7, RZ, RZ, R13 ;  /* 0x000000ffff077224 */ /* 0x000fcc00078e000d */
        /* <DEDUP_REMOVED lines=15> */
.L_x_17:
[----:B------:R-:W-:Y:S05]  /*0960*/  BSYNC.RECONVERGENT B2 ;  /* 0x0000000000027941 */ /* 0x000fea0003800200 */
.L_x_16:
        /* <DEDUP_REMOVED lines=21> */
.L_x_19:
[----:B------:R-:W-:Y:S05]  /*0ac0*/  BSYNC.RECONVERGENT B2 ;  /* 0x0000000000027941 */ /* 0x000fea0003800200 */
.L_x_18:
[----:B------:R-:W-:-:S05]  /*0ad0*/  VIADD R19, R19, 0x400 ;  /* 0x0000040013137836 */ /* 0x000fca0000000000 */
[----:B------:R-:W-:-:S13]  /*0ae0*/  ISETP.GE.AND P0, PT, R19, UR4, PT ;  /* 0x0000000413007c0c */ /* 0x000fda000bf06270 */
[----:B------:R-:W-:Y:S05]  /*0af0*/  @!P0 BRA `(.L_x_20) ;  /* 0xfffffff800708947 */ /* 0x000fea000383ffff */
.L_x_6:
[----:B------:R-:W-:Y:S05]  /*0b00*/  BSYNC.RECONVERGENT B1 ;  /* 0x0000000000017941 */ /* 0x000fea0003800200 */
.L_x_5:
[----:B------:R-:W2:Y:S02]  /*0b10*/  LDCU UR6, c[0x0][0x390] ;  /* 0x00007200ff0677ac */ /* 0x000ea40008000800 */
[----:B--2---:R-:W-:-:S09]  /*0b20*/  UISETP.GE.AND UP0, UPT, UR6, 0x100, UPT ;  /* 0x000001000600788c */ /* 0x004fd2000bf06270 */
[----:B------:R-:W-:Y:S05]  /*0b30*/  BRA.U !UP0, `(.L_x_21) ;  /* 0x0000001508507547 */ /* 0x000fea000b800000 */
[----:B0-----:R-:W0:Y:S01]  /*0b40*/  S2R R9, SR_LANEID ;  /* 0x0000000000097919 */ /* 0x001e220000000000 */
[----:B------:R-:W-:Y:S01]  /*0b50*/  BSSY.RECONVERGENT B1, `(.L_x_22) ;  /* 0x000001f000017945 */ /* 0x000fe20003800200 */
[----:B-----5:R-:W-:Y:S01]  /*0b60*/  IMAD.MOV.U32 R11, RZ, RZ, R12 ;  /* 0x000000ffff0b7224 */ /* 0x020fe200078e000c */
[----:B------:R2:W3:Y:S01]  /*0b70*/  SHFL.DOWN PT, R4, R14, 0x1, 0x1f ;  /* 0x08201f000e047f89 */ /* 0x0004e200000e0000 */
[----:B------:R-:W-:Y:S02]  /*0b80*/  IMAD.MOV.U32 R16, RZ, RZ, R13 ;  /* 0x000000ffff107224 */ /* 0x000fe400078e000d */
[----:B-1----:R-:W-:Y:S01]  /*0b90*/  IMAD.MOV.U32 R2, RZ, RZ, R14 ;  /* 0x000000ffff027224 */ /* 0x002fe200078e000e */
[----:B------:R2:W1:Y:S01]  /*0ba0*/  SHFL.DOWN PT, R5, R15, 0x1, 0x1f ;  /* 0x08201f000f057f89 */ /* 0x00046200000e0000 */
[----:B------:R-:W-:-:S03]  /*0bb0*/  IMAD.MOV.U32 R3, RZ, RZ, R15 ;  /* 0x000000ffff037224 */ /* 0x000fc600078e000f */
[----:B------:R2:W4:Y:S04]  /*0bc0*/  SHFL.DOWN PT, R7, R12, 0x1, 0x1f ;  /* 0x08201f000c077f89 */ /* 0x00052800000e0000 */
[----:B------:R2:W1:Y:S01]  /*0bd0*/  SHFL.DOWN PT, R17, R13, 0x1, 0x1f ;  /* 0x08201f000d117f89 */ /* 0x00046200000e0000 */
[----:B0-----:R-:W-:-:S13]  /*0be0*/  ISETP.GT.AND P0, PT, R9, 0x1e, PT ;  /* 0x0000001e0900780c */ /* 0x001fda0003f04270 */
[----:B-1234-:R-:W-:Y:S05]  /*0bf0*/  @P0 BRA `(.L_x_23) ;  /* 0x0000000000500947 */ /* 0x01efea0003800000 */
[----:B------:R-:W-:Y:S01]  /*0c00*/  DSETP.GEU.AND P0, PT, R14, R4, PT ;  /* 0x000000040e00722a */ /* 0x000fe20003f0e000 */
[----:B------:R-:W-:Y:S02]  /*0c10*/  IMAD.MOV.U32 R11, RZ, RZ, R7 ;  /* 0x000000ffff0b7224 */ /* 0x000fe400078e0007 */
[----:B------:R-:W-:Y:S02]  /*0c20*/  IMAD.MOV.U32 R16, RZ, RZ, R17 ;  /* 0x000000ffff107224 */ /* 0x000fe400078e0011 */
        /* <DEDUP_REMOVED lines=9> */
[CC--:B------:R-:W-:Y:S02]  /*0cc0*/  ISETP.LT.U32.AND P1, PT, R12.reuse, R7.reuse, PT ;  /* 0x000000070c00720c */ /* 0x0c0fe40003f21070 */
[C---:B------:R-:W-:Y:S02]  /*0cd0*/  ISETP.GE.U32.AND P0, PT, R12.reuse, R7, PT ;  /* 0x000000070c00720c */ /* 0x040fe40003f06070 */
[CC--:B------:R-:W-:Y:S02]  /*0ce0*/  ISETP.LT.AND.EX P1, PT, R13.reuse, R17.reuse, PT, P1 ;  /* 0x000000110d00720c */ /* 0x0c0fe40003f21310 */
[C---:B------:R-:W-:Y:S02]  /*0cf0*/  ISETP.GE.AND.EX P0, PT, R13.reuse, R17, PT, P0 ;  /* 0x000000110d00720c */ /* 0x040fe40003f06300 */
[----:B------:R-:W-:Y:S02]  /*0d00*/  SEL R11, R12, R7, P1 ;  /* 0x000000070c0b7207 */ /* 0x000fe40000800000 */
[----:B------:R-:W-:-:S02]  /*0d10*/  SEL R16, R13, R17, P1 ;  /* 0x000000110d107207 */ /* 0x000fc40000800000 */
[----:B------:R-:W-:Y:S02]  /*0d20*/  FSEL R2, R14, R4, !P0 ;  /* 0x000000040e027208 */ /* 0x000fe40004000000 */
[----:B------:R-:W-:-:S07]  /*0d30*/  FSEL R3, R15, R5, !P0 ;  /* 0x000000050f037208 */ /* 0x000fce0004000000 */
.L_x_23:
[----:B------:R-:W-:Y:S05]  /*0d40*/  BSYNC.RECONVERGENT B1 ;  /* 0x0000000000017941 */ /* 0x000fea0003800200 */
.L_x_22:
[----:B------:R-:W-:Y:S01]  /*0d50*/  ISETP.GT.AND P0, PT, R9, 0x1d, PT ;  /* 0x0000001d0900780c */ /* 0x000fe20003f04270 */
[----:B------:R0:W1:Y:S01]  /*0d60*/  SHFL.DOWN PT, R6, R2, 0x2, 0x1f ;  /* 0x08401f0002067f89 */ /* 0x00006200000e0000 */
[----:B------:R-:W-:Y:S01]  /*0d70*/  BSSY.RECONVERGENT B1, `(.L_x_24) ;  /* 0x000001d000017945 */ /* 0x000fe20003800200 */
[----:B------:R-:W-:Y:S02]  /*0d80*/  IMAD.MOV.U32 R8, RZ, RZ, R11 ;  /* 0x000000ffff087224 */ /* 0x000fe400078e000b */
[----:B------:R0:W2:Y:S01]  /*0d90*/  SHFL.DOWN PT, R7, R3, 0x2, 0x1f ;  /* 0x08401f0003077f89 */ /* 0x0000a200000e0000 */
[----:B------:R-:W-:Y:S02]  /*0da0*/  IMAD.MOV.U32 R10, RZ, RZ, R16 ;  /* 0x000000ffff0a7224 */ /* 0x000fe400078e0010 */
[----:B------:R-:W-:Y:S01]  /*0db0*/  IMAD.MOV.U32 R4, RZ, RZ, R2 ;  /* 0x000000ffff047224 */ /* 0x000fe200078e0002 */
[----:B------:R0:W3:Y:S01]  /*0dc0*/  SHFL.DOWN PT, R12, R11, 0x2, 0x1f ;  /* 0x08401f000b0c7f89 */ /* 0x0000e200000e0000 */
[----:B------:R-:W-:-:S03]  /*0dd0*/  IMAD.MOV.U32 R5, RZ, RZ, R3 ;  /* 0x000000ffff057224 */ /* 0x000fc600078e0003 */
[----:B------:R0:W4:Y:S01]  /*0de0*/  SHFL.DOWN PT, R13, R16, 0x2, 0x1f ;  /* 0x08401f00100d7f89 */ /* 0x00012200000e0000 */
[----:B------:R-:W-:Y:S05]  /*0df0*/  @P0 BRA `(.L_x_25) ;  /* 0x0000000000500947 */ /* 0x000fea0003800000 */
[----:B-12---:R-:W-:Y:S01]  /*0e00*/  DSETP.GEU.AND P0, PT, R2, R6, PT ;  /* 0x000000060200722a */ /* 0x006fe20003f0e000 */
[----:B---3--:R-:W-:Y:S02]  /*0e10*/  IMAD.MOV.U32 R8, RZ, RZ, R12 ;  /* 0x000000ffff087224 */ /* 0x008fe400078e000c */
[----:B----4-:R-:W-:Y:S02]  /*0e20*/  IMAD.MOV.U32 R10, RZ, RZ, R13 ;  /* 0x000000ffff0a7224 */ /* 0x010fe400078e000d */
        /* <DEDUP_REMOVED lines=17> */
.L_x_25:
[----:B------:R-:W-:Y:S05]  /*0f40*/  BSYNC.RECONVERGENT B1 ;  /* 0x0000000000017941 */ /* 0x000fea0003800200 */
.L_x_24:
[----:B------:R-:W-:Y:S01]  /*0f50*/  ISETP.GT.AND P0, PT, R9, 0x1b, PT ;  /* 0x0000001b0900780c */ /* 0x000fe20003f04270 */
[----:B-1----:R1:W1:Y:S01]  /*0f60*/  SHFL.DOWN PT, R6, R4, 0x4, 0x1f ;  /* 0x08801f0004067f89 */ /* 0x00226200000e0000 */
[----:B------:R-:W-:Y:S01]  /*0f70*/  BSSY.RECONVERGENT B1, `(.L_x_26) ;  /* 0x000001d000017945 */ /* 0x000fe20003800200 */
[----:B0-----:R-:W-:Y:S02]  /*0f80*/  IMAD.MOV.U32 R11, RZ, RZ, R8 ;  /* 0x000000ffff0b7224 */ /* 0x001fe400078e0008 */
[----:B--2---:R0:W2:Y:S01]  /*0f90*/  SHFL.DOWN PT, R7, R5, 0x4, 0x1f ;  /* 0x08801f0005077f89 */ /* 0x0040a200000e0000 */
[----:B---3--:R-:W-:Y:S02]  /*0fa0*/  IMAD.MOV.U32 R12, RZ, RZ, R10 ;  /* 0x000000ffff0c7224 */ /* 0x008fe400078e000a */
[----:B------:R-:W-:Y:S01]  /*0fb0*/  IMAD.MOV.U32 R2, RZ, RZ, R4 ;  /* 0x000000ffff027224 */ /* 0x000fe200078e0004 */
[----:B----4-:R0:W3:Y:S01]  /*0fc0*/  SHFL.DOWN PT, R13, R8, 0x4, 0x1f ;  /* 0x08801f00080d7f89 */ /* 0x0100e200000e0000 */
        /* <DEDUP_REMOVED lines=23> */
.L_x_27:
[----:B------:R-:W-:Y:S05]  /*1140*/  BSYNC.RECONVERGENT B1 ;  /* 0x0000000000017941 */ /* 0x000fea0003800200 */
.L_x_26:
[----:B------:R-:W-:Y:S01]  /*1150*/  ISETP.GT.AND P0, PT, R9, 0x17, PT ;  /* 0x000000170900780c */ /* 0x000fe20003f04270 */
[----:B-1----:R1:W1:Y:S01]  /*1160*/  SHFL.DOWN PT, R6, R2, 0x8, 0x1f ;  /* 0x09001f0002067f89 */ /* 0x00226200000e0000 */
[----:B------:R-:W-:Y:S01]  /*1170*/  BSSY.RECONVERGENT B1, `(.L_x_28) ;  /* 0x000001d000017945 */ /* 0x000fe20003800200 */
[----:B0-----:R-:W-:Y:S02]  /*1180*/  IMAD.MOV.U32 R8, RZ, RZ, R11 ;  /* 0x000000ffff087224 */ /* 0x001fe400078e000b */
[----:B--2---:R0:W2:Y:S01]  /*1190*/  SHFL.DOWN PT, R7, R3, 0x8, 0x1f ;  /* 0x09001f0003077f89 */ /* 0x0040a200000e0000 */
[----:B------:R-:W-:Y:S02]  /*11a0*/  IMAD.MOV.U32 R10, RZ, RZ, R12 ;  /* 0x000000ffff0a7224 */ /* 0x000fe400078e000c */
[----:B------:R-:W-:Y:S01]  /*11b0*/  IMAD.MOV.U32 R4, RZ, RZ, R2 ;  /* 0x000000ffff047224 */ /* 0x000fe200078e0002 */
[----:B------:R0:W0:Y:S01]  /*11c0*/  SHFL.DOWN PT, R14, R11, 0x8, 0x1f ;  /* 0x09001f000b0e7f89 */ /* 0x00002200000e0000 */
[----:B------:R-:W-:-:S03]  /*11d0*/  IMAD.MOV.U32 R5, RZ, RZ, R3 ;  /* 0x000000ffff057224 */ /* 0x000fc600078e0003 */
[----:B---3--:R3:W0:Y:S01]  /*11e0*/  SHFL.DOWN PT, R13, R12, 0x8, 0x1f ;  /* 0x09001f000c0d7f89 */ /* 0x00862200000e0000 */
[----:B------:R-:W-:Y:S05]  /*11f0*/  @P0 BRA `(.L_x_29) ;  /* 0x0000000000500947 */ /* 0x000fea0003800000 */
[----:B-12---:R-:W-:Y:S01]  /*1200*/  DSETP.GEU.AND P0, PT, R2, R6, PT ;  /* 0x000000060200722a */ /* 0x006fe20003f0e000 */
[----:B0-----:R-:W-:Y:S02]  /*1210*/  IMAD.MOV.U32 R8, RZ, RZ, R14 ;  /* 0x000000ffff087224 */ /* 0x001fe400078e000e */
        /* <DEDUP_REMOVED lines=18> */
.L_x_29:
[----:B------:R-:W-:Y:S05]  /*1340*/  BSYNC.RECONVERGENT B1 ;  /* 0x0000000000017941 */ /* 0x000fea0003800200 */
.L_x_28:
[----:B------:R-:W-:Y:S01]  /*1350*/  ISETP.GT.AND P0, PT, R9, 0xf, PT ;  /* 0x0000000f0900780c */ /* 0x000fe20003f04270 */
[----:B-1----:R1:W1:Y:S01]  /*1360*/  SHFL.DOWN PT, R2, R4, 0x10, 0x1f ;  /* 0x0a001f0004027f89 */ /* 0x00226200000e0000 */
[----:B------:R-:W-:Y:S01]  /*1370*/  BSSY.RECONVERGENT B1, `(.L_x_30) ;  /* 0x000001d000017945 */ /* 0x000fe20003800200 */
[----:B0-----:R-:W-:Y:S02]  /*1380*/  IMAD.MOV.U32 R14, RZ, RZ, R8 ;  /* 0x000000ffff0e7224 */ /* 0x001fe400078e0008 */
[----:B------:R0:W0:Y:S01]  /*1390*/  SHFL.DOWN PT, R3, R5, 0x10, 0x1f ;  /* 0x0a001f0005037f89 */ /* 0x00002200000e0000 */
[----:B----4-:R-:W-:Y:S02]  /*13a0*/  IMAD.MOV.U32 R15, RZ, RZ, R10 ;  /* 0x000000ffff0f7224 */ /* 0x010fe400078e000a */
[----:B---3--:R-:W-:Y:S01]  /*13b0*/  IMAD.MOV.U32 R12, RZ, RZ, R4 ;  /* 0x000000ffff0c7224 */ /* 0x008fe200078e0004 */
[----:B--2---:R2:W3:Y:S01]  /*13c0*/  SHFL.DOWN PT, R7, R8, 0x10, 0x1f ;  /* 0x0a001f0008077f89 */ /* 0x0044e200000e0000 */
[----:B------:R-:W-:-:S03]  /*13d0*/  IMAD.MOV.U32 R13, RZ, RZ, R5 ;  /* 0x000000ffff0d7224 */ /* 0x000fc600078e0005 */
[----:B------:R2:W4:Y:S01]  /*13e0*/  SHFL.DOWN PT, R11, R10, 0x10, 0x1f ;  /* 0x0a001f000a0b7f89 */ /* 0x00052200000e0000 */
[----:B------:R-:W-:Y:S05]  /*13f0*/  @P0 BRA `(.L_x_31) ;  /* 0x0000000000500947 */ /* 0x000fea0003800000 */
[----:B01----:R-:W-:Y:S01]  /*1400*/  DSETP.GEU.AND P0, PT, R4, R2, PT ;  /* 0x000000020400722a */ /* 0x003fe20003f0e000 */
        /* <DEDUP_REMOVED lines=19> */
.L_x_31:
[----:B------:R-:W-:Y:S05]  /*1540*/  BSYNC.RECONVERGENT B1 ;  /* 0x0000000000017941 */ /* 0x000fea0003800200 */
.L_x_30:
[----:B------:R-:W-:Y:S01]  /*1550*/  ISETP.NE.AND P0, PT, R9, RZ, PT ;  /* 0x000000ff0900720c */ /* 0x000fe20003f05270 */
[----:B------:R-:W-:-:S12]  /*1560*/  BSSY.RECONVERGENT B1, `(.L_x_32) ;  /* 0x000000a000017945 */ /* 0x000fd80003800200 */
[----:B------:R-:W-:Y:S05]  /*1570*/  @P0 BRA `(.L_x_33) ;  /* 0x0000000000200947 */ /* 0x000fea0003800000 */
[----:B-1----:R-:W1:Y:S01]  /*1580*/  S2R R4, SR_CgaCtaId ;  /* 0x0000000000047919 */ /* 0x002e620000008800 */
[----:B0-----:R-:W-:Y:S02]  /*1590*/  MOV R3, 0x400 ;  /* 0x0000040000037802 */ /* 0x001fe40000000f00 */
[----:B------:R-:W-:-:S04]  /*15a0*/  SHF.R.U32.HI R2, RZ, 0x1, R0 ;  /* 0x00000001ff027819 */ /* 0x000fc80000011600 */
[----:B------:R-:W-:Y:S02]  /*15b0*/  LOP3.LUT R2, R2, 0x1f0, RZ, 0xc0, !PT ;  /* 0x000001f002027812 */ /* 0x000fe400078ec0ff */
[----:B-1----:R-:W-:-:S05]  /*15c0*/  LEA R3, R4, R3, 0x18 ;  /* 0x0000000304037211 */ /* 0x002fca00078ec0ff */
[----:B------:R-:W-:-:S05]  /*15d0*/  IMAD.IADD R3, R2, 0x1, R3 ;  /* 0x0000000102037824 */ /* 0x000fca00078e0203 */
[----:B------:R0:W-:Y:S04]  /*15e0*/  STS.64 [R3+0x10], R14 ;  /* 0x0000100e03007388 */ /* 0x0001e80000000a00 */
[----:B------:R0:W-:Y:S02]  /*15f0*/  STS.64 [R3+0x8], R12 ;  /* 0x0000080c03007388 */ /* 0x0001e40000000a00 */
.L_x_33:
[----:B------:R-:W-:Y:S05]  /*1600*/  BSYNC.RECONVERGENT B1 ;  /* 0x0000000000017941 */ /* 0x000fea0003800200 */
.L_x_32:
[----:B------:R-:W-:Y:S01]  /*1610*/  BAR.SYNC.DEFER_BLOCKING 0x0 ;  /* 0x0000000000007b1d */ /* 0x000fe20000010000 */
[----:B------:R-:W-:-:S13]  /*1620*/  ISETP.NE.AND P1, PT, R0, RZ, PT ;  /* 0x000000ff0000720c */ /* 0x000fda0003f25270 */
[----:B------:R-:W-:Y:S05]  /*1630*/  @P1 BRA `(.L_x_34) ;  /* 0x0000005400901947 */ /* 0x000fea0003800000 */
[----:B0-----:R-:W0:Y:S01]  /*1640*/  S2R R3, SR_CgaCtaId ;  /* 0x0000000000037919 */ /* 0x001e220000008800 */
[----:B------:R-:W-:Y:S01]  /*1650*/  MOV R0, 0x400 ;  /* 0x0000040000007802 */ /* 0x000fe20000000f00 */
[----:B------:R-:W-:Y:S03]  /*1660*/  BSSY.RECONVERGENT B1, `(.L_x_35) ;  /* 0x000001a000017945 */ /* 0x000fe60003800200 */
[----:B0-----:R-:W-:-:S05]  /*1670*/  LEA R0, R3, R0, 0x18 ;  /* 0x0000000003007211 */ /* 0x001fca00078ec0ff */
[----:B------:R-:W0:Y:S04]  /*1680*/  LDS.64 R16, [R0+0x18] ;  /* 0x0000180000107984 */ /* 0x000e280000000a00 */
[----:B-1-3--:R-:W1:Y:S04]  /*1690*/  LDS.128 R4, [R0+0x20] ;  /* 0x0000200000047984 */ /* 0x00ae680000000c00 */
[----:B------:R3:W3:Y:S04]  /*16a0*/  LDS.64 R2, [R0+0x80] ;  /* 0x0000800000027984 */ /* 0x0006e80000000a00 */
[----:B--2-4-:R2:W4:Y:S01]  /*16b0*/  LDS.128 R8, [R0+0x30] ;  /* 0x0000300000087984 */ /* 0x0145220000000c00 */
[----:B0-----:R-:W-:Y:S01]  /*16c0*/  DSETP.GEU.AND P0, PT, R12, R16, PT ;  /* 0x000000100c00722a */ /* 0x001fe20003f0e000 */
[----:B------:R-:W-:-:S02]  /*16d0*/  IMAD.MOV.U32 R20, RZ, RZ, R16 ;  /* 0x000000ffff147224 */ /* 0x000fc400078e0010 */
[----:B------:R-:W-:Y:S02]  /*16e0*/  IMAD.MOV.U32 R21, RZ, RZ, R17 ;  /* 0x000000ffff157224 */ /* 0x000fe400078e0011 */
[----:B-1----:R-:W-:Y:S02]  /*16f0*/  IMAD.MOV.U32 R22, RZ, RZ, R4 ;  /* 0x000000ffff167224 */ /* 0x002fe400078e0004 */
[----:B------:R-:W-:-:S07]  /*1700*/  IMAD.MOV.U32 R23, RZ, RZ, R5 ;  /* 0x000000ffff177224 */ /* 0x000fce00078e0005 */
[----:B--234-:R-:W-:Y:S05]  /*1710*/  @!P0 BRA `(.L_x_36) ;  /* 0x0000000000388947 */ /* 0x01cfea0003800000 */
[----:B------:R-:W-:Y:S01]  /*1720*/  DSETP.GEU.AND P0, PT, R16, R12, PT ;  /* 0x0000000c1000722a */ /* 0x000fe20003f0e000 */
[----:B------:R-:W-:Y:S02]  /*1730*/  IMAD.MOV.U32 R20, RZ, RZ, R12 ;  /* 0x000000ffff147224 */ /* 0x000fe400078e000c */
[----:B------:R-:W-:Y:S02]  /*1740*/  IMAD.MOV.U32 R21, RZ, RZ, R13 ;  /* 0x000000ffff157224 */ /* 0x000fe400078e000d */
[----:B------:R-:W-:Y:S02]  /*1750*/  IMAD.MOV.U32 R22, RZ, RZ, R14 ;  /* 0x000000ffff167224 */ /* 0x000fe400078e000e */
[----:B------:R-:W-:-:S07]  /*1760*/  IMAD.MOV.U32 R23, RZ, RZ, R15 ;  /* 0x000000ffff177224 */ /* 0x000fce00078e000f */
[----:B------:R-:W-:Y:S05]  /*1770*/  @!P0 BRA `(.L_x_36) ;  /* 0x0000000000208947 */ /* 0x000fea0003800000 */
        /* <DEDUP_REMOVED lines=8> */
.L_x_36:
[----:B------:R-:W-:Y:S05]  /*1800*/  BSYNC.RECONVERGENT B1 ;  /* 0x0000000000017941 */ /* 0x000fea0003800200 */
.L_x_35:
[----:B------:R0:W1:Y:S01]  /*1810*/  LDS.128 R12, [R0+0x40] ;  /* 0x00004000000c7984 */ /* 0x0000620000000c00 */
[----:B------:R-:W-:Y:S01]  /*1820*/  DSETP.GEU.AND P0, PT, R20, R6, PT ;  /* 0x000000061400722a */ /* 0x000fe20003f0e000 */
[----:B------:R-:W-:Y:S01]  /*1830*/  BSSY.RECONVERGENT B1, `(.L_x_37) ;  /* 0x0000015000017945 */ /* 0x000fe20003800200 */
[----:B------:R-:W-:Y:S01]  /*1840*/  IMAD.MOV.U32 R4, RZ, RZ, R6 ;  /* 0x000000ffff047224 */ /* 0x000fe200078e0006 */
[----:B------:R0:W2:Y:S01]  /*1850*/  LDS.128 R16, [R0+0x50] ;  /* 0x0000500000107984 */ /* 0x0000a20000000c00 */
[----:B------:R-:W-:Y:S02]  /*1860*/  IMAD.MOV.U32 R5, RZ, RZ, R7 ;  /* 0x000000ffff057224 */ /* 0x000fe400078e0007 */
[----:B------:R-:W-:Y:S02]  /*1870*/  IMAD.MOV.U32 R27, RZ, RZ, R8 ;  /* 0x000000ffff1b7224 */ /* 0x000fe400078e0008 */
[----:B------:R-:W-:-:S06]  /*1880*/  IMAD.MOV.U32 R29, RZ, RZ, R9 ;  /* 0x000000ffff1d7224 */ /* 0x000fcc00078e0009 */
[----:B0-----:R-:W-:Y:S05]  /*1890*/  @!P0 BRA `(.L_x_38) ;  /* 0x0000000000388947 */ /* 0x001fea0003800000 */
[----:B------:R-:W-:Y:S01]  /*18a0*/  DSETP.GEU.AND P0, PT, R6, R20, PT ;  /* 0x000000140600722a */ /* 0x000fe20003f0e000 */
[----:B------:R-:W-:Y:S02]  /*18b0*/  IMAD.MOV.U32 R27, RZ, RZ, R22 ;  /* 0x000000ffff1b7224 */ /* 0x000fe400078e0016 */
[----:B------:R-:W-:Y:S02]  /*18c0*/  IMAD.MOV.U32 R29, RZ, RZ, R23 ;  /* 0x000000ffff1d7224 */ /* 0x000fe400078e0017 */
[----:B------:R-:W-:Y:S02]  /*18d0*/  IMAD.MOV.U32 R4, RZ, RZ, R20 ;  /* 0x000000ffff047224 */ /* 0x000fe400078e0014 */
[----:B------:R-:W-:-:S07]  /*18e0*/  IMAD.MOV.U32 R5, RZ, RZ, R21 ;  /* 0x000000ffff057224 */ /* 0x000fce00078e0015 */
[----:B------:R-:W-:Y:S05]  /*18f0*/  @!P0 BRA `(.L_x_38) ;  /* 0x0000000000208947 */ /* 0x000fea0003800000 */
        /* <DEDUP_REMOVED lines=8> */
.L_x_38:
[----:B------:R-:W-:Y:S05]  /*1980*/  BSYNC.RECONVERGENT B1 ;  /* 0x0000000000017941 */ /* 0x000fea0003800200 */
.L_x_37:
[----:B------:R-:W-:Y:S01]  /*1990*/  DSETP.GEU.AND P0, PT, R4, R10, PT ;  /* 0x0000000a0400722a */ /* 0x000fe20003f0e000 */
[----:B------:R-:W-:Y:S01]  /*19a0*/  BSSY.RECONVERGENT B1, `(.L_x_39) ;  /* 0x0000014000017945 */ /* 0x000fe20003800200 */
[----:B------:R-:W-:Y:S02]  /*19b0*/  IMAD.MOV.U32 R20, RZ, RZ, R10 ;  /* 0x000000ffff147224 */ /* 0x000fe400078e000a */
[----:B------:R-:W-:Y:S02]  /*19c0*/  IMAD.MOV.U32 R21, RZ, RZ, R11 ;  /* 0x000000ffff157224 */ /* 0x000fe400078e000b */
[----:B-1----:R-:W-:Y:S02]  /*19d0*/  IMAD.MOV.U32 R25, RZ, RZ, R12 ;  /* 0x000000ffff197224 */ /* 0x002fe400078e000c */
[----:B------:R-:W-:-:S06]  /*19e0*/  IMAD.MOV.U32 R23, RZ, RZ, R13 ;  /* 0x000000ffff177224 */ /* 0x000fcc00078e000d */
[----:B------:R-:W-:Y:S05]  /*19f0*/  @!P0 BRA `(.L_x_40) ;  /* 0x0000000000388947 */ /* 0x000fea0003800000 */
        /* <DEDUP_REMOVED lines=14> */
.L_x_40:
[----:B------:R-:W-:Y:S05]  /*1ae0*/  BSYNC.RECONVERGENT B1 ;  /* 0x0000000000017941 */ /* 0x000fea0003800200 */
.L_x_39:
[----:B------:R0:W1:Y:S01]  /*1af0*/  LDS.128 R8, [R0+0x60] ;  /* 0x0000600000087984 */ /* 0x0000620000000c00 */
[----:B------:R-:W-:Y:S01]  /*1b00*/  DSETP.GEU.AND P0, PT, R20, R14, PT ;  /* 0x0000000e1400722a */ /* 0x000fe20003f0e000 */
[----:B------:R-:W-:Y:S01]  /*1b10*/  BSSY.RECONVERGENT B1, `(.L_x_41) ;  /* 0x0000015000017945 */ /* 0x000fe20003800200 */
[----:B------:R-:W-:Y:S01]  /*1b20*/  IMAD.MOV.U32 R12, RZ, RZ, R14 ;  /* 0x000000ffff0c7224 */ /* 0x000fe200078e000e */
[----:B------:R0:W3:Y:S01]  /*1b30*/  LDS.128 R4, [R0+0x70] ;  /* 0x0000700000047984 */ /* 0x0000e20000000c00 */
[----:B------:R-:W-:Y:S02]  /*1b40*/  IMAD.MOV.U32 R13, RZ, RZ, R15 ;  /* 0x000000ffff0d7224 */ /* 0x000fe400078e000f */
[----:B--2---:R-:W-:Y:S02]  /*1b50*/  IMAD.MOV.U32 R27, RZ, RZ, R16 ;  /* 0x000000ffff1b7224 */ /* 0x004fe400078e0010 */
        /* <DEDUP_REMOVED lines=16> */
.L_x_42:
[----:B------:R-:W-:Y:S05]  /*1c60*/  BSYNC.RECONVERGENT B1 ;  /* 0x0000000000017941 */ /* 0x000fea0003800200 */
.L_x_41:
        /* <DEDUP_REMOVED lines=21> */
.L_x_44:
[----:B------:R-:W-:Y:S05]  /*1dc0*/  BSYNC.RECONVERGENT B1 ;  /* 0x0000000000017941 */ /* 0x000fea0003800200 */
.L_x_43:
[----:B------:R-:W-:Y:S01]  /*1dd0*/  DSETP.GEU.AND P0, PT, R14, R10, PT ;  /* 0x0000000a0e00722a */ /* 0x000fe20003f0e000 */
[----:B------:R-:W-:Y:S01]  /*1de0*/  BSSY.RECONVERGENT B1, `(.L_x_45) ;  /* 0x0000014000017945 */ /* 0x000fe20003800200 */
[----:B------:R-:W-:Y:S02]  /*1df0*/  IMAD.MOV.U32 R8, RZ, RZ, R10 ;  /* 0x000000ffff087224 */ /* 0x000fe400078e000a */
[----:B------:R-:W-:Y:S02]  /*1e00*/  IMAD.MOV.U32 R9, RZ, RZ, R11 ;  /* 0x000000ffff097224 */ /* 0x000fe400078e000b */
[----:B---3--:R-:W-:Y:S02]  /*1e10*/  IMAD.MOV.U32 R17, RZ, RZ, R4 ;  /* 0x000000ffff117224 */ /* 0x008fe400078e0004 */
        /* <DEDUP_REMOVED lines=16> */
.L_x_46:
[----:B------:R-:W-:Y:S05]  /*1f20*/  BSYNC.RECONVERGENT B1 ;  /* 0x0000000000017941 */ /* 0x000fea0003800200 */
.L_x_45:
[----:B------:R-:W-:Y:S01]  /*1f30*/  DSETP.GEU.AND P0, PT, R8, R6, PT ;  /* 0x000000060800722a */ /* 0x000fe20003f0e000 */
[----:B------:R-:W-:Y:S02]  /*1f40*/  IMAD.MOV.U32 R12, RZ, RZ, R6 ;  /* 0x000000ffff0c7224 */ /* 0x000fe400078e0006 */
[----:B------:R-:W-:Y:S02]  /*1f50*/  IMAD.MOV.U32 R13, RZ, RZ, R7 ;  /* 0x000000ffff0d7224 */ /* 0x000fe400078e0007 */
[----:B------:R-:W-:Y:S02]  /*1f60*/  IMAD.MOV.U32 R14, RZ, RZ, R2 ;  /* 0x000000ffff0e7224 */ /* 0x000fe400078e0002 */
[----:B------:R-:W-:-:S07]  /*1f70*/  IMAD.MOV.U32 R15, RZ, RZ, R3 ;  /* 0x000000ffff0f7224 */ /* 0x000fce00078e0003 */
        /* <DEDUP_REMOVED lines=14> */
[----:B------:R-:W-:Y:S01]  /*2060*/  SEL R15, R0, R3, P2 ;  /* 0x00000003000f7207 */ /* 0x000fe20001000000 */
[----:B------:R-:W-:Y:S06]  /*2070*/  BRA `(.L_x_34) ;  /* 0x0000004c00007947 */ /* 0x000fec0003800000 */
.L_x_21:
[----:B-1----:R-:W1:Y:S01]  /*2080*/  S2R R2, SR_LANEID ;  /* 0x0000000000027919 */ /* 0x002e620000000000 */
[----:B------:R-:W-:Y:S01]  /*2090*/  LOP3.LUT R3, R0, 0x3e0, RZ, 0xc0, !PT ;  /* 0x000003e000037812 */ /* 0x000fe200078ec0ff */
[----:B------:R-:W-:Y:S01]  /*20a0*/  BSSY.RECONVERGENT B1, `(.L_x_47) ;  /* 0x0000024000017945 */ /* 0x000fe20003800200 */
[----:B-----5:R-:W-:Y:S02]  /*20b0*/  IMAD.MOV.U32 R18, RZ, RZ, R12 ;  /* 0x000000ffff127224 */ /* 0x020fe400078e000c */
[----:B------:R-:W-:Y:S02]  /*20c0*/  IMAD.MOV.U32 R20, RZ, RZ, R13 ;  /* 0x000000ffff147224 */ /* 0x000fe400078e000d */
[----:B------:R-:W-:Y:S01]  /*20d0*/  VIADD R4, R3, 0x20 ;  /* 0x0000002003047836 */ /* 0x000fe20000000000 */
[----:B------:R-:W-:Y:S01]  /*20e0*/  LOP3.LUT R3, RZ, R3, RZ, 0x33, !PT ;  /* 0x00000003ff037212 */ /* 0x000fe200078e33ff */
[----:B------:R-:W-:Y:S02]  /*20f0*/  IMAD.MOV.U32 R6, RZ, RZ, R14 ;  /* 0x000000ffff067224 */ /* 0x000fe400078e000e */
[----:B------:R-:W-:Y:S01]  /*2100*/  IMAD.MOV.U32 R7, RZ, RZ, R15 ;  /* 0x000000ffff077224 */ /* 0x000fe200078e000f */
[----:B------:R-:W-:Y:S01]  /*2110*/  ISETP.GT.AND P0, PT, R4, UR6, PT ;  /* 0x0000000604007c0c */ /* 0x000fe2000bf04270 */
[----:B------:R-:W-:-:S05]  /*2120*/  VIADD R3, R3, UR6 ;  /* 0x0000000603037c36 */ /* 0x000fca0008000000 */
[----:B------:R-:W-:-:S05]  /*2130*/  SEL R3, R3, 0x1f, P0 ;  /* 0x0000001f03037807 */ /* 0x000fca0000000000 */
[----:B------:R2:W3:Y:S04]  /*2140*/  SHFL.DOWN PT, R4, R14, 0x1, R3 ;  /* 0x082000000e047989 */ /* 0x0004e800000e0003 */
[----:B------:R2:W4:Y:S04]  /*2150*/  SHFL.DOWN PT, R5, R15, 0x1, R3 ;  /* 0x082000000f057989 */ /* 0x00052800000e0003 */
[----:B0-----:R2:W0:Y:S01]  /*2160*/  SHFL.DOWN PT, R9, R12, 0x1, R3 ;  /* 0x082000000c097989 */ /* 0x00142200000e0003 */
[----:B-1----:R-:W-:-:S03]  /*2170*/  ISETP.GE.AND P0, PT, R2, R3, PT ;  /* 0x000000030200720c */ /* 0x002fc60003f06270 */
[----:B------:R2:W1:Y:S10]  /*2180*/  SHFL.DOWN PT, R11, R13, 0x1, R3 ;  /* 0x082000000d0b7989 */ /* 0x00047400000e0003 */
[----:B--2---:R-:W-:Y:S05]  /*2190*/  @P0 BRA `(.L_x_48) ;  /* 0x0000000000500947 */ /* 0x004fea0003800000 */
[----:B---34-:R-:W-:Y:S01]  /*21a0*/  DSETP.GEU.AND P0, PT, R14, R4, PT ;  /* 0x000000040e00722a */ /* 0x018fe20003f0e000 */
[----:B0-----:R-:W-:Y:S02]  /*21b0*/  IMAD.MOV.U32 R18, RZ, RZ, R9 ;  /* 0x000000ffff127224 */ /* 0x001fe400078e0009 */
[----:B-1----:R-:W-:Y:S02]  /*21c0*/  IMAD.MOV.U32 R20, RZ, RZ, R11 ;  /* 0x000000ffff147224 */ /* 0x002fe400078e000b */
        /* <DEDUP_REMOVED lines=17> */
.L_x_48:
[----:B------:R-:W-:Y:S05]  /*22e0*/  BSYNC.RECONVERGENT B1 ;  /* 0x0000000000017941 */ /* 0x000fea0003800200 */
.L_x_47:
[----:B---3--:R-:W-:Y:S01]  /*22f0*/  VIADD R4, R2, 0x2 ;  /* 0x0000000202047836 */ /* 0x008fe20000000000 */
[----:B------:R2:W3:Y:S01]  /*2300*/  SHFL.DOWN PT, R8, R6, 0x2, R3 ;  /* 0x0840000006087989 */ /* 0x0004e200000e0003 */
[----:B------:R-:W-:Y:S01]  /*2310*/  BSSY.RECONVERGENT B1, `(.L_x_49) ;  /* 0x000001e000017945 */ /* 0x000fe20003800200 */
[----:B------:R-:W-:Y:S02]  /*2320*/  IMAD.MOV.U32 R10, RZ, RZ, R18 ;  /* 0x000000ffff0a7224 */ /* 0x000fe400078e0012 */
[----:B------:R-:W-:Y:S01]  /*2330*/  ISETP.GT.AND P0, PT, R4, R3, PT ;  /* 0x000000030400720c */ /* 0x000fe20003f04270 */
[----:B0-----:R2:W0:Y:S01]  /*2340*/  SHFL.DOWN PT, R9, R7, 0x2, R3 ;  /* 0x0840000007097989 */ /* 0x00142200000e0003 */
[----:B------:R-:W-:Y:S02]  /*2350*/  IMAD.MOV.U32 R16, RZ, RZ, R20 ;  /* 0x000000ffff107224 */ /* 0x000fe400078e0014 */
[----:B------:R-:W-:Y:S01]  /*2360*/  IMAD.MOV.U32 R4, RZ, RZ, R6 ;  /* 0x000000ffff047224 */ /* 0x000fe200078e0006 */
[----:B-1----:R2:W1:Y:S01]  /*2370*/  SHFL.DOWN PT, R11, R18, 0x2, R3 ;  /* 0x08400000120b7989 */ /* 0x00246200000e0003 */
[----:B----4-:R-:W-:-:S03]  /*2380*/  IMAD.MOV.U32 R5, RZ, RZ, R7 ;  /* 0x000000ffff057224 */ /* 0x010fc600078e0007 */
[----:B------:R2:W4:Y:S04]  /*2390*/  SHFL.DOWN PT, R13, R20, 0x2, R3 ;  /* 0x08400000140d7989 */ /* 0x00052800000e0003 */
[----:B------:R-:W-:Y:S05]  /*23a0*/  @P0 BRA `(.L_x_50) ;  /* 0x0000000000500947 */ /* 0x000fea0003800000 */
[----:B0--3--:R-:W-:Y:S01]  /*23b0*/  DSETP.GEU.AND P0, PT, R6, R8, PT ;  /* 0x000000080600722a */ /* 0x009fe20003f0e000 */
[----:B-1----:R-:W-:Y:S02]  /*23c0*/  IMAD.MOV.U32 R10, RZ, RZ, R11 ;  /* 0x000000ffff0a7224 */ /* 0x002fe400078e000b */
        /* <DEDUP_REMOVED lines=18> */
.L_x_50:
[----:B------:R-:W-:Y:S05]  /*24f0*/  BSYNC.RECONVERGENT B1 ;  /* 0x0000000000017941 */ /* 0x000fea0003800200 */
.L_x_49:
[----:B--2---:R-:W-:Y:S01]  /*2500*/  VIADD R6, R2, 0x4 ;  /* 0x0000000402067836 */ /* 0x004fe20000000000 */
[----:B---3--:R2:W3:Y:S01]  /*2510*/  SHFL.DOWN PT, R8, R4, 0x4, R3 ;  /* 0x0880000004087989 */ /* 0x0084e200000e0003 */
[----:B------:R-:W-:Y:S01]  /*2520*/  BSSY.RECONVERGENT B1, `(.L_x_51) ;  /* 0x000001e000017945 */ /* 0x000fe20003800200 */
[----:B------:R-:W-:Y:S02]  /*2530*/  IMAD.MOV.U32 R12, RZ, RZ, R10 ;  /* 0x000000ffff0c7224 */ /* 0x000fe400078e000a */
[----:B------:R-:W-:Y:S01]  /*2540*/  ISETP.GT.AND P0, PT, R6, R3, PT ;  /* 0x000000030600720c */ /* 0x000fe20003f04270 */
[----:B0-----:R2:W0:Y:S01]  /*2550*/  SHFL.DOWN PT, R9, R5, 0x4, R3 ;  /* 0x0880000005097989 */ /* 0x00142200000e0003 */
[----:B------:R-:W-:Y:S02]  /*2560*/  IMAD.MOV.U32 R14, RZ, RZ, R16 ;  /* 0x000000ffff0e7224 */ /* 0x000fe400078e0010 */
[----:B------:R-:W-:Y:S01]  /*2570*/  IMAD.MOV.U32 R6, RZ, RZ, R4 ;  /* 0x000000ffff067224 */ /* 0x000fe200078e0004 */
[----:B-1----:R2:W1:Y:S01]  /*2580*/  SHFL.DOWN PT, R11, R10, 0x4, R3 ;  /* 0x088000000a0b7989 */ /* 0x00246200000e0003 */
[----:B------:R-:W-:-:S03]  /*2590*/  IMAD.MOV.U32 R7, RZ, RZ, R5 ;  /* 0x000000ffff077224 */ /* 0x000fc600078e0005 */
[----:B----4-:R2:W4:Y:S04]  /*25a0*/  SHFL.DOWN PT, R13, R16, 0x4, R3 ;  /* 0x08800000100d7989 */ /* 0x01052800000e0003 */
        /* <DEDUP_REMOVED lines=21> */
.L_x_52:
[----:B------:R-:W-:Y:S05]  /*2700*/  BSYNC.RECONVERGENT B1 ;  /* 0x0000000000017941 */ /* 0x000fea0003800200 */
.L_x_51:
        /* <DEDUP_REMOVED lines=32> */
.L_x_54:
[----:B------:R-:W-:Y:S05]  /*2910*/  BSYNC.RECONVERGENT B1 ;  /* 0x0000000000017941 */ /* 0x000fea0003800200 */
.L_x_53:
[----:B---3--:R-:W-:Y:S01]  /*2920*/  VIADD R8, R2, 0x10 ;  /* 0x0000001002087836 */ /* 0x008fe20000000000 */
[----:B--2---:R2:W3:Y:S01]  /*2930*/  SHFL.DOWN PT, R6, R4, 0x10, R3 ;  /* 0x0a00000004067989 */ /* 0x0044e200000e0003 */
[----:B------:R-:W-:Y:S01]  /*2940*/  BSSY.RECONVERGENT B1, `(.L_x_55) ;  /* 0x000001e000017945 */ /* 0x000fe20003800200 */
[----:B------:R-:W-:Y:S02]  /*2950*/  IMAD.MOV.U32 R14, RZ, RZ, R10 ;  /* 0x000000ffff0e7224 */ /* 0x000fe400078e000a */
[----:B------:R-:W-:Y:S01]  /*2960*/  ISETP.GT.AND P0, PT, R8, R3, PT ;  /* 0x000000030800720c */ /* 0x000fe20003f04270 */
[----:B------:R2:W2:Y:S01]  /*2970*/  SHFL.DOWN PT, R7, R5, 0x10, R3 ;  /* 0x0a00000005077989 */ /* 0x0004a200000e0003 */
[----:B------:R-:W-:Y:S02]  /*2980*/  IMAD.MOV.U32 R15, RZ, RZ, R16 ;  /* 0x000000ffff0f7224 */ /* 0x000fe400078e0010 */
[----:B------:R-:W-:Y:S01]  /*2990*/  IMAD.MOV.U32 R12, RZ, RZ, R4 ;  /* 0x000000ffff0c7224 */ /* 0x000fe200078e0004 */
[----:B0-----:R0:W0:Y:S01]  /*29a0*/  SHFL.DOWN PT, R9, R10, 0x10, R3 ;  /* 0x0a0000000a097989 */ /* 0x00102200000e0003 */
[----:B----4-:R-:W-:-:S03]  /*29b0*/  IMAD.MOV.U32 R13, RZ, RZ, R5 ;  /* 0x000000ffff0d7224 */ /* 0x010fc600078e0005 */
[----:B-1----:R1:W4:Y:S04]  /*29c0*/  SHFL.DOWN PT, R11, R16, 0x10, R3 ;  /* 0x0a000000100b7989 */ /* 0x00232800000e0003 */
[----:B------:R-:W-:Y:S05]  /*29d0*/  @P0 BRA `(.L_x_56) ;  /* 0x0000000000500947 */ /* 0x000fea0003800000 */
[----:B--23--:R-:W-:Y:S01]  /*29e0*/  DSETP.GEU.AND P0, PT, R4, R6, PT ;  /* 0x000000060400722a */ /* 0x00cfe20003f0e000 */
[----:B0-----:R-:W-:Y:S02]  /*29f0*/  IMAD.MOV.U32 R14, RZ, RZ, R9 ;  /* 0x000000ffff0e7224 */ /* 0x001fe400078e0009 */
        /* <DEDUP_REMOVED lines=18> */
.L_x_56:
[----:B------:R-:W-:Y:S05]  /*2b20*/  BSYNC.RECONVERGENT B1 ;  /* 0x0000000000017941 */ /* 0x000fea0003800200 */
.L_x_55:
[----:B------:R-:W-:Y:S01]  /*2b30*/  ISETP.NE.AND P0, PT, R2, RZ, PT ;  /* 0x000000ff0200720c */ /* 0x000fe20003f05270 */
[----:B------:R-:W-:-:S12]  /*2b40*/  BSSY.RECONVERGENT B1, `(.L_x_57) ;  /* 0x000000a000017945 */ /* 0x000fd80003800200 */
[----:B------:R-:W-:Y:S05]  /*2b50*/  @P0 BRA `(.L_x_58) ;  /* 0x0000000000200947 */ /* 0x000fea0003800000 */
[----:B--2---:R-:W2:Y:S01]  /*2b60*/  S2R R4, SR_CgaCtaId ;  /* 0x0000000000047919 */ /* 0x004ea20000008800 */
[----:B01----:R-:W-:Y:S02]  /*2b70*/  MOV R3, 0x400 ;  /* 0x0000040000037802 */ /* 0x003fe40000000f00 */
[----:B------:R-:W-:-:S04]  /*2b80*/  SHF.R.U32.HI R2, RZ, 0x1, R0 ;  /* 0x00000001ff027819 */ /* 0x000fc80000011600 */
[----:B------:R-:W-:Y:S02]  /*2b90*/  LOP3.LUT R2, R2, 0x1f0, RZ, 0xc0, !PT ;  /* 0x000001f002027812 */ /* 0x000fe400078ec0ff */
[----:B--2---:R-:W-:-:S05]  /*2ba0*/  LEA R3, R4, R3, 0x18 ;  /* 0x0000000304037211 */ /* 0x004fca00078ec0ff */
[----:B------:R-:W-:-:S05]  /*2bb0*/  IMAD.IADD R3, R2, 0x1, R3 ;  /* 0x0000000102037824 */ /* 0x000fca00078e0203 */
[----:B------:R0:W-:Y:S04]  /*2bc0*/  STS.64 [R3+0x10], R14 ;  /* 0x0000100e03007388 */ /* 0x0001e80000000a00 */
[----:B------:R0:W-:Y:S02]  /*2bd0*/  STS.64 [R3+0x8], R12 ;  /* 0x0000080c03007388 */ /* 0x0001e40000000a00 */
.L_x_58:
[----:B------:R-:W-:Y:S05]  /*2be0*/  BSYNC.RECONVERGENT B1 ;  /* 0x0000000000017941 */ /* 0x000fea0003800200 */
.L_x_57:
[----:B------:R-:W-:Y:S01]  /*2bf0*/  BAR.SYNC.DEFER_BLOCKING 0x0 ;  /* 0x0000000000007b1d */ /* 0x000fe20000010000 */
[----:B------:R-:W-:-:S13]  /*2c00*/  ISETP.NE.AND P1, PT, R0, RZ, PT ;  /* 0x000000ff0000720c */ /* 0x000fda0003f25270 */
[----:B------:R-:W-:Y:S05]  /*2c10*/  @P1 BRA `(.L_x_34) ;  /* 0x0000004000181947 */ /* 0x000fea0003800000 */
[----:B------:R-:W-:Y:S01]  /*2c20*/  UISETP.GE.AND UP0, UPT, UR6, 0x21, UPT ;  /* 0x000000210600788c */ /* 0x000fe2000bf06270 */
[----:B----4-:R-:W-:Y:S02]  /*2c30*/  IMAD.MOV.U32 R11, RZ, RZ, R14 ;  /* 0x000000ffff0b7224 */ /* 0x010fe400078e000e */
[----:B------:R-:W-:Y:S02]  /*2c40*/  IMAD.MOV.U32 R8, RZ, RZ, R15 ;  /* 0x000000ffff087224 */ /* 0x000fe400078e000f */
[----:B------:R-:W-:Y:S02]  /*2c50*/  IMAD.MOV.U32 R2, RZ, RZ, R12 ;  /* 0x000000ffff027224 */ /* 0x000fe400078e000c */
[----:B012---:R-:W-:Y:S02]  /*2c60*/  IMAD.MOV.U32 R3, RZ, RZ, R13 ;  /* 0x000000ffff037224 */ /* 0x007fe400078e000d */
[----:B------:R-:W-:Y:S05]  /*2c70*/  BRA.U !UP0, `(.L_x_59) ;  /* 0x00000001086c7547 */ /* 0x000fea000b800000 */
[----:B------:R-:W0:Y:S01]  /*2c80*/  S2UR UR5, SR_CgaCtaId ;  /* 0x00000000000579c3 */ /* 0x000e220000008800 */
[----:B------:R-:W-:Y:S01]  /*2c90*/  UMOV UR4, 0x400 ;  /* 0x0000040000047882 */ /* 0x000fe20000000000 */
[----:B------:R-:W-:Y:S01]  /*2ca0*/  BSSY.RECONVERGENT B1, `(.L_x_59) ;  /* 0x0000018000017945 */ /* 0x000fe20003800200 */
[----:B0-----:R-:W-:-:S09]  /*2cb0*/  ULEA UR4, UR5, UR4, 0x18 ;  /* 0x0000000405047291 */ /* 0x001fd2000f8ec0ff */
[----:B------:R-:W0:Y:S04]  /*2cc0*/  LDS.64 R4, [UR4+0x18] ;  /* 0x00001804ff047984 */ /* 0x000e280008000a00 */
[----:B---3--:R-:W1:Y:S01]  /*2cd0*/  LDS.64 R6, [UR4+0x20] ;  /* 0x00002004ff067984 */ /* 0x008e620008000a00 */
[----:B0-----:R-:W-:Y:S01]  /*2ce0*/  DSETP.GEU.AND P0, PT, R12, R4, PT ;  /* 0x000000040c00722a */ /* 0x001fe20003f0e000 */
[----:B------:R-:W-:Y:S02]  /*2cf0*/  IMAD.MOV.U32 R2, RZ, RZ, R4 ;  /* 0x000000ffff027224 */ /* 0x000fe400078e0004 */
[----:B------:R-:W-:Y:S02]  /*2d00*/  IMAD.MOV.U32 R3, RZ, RZ, R5 ;  /* 0x000000ffff037224 */ /* 0x000fe400078e0005 */
[----:B-1----:R-:W-:-:S02]  /*2d10*/  IMAD.MOV.U32 R11, RZ, RZ, R6 ;  /* 0x000000ffff0b7224 */ /* 0x002fc400078e0006 */
        /* <DEDUP_REMOVED lines=16> */
.L_x_60:
[----:B------:R-:W-:Y:S05]  /*2e20*/  BSYNC.RECONVERGENT B1 ;  /* 0x0000000000017941 */ /* 0x000fea0003800200 */
.L_x_59:
[----:B------:R-:W-:Y:S01]  /*2e30*/  UISETP.GE.AND UP0, UPT, UR6, 0x41, UPT ;  /* 0x000000410600788c */ /* 0x000fe2000bf06270 */
[----:B------:R-:W-:Y:S02]  /*2e40*/  IMAD.MOV.U32 R9, RZ, RZ, R11 ;  /* 0x000000ffff097224 */ /* 0x000fe400078e000b */
[----:B------:R-:W-:Y:S02]  /*2e50*/  IMAD.MOV.U32 R0, RZ, RZ, R8 ;  /* 0x000000ffff007224 */ /* 0x000fe400078e0008 */
[----:B------:R-:W-:Y:S02]  /*2e60*/  IMAD.MOV.U32 R4, RZ, RZ, R2 ;  /* 0x000000ffff047224 */ /* 0x000fe400078e0002 */
[----:B------:R-:W-:Y:S02]  /*2e70*/  IMAD.MOV.U32 R5, RZ, RZ, R3 ;  /* 0x000000ffff057224 */ /* 0x000fe400078e0003 */
[----:B------:R-:W-:Y:S05]  /*2e80*/  BRA.U !UP0, `(.L_x_61) ;  /* 0x00000001086c7547 */ /* 0x000fea000b800000 */
[----:B------:R-:W0:Y:S01]  /*2e90*/  S2UR UR5, SR_CgaCtaId ;  /* 0x00000000000579c3 */ /* 0x000e220000008800 */
[----:B------:R-:W-:Y:S01]  /*2ea0*/  UMOV UR4, 0x400 ;  /* 0x0000040000047882 */ /* 0x000fe20000000000 */
[----:B------:R-:W-:Y:S01]  /*2eb0*/  BSSY.RECONVERGENT B1, `(.L_x_61) ;  /* 0x0000018000017945 */ /* 0x000fe20003800200 */
[----:B0-----:R-:W-:-:S09]  /*2ec0*/  ULEA UR4, UR5, UR4, 0x18 ;  /* 0x0000000405047291 */ /* 0x001fd2000f8ec0ff */
[----:B---3--:R-:W0:Y:S04]  /*2ed0*/  LDS.64 R6, [UR4+0x28] ;  /* 0x00002804ff067984 */ /* 0x008e280008000a00 */
[----:B------:R-:W1:Y:S01]  /*2ee0*/  LDS.64 R12, [UR4+0x30] ;  /* 0x00003004ff0c7984 */ /* 0x000e620008000a00 */
        /* <DEDUP_REMOVED lines=20> */
.L_x_62:
[----:B------:R-:W-:Y:S05]  /*3030*/  BSYNC.RECONVERGENT B1 ;  /* 0x0000000000017941 */ /* 0x000fea0003800200 */
.L_x_61:
        /* <DEDUP_REMOVED lines=32> */
.L_x_64:
[----:B------:R-:W-:Y:S05]  /*3240*/  BSYNC.RECONVERGENT B1 ;  /* 0x0000000000017941 */ /* 0x000fea0003800200 */
.L_x_63:
        /* <DEDUP_REMOVED lines=32> */
.L_x_66:
[----:B------:R-:W-:Y:S05]  /*3450*/  BSYNC.RECONVERGENT B1 ;  /* 0x0000000000017941 */ /* 0x000fea0003800200 */
.L_x_65:
        /* <DEDUP_REMOVED lines=32> */
.L_x_68:
[----:B------:R-:W-:Y:S05]  /*3660*/  BSYNC.RECONVERGENT B1 ;  /* 0x0000000000017941 */ /* 0x000fea0003800200 */
.L_x_67:
        /* <DEDUP_REMOVED lines=32> */
.L_x_70:
[----:B------:R-:W-:Y:S05]  /*3870*/  BSYNC.RECONVERGENT B1 ;  /* 0x0000000000017941 */ /* 0x000fea0003800200 */
.L_x_69:
[----:B------:R-:W-:Y:S01]  /*3880*/  UISETP.GE.AND UP0, UPT, UR6, 0xe1, UPT ;  /* 0x000000e10600788c */ /* 0x000fe2000bf06270 */
[----:B------:R-:W-:Y:S02]  /*3890*/  IMAD.MOV.U32 R14, RZ, RZ, R9 ;  /* 0x000000ffff0e7224 */ /* 0x000fe400078e0009 */
[----:B------:R-:W-:Y:S02]  /*38a0*/  IMAD.MOV.U32 R15, RZ, RZ, R0 ;  /* 0x000000ffff0f7224 */ /* 0x000fe400078e0000 */
[----:B------:R-:W-:Y:S02]  /*38b0*/  IMAD.MOV.U32 R12, RZ, RZ, R4 ;  /* 0x000000ffff0c7224 */ /* 0x000fe400078e0004 */
[----:B------:R-:W-:Y:S02]  /*38c0*/  IMAD.MOV.U32 R13, RZ, RZ, R5 ;  /* 0x000000ffff0d7224 */ /* 0x000fe400078e0005 */
[----:B------:R-:W-:Y:S05]  /*38d0*/  BRA.U !UP0, `(.L_x_34) ;  /* 0x0000003108e87547 */ /* 0x000fea000b800000 */
[----:B------:R-:W0:Y:S01]  /*38e0*/  S2UR UR5, SR_CgaCtaId ;  /* 0x00000000000579c3 */ /* 0x000e220000008800 */
[----:B------:R-:W-:Y:S02]  /*38f0*/  UMOV UR4, 0x400 ;  /* 0x0000040000047882 */ /* 0x000fe40000000000 */
        /* <DEDUP_REMOVED lines=24> */
.L_x_2:
[----:B------:R-:W1:Y:S01]  /*3a80*/  S2R R0, SR_TID.X ;  /* 0x0000000000007919 */ /* 0x000e620000002100 */
[----:B------:R-:W1:Y:S02]  /*3a90*/  LDC.64 R2, c[0x0][0x380] ;  /* 0x0000e000ff027b82 */ /* 0x000e640000000a00 */
[----:B-1----:R-:W-:-:S05]  /*3aa0*/  IMAD.WIDE.U32 R2, R0, 0x10, R2 ;  /* 0x0000001000027825 */ /* 0x002fca00078e0002 */
[----:B0-----:R-:W2:Y:S04]  /*3ab0*/  LDG.E.64.CONSTANT R18, desc[UR10][R2.64] ;  /* 0x0000000a02127981 */ /* 0x001ea8000c1e9b00 */
[----:B------:R-:W2:Y:S04]  /*3ac0*/  LDG.E.64.CONSTANT R16, desc[UR10][R2.64+0x1000] ;  /* 0x0010000a02107981 */ /* 0x000ea8000c1e9b00 */
[----:B------:R-:W3:Y:S04]  /*3ad0*/  LDG.E.64.CONSTANT R20, desc[UR10][R2.64+0x8] ;  /* 0x0000080a02147981 */ /* 0x000ee8000c1e9b00 */
[----:B------:R-:W3:Y:S04]  /*3ae0*/  LDG.E.64.CONSTANT R14, desc[UR10][R2.64+0x1008] ;  /* 0x0010080a020e7981 */ /* 0x000ee8000c1e9b00 */
[----:B------:R-:W4:Y:S04]  /*3af0*/  LDG.E.64.CONSTANT R12, desc[UR10][R2.64+0x2000] ;  /* 0x0020000a020c7981 */ /* 0x000f28000c1e9b00 */
[----:B------:R-:W5:Y:S04]  /*3b00*/  LDG.E.64.CONSTANT R10, desc[UR10][R2.64+0x2008] ;  /* 0x0020080a020a7981 */ /* 0x000f68000c1e9b00 */
[----:B------:R-:W5:Y:S04]  /*3b10*/  LDG.E.64.CONSTANT R6, desc[UR10][R2.64+0x3000] ;  /* 0x0030000a02067981 */ /* 0x000f68000c1e9b00 */
[----:B------:R-:W5:Y:S04]  /*3b20*/  LDG.E.64.CONSTANT R4, desc[UR10][R2.64+0x3008] ;  /* 0x0030080a02047981 */ /* 0x000f68000c1e9b00 */
[----:B------:R-:W5:Y:S04]  /*3b30*/  LDG.E.64.CONSTANT R28, desc[UR10][R2.64+0x4000] ;  /* 0x0040000a021c7981 */ /* 0x000f68000c1e9b00 */
[----:B------:R-:W5:Y:S01]  /*3b40*/  LDG.E.64.CONSTANT R8, desc[UR10][R2.64+0x4008] ;  /* 0x0040080a02087981 */ /* 0x000f62000c1e9b00 */
[----:B------:R-:W-:Y:S01]  /*3b50*/  UISETP.GE.U32.AND UP0, UPT, UR8, 0xa00, UPT ;  /* 0x00000a000800788c */ /* 0x000fe2000bf06070 */
[----:B------:R-:W-:Y:S01]  /*3b60*/  UMOV UR9, 0x500 ;  /* 0x0000050000097882 */ /* 0x000fe20000000000 */
[----:B------:R-:W-:Y:S01]  /*3b70*/  UMOV UR4, URZ ;  /* 0x000000ff00047c82 */ /* 0x000fe20008000000 */
[----:B--2---:R-:W-:-:S14]  /*3b80*/  DSETP.GEU.AND P2, PT, R18, R16, PT ;  /* 0x000000101200722a */ /* 0x004fdc0003f4e000 */
[----:B---3--:R-:W-:-:S04]  /*3b90*/  @P2 ISETP.GE.U32.AND P0, PT, R20, R14, PT ;  /* 0x0000000e1400220c */ /* 0x008fc80003f06070 */
[----:B------:R-:W-:-:S13]  /*3ba0*/  @P2 ISETP.GE.AND.EX P0, PT, R21, R15, PT, P0 ;  /* 0x0000000f1500220c */ /* 0x000fda0003f06300 */
[----:B------:R-:W-:-:S06]  /*3bb0*/  @P2 DSETP.LT.OR P0, PT, R16, R18, !P0 ;  /* 0x000000121000222a */ /* 0x000fcc0004701400 */
[----:B------:R-:W-:Y:S02]  /*3bc0*/  @P2 FSEL R18, R18, R16, P0 ;  /* 0x0000001012122208 */ /* 0x000fe40000000000 */
[----:B------:R-:W-:Y:S02]  /*3bd0*/  @P2 FSEL R19, R19, R17, P0 ;  /* 0x0000001113132208 */ /* 0x000fe40000000000 */
[----:B------:R-:W-:Y:S01]  /*3be0*/  @P2 SEL R14, R20, R14, P0 ;  /* 0x0000000e140e2207 */ /* 0x000fe20000000000 */
[----:B------:R-:W-:Y:S01]  /*3bf0*/  @P2 IMAD.MOV.U32 R16, RZ, RZ, R18 ;  /* 0x000000ffff102224 */ /* 0x000fe200078e0012 */
[----:B------:R-:W-:Y:S01]  /*3c00*/  @P2 SEL R15, R21, R15, P0 ;  /* 0x0000000f150f2207 */ /* 0x000fe20000000000 */
[----:B------:R-:W-:-:S06]  /*3c10*/  @P2 IMAD.MOV.U32 R17, RZ, RZ, R19 ;  /* 0x000000ffff112224 */ /* 0x000fcc00078e0013 */
[----:B----4-:R-:W-:-:S14]  /*3c20*/  DSETP.GEU.AND P1, PT, R16, R12, PT ;  /* 0x0000000c1000722a */ /* 0x010fdc0003f2e000 */
[----:B-----5:R-:W-:-:S04]  /*3c30*/  @P1 ISETP.GE.U32.AND P0, PT, R14, R10, PT ;  /* 0x0000000a0e00120c */ /* 0x020fc80003f06070 */
[----:B------:R-:W-:-:S13]  /*3c40*/  @P1 ISETP.GE.AND.EX P0, PT, R15, R11, PT, P0 ;  /* 0x0000000b0f00120c */ /* 0x000fda0003f06300 */
[----:B------:R-:W-:-:S06]  /*3c50*/  @P1 DSETP.GT.OR P0, PT, R16, R12, !P0 ;  /* 0x0000000c1000122a */ /* 0x000fcc0004704400 */
[----:B------:R-:W-:Y:S02]  /*3c60*/  @P1 FSEL R16, R16, R12, P0 ;  /* 0x0000000c10101208 */ /* 0x000fe40000000000 */
[----:B------:R-:W-:Y:S02]  /*3c70*/  @P1 FSEL R17, R17, R13, P0 ;  /* 0x0000000d11111208 */ /* 0x000fe40000000000 */
[----:B------:R-:W-:Y:S01]  /*3c80*/  @P1 SEL R10, R14, R10, P0 ;  /* 0x0000000a0e0a1207 */ /* 0x000fe20000000000 */
[----:B------:R-:W-:Y:S01]  /*3c90*/  @P1 IMAD.MOV.U32 R12, RZ, RZ, R16 ;  /* 0x000000ffff0c1224 */ /* 0x000fe200078e0010 */
[----:B------:R-:W-:Y:S01]  /*3ca0*/  @P1 SEL R11, R15, R11, P0 ;  /* 0x0000000b0f0b1207 */ /* 0x000fe20000000000 */
[----:B------:R-:W-:-:S06]  /*3cb0*/  @P1 IMAD.MOV.U32 R13, RZ, RZ, R17 ;  /* 0x000000ffff0d1224 */ /* 0x000fcc00078e0011 */
[----:B------:R-:W-:-:S14]  /*3cc0*/  DSETP.GEU.AND P2, PT, R12, R6, PT ;  /* 0x000000060c00722a */ /* 0x000fdc0003f4e000 */
[----:B------:R-:W-:-:S04]  /*3cd0*/  @P2 ISETP.GE.U32.AND P0, PT, R10, R4, PT ;  /* 0x000000040a00220c */ /* 0x000fc80003f06070 */
        /* <DEDUP_REMOVED lines=17> */
[----:B------:R-:W-:Y:S01]  /*3df0*/  @P1 IMAD.MOV.U32 R29, RZ, RZ, R7 ;  /* 0x000000ffff1d1224 */ /* 0x000fe200078e0007 */
[----:B------:R-:W-:Y:S06]  /*3e00*/  BRA.U !UP0, `(.L_x_71) ;  /* 0x0000000d08987547 */ /* 0x000fec000b800000 */
[----:B------:R-:W-:-:S04]  /*3e10*/  UIADD3 UR9, UP0, UPT, UR8, -0xa00, URZ ;  /* 0xfffff60008097890 */ /* 0x000fc8000ff1e0ff */
[----:B------:R-:W-:Y:S02]  /*3e20*/  ULEA.HI.X.SX32 UR8, UR8, 0xffffffff, 0x1, UP0 ;  /* 0xffffffff08087891 */ /* 0x000fe400080f0eff */
[----:B------:R-:W-:Y:S02]  /*3e30*/  UIMAD.WIDE.U32 UR12, UR9, -0x33333333, URZ ;  /* 0xcccccccd090c78a5 */ /* 0x000fe4000f8e00ff */
[----:B------:R-:W-:Y:S02]  /*3e40*/  UIMAD.WIDE.U32 UR4, UR8, -0x33333333, URZ ;  /* 0xcccccccd080478a5 */ /* 0x000fe4000f8e00ff */
[----:B------:R-:W-:Y:S02]  /*3e50*/  UISETP.GE.U32.AND UP1, UPT, UR9, 0x500, UPT ;  /* 0x000005000900788c */ /* 0x000fe4000bf26070 */
[----:B------:R-:W-:Y:S02]  /*3e60*/  UIMAD.WIDE.U32 UR4, UP0, UR9, -0x33333334, UR4 ;  /* 0xcccccccc090478a5 */ /* 0x000fe4000f800004 */
[----:B------:R-:W-:-:S02]  /*3e70*/  UISETP.GE.U32.AND.EX UP1, UPT, UR8, URZ, UPT, UP1 ;  /* 0x000000ff0800728c */ /* 0x000fc4000bf26110 */
[----:B------:R-:W-:Y:S02]  /*3e80*/  UIADD3.X UR7, UPT, UPT, URZ, URZ, URZ, UP0, !UPT ;  /* 0x000000ffff077290 */ /* 0x000fe400087fe4ff */
[----:B------:R-:W-:Y:S01]  /*3e90*/  UIADD3 URZ, UP0, UPT, UR13, UR4, URZ ;  /* 0x000000040dff7290 */ /* 0x000fe2000ff1e0ff */
[----:B------:R-:W-:Y:S01]  /*3ea0*/  UMOV UR6, UR5 ;  /* 0x0000000500067c82 */ /* 0x000fe20008000000 */
[----:B------:R-:W-:Y:S02]  /*3eb0*/  UMOV UR9, 0x500 ;  /* 0x0000050000097882 */ /* 0x000fe40000000000 */
[----:B------:R-:W-:-:S04]  /*3ec0*/  UIMAD.WIDE.U32.X UR6, UR8, -0x33333334, UR6, UP0 ;  /* 0xcccccccc080678a5 */ /* 0x000fc800080e0406 */
[----:B------:R-:W-:-:S04]  /*3ed0*/  USHF.R.U64 UR5, UR6, 0xa, UR7 ;  /* 0x0000000a06057899 */ /* 0x000fc80008001207 */
[----:B------:R-:W-:-:S04]  /*3ee0*/  ULOP3.LUT UR4, UR5, 0x1, URZ, 0xc0, !UPT ;  /* 0x0000000105047892 */ /* 0x000fc8000f8ec0ff */
[----:B------:R-:W-:-:S03]  /*3ef0*/  UISETP.NE.U32.AND UP0, UPT, UR4, 0x1, UPT ;  /* 0x000000010400788c */ /* 0x000fc6000bf05070 */
[----:B------:R-:W-:Y:S01]  /*3f00*/  UMOV UR4, URZ ;  /* 0x000000ff00047c82 */ /* 0x000fe20008000000 */
[----:B------:R-:W-:Y:S01]  /*3f10*/  UISETP.NE.U32.AND.EX UP0, UPT, URZ, URZ, UPT, UP0 ;  /* 0x000000ffff00728c */ /* 0x000fe2000bf05100 */
[----:B------:R-:W-:Y:S10]  /*3f20*/  BRA.U !UP1, `(.L_x_72) ;  /* 0x0000000909307547 */ /* 0x000ff4000b800000 */
[----:B------:R-:W0:Y:S01]  /*3f30*/  LDCU.64 UR8, c[0x0][0x380] ;  /* 0x00007000ff0877ac */ /* 0x000e220008000a00 */
[----:B------:R-:W-:Y:S01]  /*3f40*/  UIADD3 UR5, UP1, UPT, UR5, 0x1, URZ ;  /* 0x0000000105057890 */ /* 0x000fe2000ff3e0ff */
[----:B------:R-:W-:-:S03]  /*3f50*/  UMOV UR4, URZ ;  /* 0x000000ff00047c82 */ /* 0x000fc60008000000 */
[----:B------:R-:W-:Y:S02]  /*3f60*/  ULEA.HI.X UR6, UR7, URZ, URZ, 0x16, UP1 ;  /* 0x000000ff07067291 */ /* 0x000fe400088fb4ff */
[----:B------:R-:W-:Y:S02]  /*3f70*/  ULOP3.LUT UR5, UR5, 0xfffffffe, URZ, 0xc0, !UPT ;  /* 0xfffffffe05057892 */ /* 0x000fe4000f8ec0ff */
[----:B------:R-:W-:Y:S01]  /*3f80*/  ULOP3.LUT UR6, UR6, 0x7fffff, URZ, 0xc0, !UPT ;  /* 0x007fffff06067892 */ /* 0x000fe2000f8ec0ff */
[----:B0-----:R-:W-:-:S04]  /*3f90*/  LEA R4, P0, R0, UR8, 0x4 ;  /* 0x0000000800047c11 */ /* 0x001fc8000f8020ff */
[----:B------:R-:W-:Y:S02]  /*3fa0*/  IADD3 R4, P1, PT, R4, 0xe008, RZ ;  /* 0x0000e00804047810 */ /* 0x000fe40007f3e0ff */
[----:B------:R-:W-:Y:S01]  /*3fb0*/  LEA.HI.X R0, R0, UR9, RZ, 0x4, P0 ;  /* 0x0000000900007c11 */ /* 0x000fe200080f24ff */
[----:B------:R-:W-:-:S04]  /*3fc0*/  UMOV UR9, 0x500 ;  /* 0x0000050000097882 */ /* 0x000fc80000000000 */
[----:B------:R-:W-:-:S07]  /*3fd0*/  IMAD.X R5, RZ, RZ, R0, P1 ;  /* 0x000000ffff057224 */ /* 0x000fce00008e0600 */
.L_x_73:
[----:B------:R-:W2:Y:S04]  /*3fe0*/  LDG.E.64.CONSTANT R12, desc[UR10][R4.64+-0x9008] ;  /* 0xff6ff80a040c7981 */ /* 0x000ea8000c1e9b00 */
[----:B------:R-:W3:Y:S04]  /*3ff0*/  LDG.E.64.CONSTANT R16, desc[UR10][R4.64+-0x9000] ;  /* 0xff70000a04107981 */ /* 0x000ee8000c1e9b00 */
[----:B------:R-:W4:Y:S04]  /*4000*/  LDG.E.64.CONSTANT R18, desc[UR10][R4.64+-0x8008] ;  /* 0xff7ff80a04127981 */ /* 0x000f28000c1e9b00 */
[----:B------:R-:W5:Y:S04]  /*4010*/  LDG.E.64.CONSTANT R20, desc[UR10][R4.64+-0x8000] ;  /* 0xff80000a04147981 */ /* 0x000f68000c1e9b00 */
[----:B------:R-:W5:Y:S04]  /*4020*/  LDG.E.64.CONSTANT R22, desc[UR10][R4.64+-0x7008] ;  /* 0xff8ff80a04167981 */ /* 0x000f68000c1e9b00 */
[----:B------:R-:W5:Y:S04]  /*4030*/  LDG.E.64.CONSTANT R24, desc[UR10][R4.64+-0x7000] ;  /* 0xff90000a04187981 */ /* 0x000f68000c1e9b00 */
[----:B------:R-:W5:Y:S04]  /*4040*/  LDG.E.64.CONSTANT R26, desc[UR10][R4.64+-0x6008] ;  /* 0xff9ff80a041a7981 */ /* 0x000f68000c1e9b00 */
[----:B------:R-:W5:Y:S04]  /*4050*/  LDG.E.64.CONSTANT R6, desc[UR10][R4.64+-0x6000] ;  /* 0xffa0000a04067981 */ /* 0x000f68000c1e9b00 */
[----:B------:R-:W5:Y:S01]  /*4060*/  LDG.E.64.CONSTANT R14, desc[UR10][R4.64+-0x4000] ;  /* 0xffc0000a040e7981 */ /* 0x000f62000c1e9b00 */
[----:B--2---:R-:W-:-:S14]  /*4070*/  DSETP.GEU.AND P2, PT, R28, R12, PT ;  /* 0x0000000c1c00722a */ /* 0x004fdc0003f4e000 */
[----:B---3--:R-:W-:-:S04]  /*4080*/  @P2 ISETP.GE.U32.AND P0, PT, R8, R16, PT ;  /* 0x000000100800220c */ /* 0x008fc80003f06070 */
[----:B------:R-:W-:-:S13]  /*4090*/  @P2 ISETP.GE.AND.EX P0, PT, R9, R17, PT, P0 ;  /* 0x000000110900220c */ /* 0x000fda0003f06300 */
[----:B------:R-:W-:-:S06]  /*40a0*/  @P2 DSETP.GT.OR P0, PT, R28, R12, !P0 ;  /* 0x0000000c1c00222a */ /* 0x000fcc0004704400 */
[----:B------:R-:W-:Y:S02]  /*40b0*/  @P2 FSEL R11, R29, R13, P0 ;  /* 0x0000000d1d0b2208 */ /* 0x000fe40000000000 */
[----:B------:R-:W-:Y:S02]  /*40c0*/  @P2 FSEL R0, R28, R12, P0 ;  /* 0x0000000c1c002208 */ /* 0x000fe40000000000 */
[----:B------:R-:W2:Y:S01]  /*40d0*/  LDG.E.64.CONSTANT R28, desc[UR10][R4.64+-0x5008] ;  /* 0xffaff80a041c7981 */ /* 0x000ea2000c1e9b00 */
[----:B------:R-:W-:Y:S02]  /*40e0*/  @P2 IMAD.MOV.U32 R13, RZ, RZ, R11 ;  /* 0x000000ffff0d2224 */ /* 0x000fe400078e000b */
[----:B------:R-:W-:Y:S01]  /*40f0*/  @P2 IMAD.MOV.U32 R12, RZ, RZ, R0 ;  /* 0x000000ffff0c2224 */ /* 0x000fe200078e0000 */
[----:B------:R-:W3:Y:S05]  /*4100*/  LDG.E.64.CONSTANT R10, desc[UR10][R4.64+-0x5000] ;  /* 0xffb0000a040a7981 */ /* 0x000eea000c1e9b00 */
[----:B----4-:R-:W-:Y:S01]  /*4110*/  DSETP.GEU.AND P1, PT, R12, R18, PT ;  /* 0x000000120c00722a */ /* 0x010fe20003f2e000 */
[----:B------:R-:W-:-:S02]  /*4120*/  @P2 SEL R16, R8, R16, P0 ;  /* 0x0000001008102207 */ /* 0x000fc40000000000 */
[----:B------:R-:W-:-:S11]  /*4130*/  @P2 SEL R17, R9, R17, P0 ;  /* 0x0000001109112207 */ /* 0x000fd60000000000 */
[----:B-----5:R-:W-:-:S04]  /*4140*/  @P1 ISETP.GE.U32.AND P0, PT, R16, R20, PT ;  /* 0x000000141000120c */ /* 0x020fc80003f06070 */
[----:B------:R-:W-:-:S13]  /*4150*/  @P1 ISETP.GE.AND.EX P0, PT, R17, R21, PT, P0 ;  /* 0x000000151100120c */ /* 0x000fda0003f06300 */
[----:B------:R-:W-:-:S06]  /*4160*/  @P1 DSETP.GT.OR P0, PT, R12, R18, !P0 ;  /* 0x000000120c00122a */ /* 0x000fcc0004704400 */
[----:B------:R-:W-:Y:S02]  /*4170*/  @P1 FSEL R0, R12, R18, P0 ;  /* 0x000000120c001208 */ /* 0x000fe40000000000 */
[----:B------:R-:W-:Y:S02]  /*4180*/  @P1 FSEL R9, R13, R19, P0 ;  /* 0x000000130d091208 */ /* 0x000fe40000000000 */
[----:B------:R-:W4:Y:S01]  /*4190*/  LDG.E.64.CONSTANT R12, desc[UR10][R4.64+-0x4008] ;  /* 0xffbff80a040c7981 */ /* 0x000f22000c1e9b00 */
[----:B------:R-:W-:Y:S02]  /*41a0*/  @P1 IMAD.MOV.U32 R18, RZ, RZ, R0 ;  /* 0x000000ffff121224 */ /* 0x000fe400078e0000 */
[----:B------:R-:W-:Y:S01]  /*41b0*/  @P1 IMAD.MOV.U32 R19, RZ, RZ, R9 ;  /* 0x000000ffff131224 */ /* 0x000fe200078e0009 */
[----:B------:R-:W-:Y:S01]  /*41c0*/  @P1 SEL R20, R16, R20, P0 ;  /* 0x0000001410141207 */ /* 0x000fe20000000000 */
[----:B------:R-:W5:Y:S04]  /*41d0*/  LDG.E.64.CONSTANT R8, desc[UR10][R4.64] ;  /* 0x0000000a04087981 */ /* 0x000f68000c1e9b00 */
[----:B------:R-:W-:Y:S01]  /*41e0*/  DSETP.GEU.AND P2, PT, R18, R22, PT ;  /* 0x000000161200722a */ /* 0x000fe20003f4e000 */
[----:B------:R-:W-:-:S02]  /*41f0*/  @P1 SEL R21, R17, R21, P0 ;  /* 0x0000001511151207 */ /* 0x000fc40000000000 */
[----:B------:R-:W5:Y:S11]  /*4200*/  LDG.E.64.CONSTANT R16, desc[UR10][R4.64+-0x3008] ;  /* 0xffcff80a04107981 */ /* 0x000f76000c1e9b00 */
[----:B------:R-:W-:-:S04]  /*4210*/  @P2 ISETP.GE.U32.AND P0, PT, R20, R24, PT ;  /* 0x000000181400220c */ /* 0x000fc80003f06070 */
[----:B------:R-:W-:-:S13]  /*4220*/  @P2 ISETP.GE.AND.EX P0, PT, R21, R25, PT, P0 ;  /* 0x000000191500220c */ /* 0x000fda0003f06300 */
[----:B------:R-:W-:-:S06]  /*4230*/  @P2 DSETP.GT.OR P0, PT, R18, R22, !P0 ;  /* 0x000000161200222a */ /* 0x000fcc0004704400 */
[----:B------:R-:W-:Y:S02]  /*4240*/  @P2 FSEL R0, R18, R22, P0 ;  /* 0x0000001612002208 */ /* 0x000fe40000000000 */
[----:B------:R-:W-:-:S03]  /*4250*/  @P2 FSEL R19, R19, R23, P0 ;  /* 0x0000001713132208 */ /* 0x000fc60000000000 */
[----:B------:R-:W-:Y:S02]  /*4260*/  @P2 IMAD.MOV.U32 R22, RZ, RZ, R0 ;  /* 0x000000ffff162224 */ /* 0x000fe400078e0000 */
[----:B------:R-:W-:Y:S02]  /*4270*/  @P2 IMAD.MOV.U32 R23, RZ, RZ, R19 ;  /* 0x000000ffff172224 */ /* 0x000fe400078e0013 */
[----:B------:R-:W5:Y:S04]  /*4280*/  LDG.E.64.CONSTANT R18, desc[UR10][R4.64+-0x3000] ;  /* 0xffd0000a04127981 */ /* 0x000f68000c1e9b00 */
[----:B------:R-:W-:Y:S01]  /*4290*/  DSETP.GEU.AND P1, PT, R22, R26, PT ;  /* 0x0000001a1600722a */ /* 0x000fe20003f2e000 */
[----:B------:R-:W-:Y:S02]  /*42a0*/  @P2 SEL R24, R20, R24, P0 ;  /* 0x0000001814182207 */ /* 0x000fe40000000000 */
[----:B------:R-:W-:-:S02]  /*42b0*/  @P2 SEL R25, R21, R25, P0 ;  /* 0x0000001915192207 */ /* 0x000fc40000000000 */
[----:B------:R-:W5:Y:S09]  /*42c0*/  LDG.E.64.CONSTANT R20, desc[UR10][R4.64+-0x2008] ;  /* 0xffdff80a04147981 */ /* 0x000f72000c1e9b00 */
[----:B------:R-:W-:-:S04]  /*42d0*/  @P1 ISETP.GE.U32.AND P0, PT, R24, R6, PT ;  /* 0x000000061800120c */ /* 0x000fc80003f06070 */
[----:B------:R-:W-:-:S13]  /*42e0*/  @P1 ISETP.GE.AND.EX P0, PT, R25, R7, PT, P0 ;  /* 0x000000071900120c */ /* 0x000fda0003f06300 */
[----:B------:R-:W-:-:S06]  /*42f0*/  @P1 DSETP.GT.OR P0, PT, R22, R26, !P0 ;  /* 0x0000001a1600122a */ /* 0x000fcc0004704400 */
[----:B------:R-:W-:Y:S02]  /*4300*/  @P1 FSEL R0, R22, R26, P0 ;  /* 0x0000001a16001208 */ /* 0x000fe40000000000 */
[----:B------:R-:W-:-:S03]  /*4310*/  @P1 FSEL R23, R23, R27, P0 ;  /* 0x0000001b17171208 */ /* 0x000fc60000000000 */
[----:B------:R-:W-:Y:S02]  /*4320*/  @P1 IMAD.MOV.U32 R26, RZ, RZ, R0 ;  /* 0x000000ffff1a1224 */ /* 0x000fe400078e0000 */
[----:B------:R-:W-:Y:S02]  /*4330*/  @P1 IMAD.MOV.U32 R27, RZ, RZ, R23 ;  /* 0x000000ffff1b1224 */ /* 0x000fe400078e0017 */
[----:B------:R-:W5:Y:S01]  /*4340*/  LDG.E.64.CONSTANT R22, desc[UR10][R4.64+-0x2000] ;  /* 0xffe0000a04167981 */ /* 0x000f62000c1e9b00 */
[----:B------:R-:W-:Y:S02]  /*4350*/  @P1 SEL R6, R24, R6, P0 ;  /* 0x0000000618061207 */ /* 0x000fe40000000000 */
[----:B------:R-:W-:Y:S02]  /*4360*/  @P1 SEL R7, R25, R7, P0 ;  /* 0x0000000719071207 */ /* 0x000fe40000000000 */
[----:B------:R-:W5:Y:S01]  /*4370*/  LDG.E.64.CONSTANT R24, desc[UR10][R4.64+-0x1008] ;  /* 0xffeff80a04187981 */ /* 0x000f62000c1e9b00 */
[----:B--2---:R-:W-:-:S14]  /*4380*/  DSETP.GEU.AND P2, PT, R26, R28, PT ;  /* 0x0000001c1a00722a */ /* 0x004fdc0003f4e000 */
[----:B---3--:R-:W-:-:S04]  /*4390*/  @P2 ISETP.GE.U32.AND P0, PT, R6, R10, PT ;  /* 0x0000000a0600220c */ /* 0x008fc80003f06070 */
[----:B------:R-:W-:-:S13]  /*43a0*/  @P2 ISETP.GE.AND.EX P0, PT, R7, R11, PT, P0 ;  /* 0x0000000b0700220c */ /* 0x000fda0003f06300 */
[----:B------:R-:W-:-:S06]  /*43b0*/  @P2 DSETP.GT.OR P0, PT, R26, R28, !P0 ;  /* 0x0000001c1a00222a */ /* 0x000fcc0004704400 */
[----:B------:R-:W-:Y:S02]  /*43c0*/  @P2 FSEL R0, R26, R28, P0 ;  /* 0x0000001c1a002208 */ /* 0x000fe40000000000 */
[----:B------:R-:W-:-:S03]  /*43d0*/  @P2 FSEL R27, R27, R29, P0 ;  /* 0x0000001d1b1b2208 */ /* 0x000fc60000000000 */
[----:B------:R-:W-:Y:S02]  /*43e0*/  @P2 IMAD.MOV.U32 R28, RZ, RZ, R0 ;  /* 0x000000ffff1c2224 */ /* 0x000fe400078e0000 */
[----:B------:R-:W-:Y:S02]  /*43f0*/  @P2 IMAD.MOV.U32 R29, RZ, RZ, R27 ;  /* 0x000000ffff1d2224 */ /* 0x000fe400078e001b */
[----:B------:R-:W2:Y:S04]  /*4400*/  LDG.E.64.CONSTANT R26, desc[UR10][R4.64+-0x1000] ;  /* 0xfff0000a041a7981 */ /* 0x000ea8000c1e9b00 */
[----:B----4-:R-:W-:Y:S01]  /*4410*/  DSETP.GEU.AND P1, PT, R28, R12, PT ;  /* 0x0000000c1c00722a */ /* 0x010fe20003f2e000 */
[----:B------:R-:W-:Y:S02]  /*4420*/  @P2 SEL R10, R6, R10, P0 ;  /* 0x0000000a060a2207 */ /* 0x000fe40000000000 */
[----:B------:R-:W-:-:S11]  /*4430*/  @P2 SEL R11, R7, R11, P0 ;  /* 0x0000000b070b2207 */ /* 0x000fd60000000000 */
[----:B------:R-:W-:-:S04]  /*4440*/  @P1 ISETP.GE.U32.AND P0, PT, R10, R14, PT ;  /* 0x0000000e0a00120c */ /* 0x000fc80003f06070 */
[----:B------:R-:W-:-:S13]  /*4450*/  @P1 ISETP.GE.AND.EX P0, PT, R11, R15, PT, P0 ;  /* 0x0000000f0b00120c */ /* 0x000fda0003f06300 */
[----:B------:R-:W-:-:S06]  /*4460*/  @P1 DSETP.GT.OR P0, PT, R28, R12, !P0 ;  /* 0x0000000c1c00122a */ /* 0x000fcc0004704400 */
[----:B------:R-:W-:Y:S02]  /*4470*/  @P1 FSEL R0, R28, R12, P0 ;  /* 0x0000000c1c001208 */ /* 0x000fe40000000000 */
[----:B------:R-:W-:Y:S02]  /*4480*/  @P1 FSEL R7, R29, R13, P0 ;  /* 0x0000000d1d071208 */ /* 0x000fe40000000000 */
[----:B------:R-:W3:Y:S01]  /*4490*/  LDG.E.64.CONSTANT R28, desc[UR10][R4.64+-0x8] ;  /* 0xfffff80a041c7981 */ /* 0x000ee2000c1e9b00 */
[----:B------:R-:W-:Y:S02]  /*44a0*/  @P1 IMAD.MOV.U32 R12, RZ, RZ, R0 ;  /* 0x000000ffff0c1224 */ /* 0x000fe400078e0000 */
[----:B------:R-:W-:-:S06]  /*44b0*/  @P1 IMAD.MOV.U32 R13, RZ, RZ, R7 ;  /* 0x000000ffff0d1224 */ /* 0x000fcc00078e0007 */
[----:B-----5:R-:W-:Y:S01]  /*44c0*/  DSETP.GEU.AND P2, PT, R12, R16, PT ;  /* 0x000000100c00722a */ /* 0x020fe20003f4e000 */
[----:B------:R-:W-:Y:S02]  /*44d0*/  @P1 SEL R14, R10, R14, P0 ;  /* 0x0000000e0a0e1207 */ /* 0x000fe40000000000 */
[----:B------:R-:W-:-:S11]  /*44e0*/  @P1 SEL R15, R11, R15, P0 ;  /* 0x0000000f0b0f1207 */ /* 0x000fd60000000000 */
[----:B------:R-:W-:-:S04]  /*44f0*/  @P2 ISETP.GE.U32.AND P0, PT, R14, R18, PT ;  /* 0x000000120e00220c */ /* 0x000fc80003f06070 */
[----:B------:R-:W-:-:S13]  /*4500*/  @P2 ISETP.GE.AND.EX P0, PT, R15, R19, PT, P0 ;  /* 0x000000130f00220c */ /* 0x000fda0003f06300 */
[----:B------:R-:W-:-:S06]  /*4510*/  @P2 DSETP.GT.OR P0, PT, R12, R16, !P0 ;  /* 0x000000100c00222a */ /* 0x000fcc0004704400 */
[----:B------:R-:W-:Y:S02]  /*4520*/  @P2 FSEL R0, R12, R16, P0 ;  /* 0x000000100c002208 */ /* 0x000fe40000000000 */
[----:B------:R-:W-:-:S03]  /*4530*/  @P2 FSEL R13, R13, R17, P0 ;  /* 0x000000110d0d2208 */ /* 0x000fc60000000000 */
[----:B------:R-:W-:Y:S02]  /*4540*/  @P2 IMAD.MOV.U32 R16, RZ, RZ, R0 ;  /* 0x000000ffff102224 */ /* 0x000fe400078e0000 */
[----:B------:R-:W-:-:S06]  /*4550*/  @P2 IMAD.MOV.U32 R17, RZ, RZ, R13 ;  /* 0x000000ffff112224 */ /* 0x000fcc00078e000d */
[----:B------:R-:W-:Y:S01]  /*4560*/  DSETP.GEU.AND P1, PT, R16, R20, PT ;  /* 0x000000141000722a */ /* 0x000fe20003f2e000 */
        /* <DEDUP_REMOVED lines=11> */
[----:B------:R-:W-:Y:S01]  /*4620*/  @P1 SEL R23, R19, R23, P0 ;  /* 0x0000001713171207 */ /* 0x000fe20000000000 */
[----:B------:R-:W-:-:S04]  /*4630*/  UIADD3 UR5, UP1, UPT, UR5, -0x2, URZ ;  /* 0xfffffffe05057890 */ /* 0x000fc8000ff3e0ff */
[----:B------:R-:W-:Y:S02]  /*4640*/  UIADD3.X UR6, UPT, UPT, UR6, -0x1, URZ, UP1, !UPT ;  /* 0xffffffff06067890 */ /* 0x000fe40008ffe4ff */
[----:B------:R-:W-:-:S04]  /*4650*/  UISETP.NE.U32.AND UP1, UPT, UR5, URZ, UPT ;  /* 0x000000ff0500728c */ /* 0x000fc8000bf25070 */
[----:B------:R-:W-:Y:S02]  /*4660*/  UISETP.NE.AND.EX UP1, UPT, UR6, URZ, UPT, UP1 ;  /* 0x000000ff0600728c */ /* 0x000fe4000bf25310 */
[----:B------:R-:W-:-:S04]  /*4670*/  UIADD3 UR9, UP2, UPT, UR9, 0xa00, URZ ;  /* 0x00000a0009097890 */ /* 0x000fc8000ff5e0ff */
[----:B------:R-:W-:Y:S01]  /*4680*/  UIADD3.X UR4, UPT, UPT, URZ, UR4, URZ, UP2, !UPT ;  /* 0x00000004ff047290 */ /* 0x000fe200097fe4ff */
[----:B--2---:R-:W-:-:S04]  /*4690*/  @P2 ISETP.GE.U32.AND P0, PT, R22, R26, PT ;  /* 0x0000001a1600220c */ /* 0x004fc80003f06070 */
[----:B------:R-:W-:-:S13]  /*46a0*/  @P2 ISETP.GE.AND.EX P0, PT, R23, R27, PT, P0 ;  /* 0x0000001b1700220c */ /* 0x000fda0003f06300 */
[----:B------:R-:W-:-:S06]  /*46b0*/  @P2 DSETP.GT.OR P0, PT, R20, R24, !P0 ;  /* 0x000000181400222a */ /* 0x000fcc0004704400 */
[----:B------:R-:W-:Y:S02]  /*46c0*/  @P2 FSEL R0, R20, R24, P0 ;  /* 0x0000001814002208 */ /* 0x000fe40000000000 */
[----:B------:R-:W-:-:S03]  /*46d0*/  @P2 FSEL R21, R21, R25, P0 ;  /* 0x0000001915152208 */ /* 0x000fc60000000000 */
[----:B------:R-:W-:Y:S02]  /*46e0*/  @P2 IMAD.MOV.U32 R24, RZ, RZ, R0 ;  /* 0x000000ffff182224 */ /* 0x000fe400078e0000 */
[----:B------:R-:W-:Y:S01]  /*46f0*/  @P2 IMAD.MOV.U32 R25, RZ, RZ, R21 ;  /* 0x000000ffff192224 */ /* 0x000fe200078e0015 */
[----:B------:R-:W-:-:S05]  /*4700*/  @P2 SEL R26, R22, R26, P0 ;  /* 0x0000001a161a2207 */ /* 0x000fca0000000000 */
[----:B---3--:R-:W-:Y:S01]  /*4710*/  DSETP.GEU.AND P1, PT, R24, R28, PT ;  /* 0x0000001c1800722a */ /* 0x008fe20003f2e000 */
[----:B------:R-:W-:-:S13]  /*4720*/  @P2 SEL R27, R23, R27, P0 ;  /* 0x0000001b171b2207 */ /* 0x000fda0000000000 */
[----:B------:R-:W-:-:S04]  /*4730*/  @P1 ISETP.GE.U32.AND P0, PT, R26, R8, PT ;  /* 0x000000081a00120c */ /* 0x000fc80003f06070 */
[----:B------:R-:W-:Y:S02]  /*4740*/  @P1 ISETP.GE.AND.EX P0, PT, R27, R9, PT, P0 ;  /* 0x000000091b00120c */ /* 0x000fe40003f06300 */
[----:B------:R-:W-:-:S11]  /*4750*/  IADD3 R4, P2, PT, R4, 0xa000, RZ ;  /* 0x0000a00004047810 */ /* 0x000fd60007f5e0ff */
[----:B------:R-:W-:Y:S01]  /*4760*/  @P1 DSETP.GT.OR P0, PT, R24, R28, !P0 ;  /* 0x0000001c1800122a */ /* 0x000fe20004704400 */
[----:B------:R-:W-:-:S05]  /*4770*/  IMAD.X R5, RZ, RZ, R5, P2 ;  /* 0x000000ffff057224 */ /* 0x000fca00010e0605 */
[----:B------:R-:W-:Y:S02]  /*4780*/  @P1 FSEL R0, R24, R28, P0 ;  /* 0x0000001c18001208 */ /* 0x000fe40000000000 */
[----:B------:R-:W-:Y:S02]  /*4790*/  @P1 FSEL R25, R25, R29, P0 ;  /* 0x0000001d19191208 */ /* 0x000fe40000000000 */
[----:B------:R-:W-:Y:S01]  /*47a0*/  @P1 SEL R8, R26, R8, P0 ;  /* 0x000000081a081207 */ /* 0x000fe20000000000 */
[----:B------:R-:W-:Y:S01]  /*47b0*/  @P1 IMAD.MOV.U32 R28, RZ, RZ, R0 ;  /* 0x000000ffff1c1224 */ /* 0x000fe200078e0000 */
[----:B------:R-:W-:Y:S01]  /*47c0*/  @P1 SEL R9, R27, R9, P0 ;  /* 0x000000091b091207 */ /* 0x000fe20000000000 */
[----:B------:R-:W-:Y:S01]  /*47d0*/  @P1 IMAD.MOV.U32 R29, RZ, RZ, R25 ;  /* 0x000000ffff1d1224 */ /* 0x000fe200078e0019 */
[----:B------:R-:W-:Y:S06]  /*47e0*/  BRA.U UP1, `(.L_x_73) ;  /* 0xfffffff501fc7547 */ /* 0x000fec000b83ffff */
.L_x_72:
[----:B------:R-:W-:Y:S05]  /*47f0*/  BRA.U !UP0, `(.L_x_71) ;  /* 0x00000005081c7547 */ /* 0x000fea000b800000 */
[----:B------:R-:W-:Y:S02]  /*4800*/  IMAD.U32 R25, RZ, RZ, UR9 ;  /* 0x00000009ff197e24 */ /* 0x000fe4000f8e00ff */
[----:B------:R-:W-:Y:S02]  /*4810*/  IMAD.U32 R5, RZ, RZ, UR9 ;  /* 0x00000009ff057e24 */ /* 0x000fe4000f8e00ff */
[----:B------:R-:W-:Y:S01]  /*4820*/  IMAD.U32 R0, RZ, RZ, UR4 ;  /* 0x00000004ff007e24 */ /* 0x000fe2000f8e00ff */
[----:B------:R-:W-:-:S04]  /*4830*/  LEA R24, P0, R25, R2, 0x4 ;  /* 0x0000000219187211 */ /* 0x000fc800078020ff */
[----:B------:R-:W-:-:S05]  /*4840*/  LEA.HI.X R25, R5, R3, R0, 0x4, P0 ;  /* 0x0000000305197211 */ /* 0x000fca00000f2400 */
        /* <DEDUP_REMOVED lines=8> */
[----:B------:R-:W5:Y:S04]  /*48d0*/  LDG.E.64.CONSTANT R2, desc[UR10][R24.64+0x4000] ;  /* 0x0040000a18027981 */ /* 0x000f68000c1e9b00 */
[----:B------:R-:W5:Y:S01]  /*48e0*/  LDG.E.64.CONSTANT R6, desc[UR10][R24.64+0x4008] ;  /* 0x0040080a18067981 */ /* 0x000f62000c1e9b00 */
[----:B------:R-:W-:-:S04]  /*48f0*/  UIADD3 UR9, UP0, UPT, UR9, 0x500, URZ ;  /* 0x0000050009097890 */ /* 0x000fc8000ff1e0ff */
[----:B------:R-:W-:Y:S01]  /*4900*/  UIADD3.X UR4, UPT, UPT, URZ, UR4, URZ, UP0, !UPT ;  /* 0x00000004ff047290 */ /* 0x000fe200087fe4ff */
[----:B--2---:R-:W-:-:S14]  /*4910*/  DSETP.GEU.AND P2, PT, R28, R22, PT ;  /* 0x000000161c00722a */ /* 0x004fdc0003f4e000 */
[----:B---3--:R-:W-:-:S04]  /*4920*/  @P2 ISETP.GE.U32.AND P0, PT, R8, R20, PT ;  /* 0x000000140800220c */ /* 0x008fc80003f06070 */
        /* <DEDUP_REMOVED lines=47> */
[----:B------:R-:W-:Y:S02]  /*4c20*/  @P2 IMAD.MOV.U32 R3, RZ, RZ, R11 ;  /* 0x000000ffff032224 */ /* 0x000fe400078e000b */
[----:B------:R-:W-:Y:S02]  /*4c30*/  IMAD.MOV.U32 R8, RZ, RZ, R6 ;  /* 0x000000ffff087224 */ /* 0x000fe400078e0006 */
[----:B------:R-:W-:-:S02]  /*4c40*/  IMAD.MOV.U32 R9, RZ, RZ, R7 ;  /* 0x000000ffff097224 */ /* 0x000fc400078e0007 */
[----:B------:R-:W-:Y:S02]  /*4c50*/  IMAD.MOV.U32 R28, RZ, RZ, R2 ;  /* 0x000000ffff1c7224 */ /* 0x000fe400078e0002 */
[----:B------:R-:W-:-:S07]  /*4c60*/  IMAD.MOV.U32 R29, RZ, RZ, R3 ;  /* 0x000000ffff1d7224 */ /* 0x000fce00078e0003 */
.L_x_71:
[----:B------:R-:W0:Y:S01]  /*4c70*/  LDCU UR6, c[0x0][0x390] ;  /* 0x00007200ff0677ac */ /* 0x000e220008000800 */
[----:B------:R-:W1:Y:S01]  /*4c80*/  S2R R0, SR_TID.X ;  /* 0x0000000000007919 */ /* 0x000e620000002100 */
[----:B0-----:R-:W-:Y:S02]  /*4c90*/  USHF.R.S32.HI UR5, URZ, 0x1f, UR6 ;  /* 0x0000001fff057899 */ /* 0x001fe40008011406 */
[----:B------:R-:W-:-:S04]  /*4ca0*/  UISETP.GE.U32.AND UP0, UPT, UR9, UR6, UPT ;  /* 0x000000060900728c */ /* 0x000fc8000bf06070 */
[----:B------:R-:W-:-:S09]  /*4cb0*/  UISETP.GE.AND.EX UP0, UPT, UR4, UR5, UPT, UP0 ;  /* 0x000000050400728c */ /* 0x000fd2000bf06300 */
[----:B-1----:R-:W-:Y:S05]  /*4cc0*/  BRA.U UP0, `(.L_x_74) ;  /* 0x0000000900a07547 */ /* 0x002fea000b800000 */
[----:B------:R-:W-:Y:S01]  /*4cd0*/  UIADD3 UR5, UPT, UPT, -UR9, UR6, URZ ;  /* 0x0000000609057290 */ /* 0x000fe2000fffe1ff */
[----:B------:R-:W-:Y:S05]  /*4ce0*/  BSSY.RECONVERGENT B1, `(.L_x_74) ;  /* 0x00000a6000017945 */ /* 0x000fea0003800200 */
[----:B------:R-:W-:-:S13]  /*4cf0*/  ISETP.GE.AND P0, PT, R0, UR5, PT ;  /* 0x0000000500007c0c */ /* 0x000fda000bf06270 */
[----:B------:R-:W-:Y:S05]  /*4d00*/  @P0 BRA `(.L_x_75) ;  /* 0x00000008008c0947 */ /* 0x000fea0003800000 */
[----:B------:R-:W-:Y:S01]  /*4d10*/  IMAD.U32 R3, RZ, RZ, UR6 ;  /* 0x00000006ff037e24 */ /* 0x000fe2000f8e00ff */
[----:B------:R-:W-:Y:S01]  /*4d20*/  LOP3.LUT R2, RZ, R0, RZ, 0x33, !PT ;  /* 0x00000000ff027212 */ /* 0x000fe200078e33ff */
[----:B------:R-:W-:Y:S01]  /*4d30*/  BSSY.RECONVERGENT B2, `(.L_x_76) ;  /* 0x0000032000027945 */ /* 0x000fe20003800200 */
[----:B------:R-:W-:Y:S02]  /*4d40*/  IMAD.MOV.U32 R16, RZ, RZ, R0 ;  /* 0x000000ffff107224 */ /* 0x000fe400078e0000 */
[----:B------:R-:W-:-:S04]  /*4d50*/  IADD3 R14, PT, PT, R3, -UR9, R2 ;  /* 0x80000009030e7c10 */ /* 0x000fc8000fffe002 */
[----:B------:R-:W-:-:S04]  /*4d60*/  LOP3.LUT R2, R14, 0x300, RZ, 0xc0, !PT ;  /* 0x000003000e027812 */ /* 0x000fc800078ec0ff */
[----:B------:R-:W-:-:S13]  /*4d70*/  ISETP.NE.AND P0, PT, R2, 0x300, PT ;  /* 0x000003000200780c */ /* 0x000fda0003f05270 */
[----:B------:R-:W-:Y:S05]  /*4d80*/  @!P0 BRA `(.L_x_77) ;  /* 0x0000000000b08947 */ /* 0x000fea0003800000 */
[----:B------:R-:W0:Y:S01]  /*4d90*/  LDCU.64 UR12, c[0x0][0x380] ;  /* 0x00007000ff0c77ac */ /* 0x000e220008000a00 */
[----:B------:R-:W-:Y:S01]  /*4da0*/  IADD3 R5, P0, PT, R0, UR9, RZ ;  /* 0x0000000900057c10 */ /* 0x000fe2000ff1e0ff */
[----:B------:R-:W-:Y:S01]  /*4db0*/  IMAD.MOV.U32 R16, RZ, RZ, R0 ;  /* 0x000000ffff107224 */ /* 0x000fe200078e0000 */
[----:B------:R-:W-:-:S03]  /*4dc0*/  LEA.HI R2, R14, 0x1, RZ, 0x18 ;  /* 0x000000010e027811 */ /* 0x000fc600078fc0ff */
[----:B------:R-:W-:Y:S01]  /*4dd0*/  IMAD.X R4, RZ, RZ, UR4, P0 ;  /* 0x00000004ff047e24 */ /* 0x000fe200080e06ff */
[----:B------:R-:W-:-:S05]  /*4de0*/  LOP3.LUT R2, R2, 0x3, RZ, 0xc0, !PT ;  /* 0x0000000302027812 */ /* 0x000fca00078ec0ff */
[----:B------:R-:W-:Y:S01]  /*4df0*/  IMAD.MOV R12, RZ, RZ, -R2 ;  /* 0x000000ffff0c7224 */ /* 0x000fe200078e0a02 */
[----:B0-----:R-:W-:-:S04]  /*4e00*/  LEA R13, P1, R5, UR12, 0x4 ;  /* 0x0000000c050d7c11 */ /* 0x001fc8000f8220ff */
[----:B------:R-:W-:-:S09]  /*4e10*/  LEA.HI.X R5, R5, UR13, R4, 0x4, P1 ;  /* 0x0000000d05057c11 */ /* 0x000fd200088f2404 */
.L_x_80:
[----:B------:R-:W-:-:S05]  /*4e20*/  IMAD.MOV.U32 R4, RZ, RZ, R13 ;  /* 0x000000ffff047224 */ /* 0x000fca00078e000d */
[----:B------:R-:W2:Y:S04]  /*4e30*/  LDG.E.64.CONSTANT R6, desc[UR10][R4.64] ;  /* 0x0000000a04067981 */ /* 0x000ea8000c1e9b00 */
[----:B------:R-:W3:Y:S01]  /*4e40*/  LDG.E.64.CONSTANT R2, desc[UR10][R4.64+0x8] ;  /* 0x0000080a04027981 */ /* 0x000ee2000c1e9b00 */
[----:B------:R-:W-:Y:S01]  /*4e50*/  VIADD R12, R12, 0x1 ;  /* 0x000000010c0c7836 */ /* 0x000fe20000000000 */
[----:B------:R-:W-:Y:S01]  /*4e60*/  BSSY.RECONVERGENT B3, `(.L_x_78) ;  /* 0x000001b000037945 */ /* 0x000fe20003800200 */
[----:B------:R-:W-:Y:S01]  /*4e70*/  IMAD.MOV.U32 R15, RZ, RZ, R8 ;  /* 0x000000ffff0f7224 */ /* 0x000fe200078e0008 */
        /* <DEDUP_REMOVED lines=25> */
.L_x_79:
[----:B------:R-:W-:Y:S05]  /*5010*/  BSYNC.RECONVERGENT B3 ;  /* 0x0000000000037941 */ /* 0x000fea0003800200 */
.L_x_78:
[----:B------:R-:W-:Y:S02]  /*5020*/  IMAD.X R5, RZ, RZ, R5, P3 ;  /* 0x000000ffff057224 */ /* 0x000fe400018e0605 */
[----:B------:R-:W-:Y:S01]  /*5030*/  VIADD R16, R16, 0x100 ;  /* 0x0000010010107836 */ /* 0x000fe20000000000 */
[----:B------:R-:W-:Y:S06]  /*5040*/  @P2 BRA `(.L_x_80) ;  /* 0xfffffffc00742947 */ /* 0x000fec000383ffff */
.L_x_77:
[----:B------:R-:W-:Y:S05]  /*5050*/  BSYNC.RECONVERGENT B2 ;  /* 0x0000000000027941 */ /* 0x000fea0003800200 */
.L_x_76:
[----:B------:R-:W-:-:S13]  /*5060*/  ISETP.GE.U32.AND P0, PT, R14, 0x300, PT ;  /* 0x000003000e00780c */ /* 0x000fda0003f06070 */
[----:B------:R-:W-:Y:S05]  /*5070*/  @!P0 BRA `(.L_x_75) ;  /* 0x0000000400b08947 */ /* 0x000fea0003800000 */
[----:B------:R-:W0:Y:S01]  /*5080*/  LDCU.64 UR12, c[0x0][0x380] ;  /* 0x00007000ff0c77ac */ /* 0x000e220008000a00 */
[----:B------:R-:W-:-:S05]  /*5090*/  IADD3 R11, P0, PT, R16, UR9, RZ ;  /* 0x00000009100b7c10 */ /* 0x000fca000ff1e0ff */
[----:B------:R-:W-:Y:S01]  /*50a0*/  IMAD.X R2, RZ, RZ, UR4, P0 ;  /* 0x00000004ff027e24 */ /* 0x000fe200080e06ff */
[----:B0-----:R-:W-:-:S04]  /*50b0*/  LEA R10, P1, R11, UR12, 0x4 ;  /* 0x0000000c0b0a7c11 */ /* 0x001fc8000f8220ff */
[----:B------:R-:W-:Y:S02]  /*50c0*/  IADD3 R10, P0, PT, R10, 0x3008, RZ ;  /* 0x000030080a0a7810 */ /* 0x000fe40007f1e0ff */
[----:B------:R-:W-:-:S05]  /*50d0*/  LEA.HI.X R11, R11, UR13, R2, 0x4, P1 ;  /* 0x0000000d0b0b7c11 */ /* 0x000fca00088f2402 */
[----:B------:R-:W-:-:S07]  /*50e0*/  IMAD.X R11, RZ, RZ, R11, P0 ;  /* 0x000000ffff0b7224 */ /* 0x000fce00000e060b */
.L_x_89:
[----:B------:R-:W2:Y:S04]  /*50f0*/  LDG.E.64.CONSTANT R12, desc[UR10][R10.64+-0x3008] ;  /* 0xffcff80a0a0c7981 */ /* 0x000ea8000c1e9b00 */
[----:B------:R-:W3:Y:S04]  /*5100*/  LDG.E.64.CONSTANT R14, desc[UR10][R10.64+-0x3000] ;  /* 0xffd0000a0a0e7981 */ /* 0x000ee8000c1e9b00 */
[----:B------:R0:W5:Y:S04]  /*5110*/  LDG.E.64.CONSTANT R6, desc[UR10][R10.64+-0x2008] ;  /* 0xffdff80a0a067981 */ /* 0x000168000c1e9b00 */
        /* <DEDUP_REMOVED lines=22> */
.L_x_82:
[----:B------:R-:W-:Y:S05]  /*5280*/  BSYNC.RECONVERGENT B2 ;  /* 0x0000000000027941 */ /* 0x000fea0003800200 */
.L_x_81:
        /* <DEDUP_REMOVED lines=25> */
.L_x_84:
[----:B------:R-:W-:Y:S05]  /*5420*/  BSYNC.RECONVERGENT B2 ;  /* 0x0000000000027941 */ /* 0x000fea0003800200 */
.L_x_83:
        /* <DEDUP_REMOVED lines=21> */
.L_x_86:
[----:B------:R-:W-:Y:S05]  /*5580*/  BSYNC.RECONVERGENT B2 ;  /* 0x0000000000027941 */ /* 0x000fea0003800200 */
.L_x_85:
        /* <DEDUP_REMOVED lines=21> */
.L_x_88:
[----:B------:R-:W-:Y:S05]  /*56e0*/  BSYNC.RECONVERGENT B2 ;  /* 0x0000000000027941 */ /* 0x000fea0003800200 */
.L_x_87:
[----:B------:R-:W-:Y:S01]  /*56f0*/  VIADD R16, R16, 0x400 ;  /* 0x0000040010107836 */ /* 0x000fe20000000000 */
[----:B------:R-:W-:-:S04]  /*5700*/  IADD3 R10, P1, PT, R10, 0x4000, RZ ;  /* 0x000040000a0a7810 */ /* 0x000fc80007f3e0ff */
[----:B------:R-:W-:Y:S01]  /*5710*/  ISETP.GE.AND P0, PT, R16, UR5, PT ;  /* 0x0000000510007c0c */ /* 0x000fe2000bf06270 */
[----:B------:R-:W-:-:S12]  /*5720*/  IMAD.X R11, RZ, RZ, R11, P1 ;  /* 0x000000ffff0b7224 */ /* 0x000fd800008e060b */
[----:B------:R-:W-:Y:S05]  /*5730*/  @!P0 BRA `(.L_x_89) ;  /* 0xfffffff8006c8947 */ /* 0x000fea000383ffff */
.L_x_75:
[----:B------:R-:W-:Y:S05]  /*5740*/  BSYNC.RECONVERGENT B1 ;  /* 0x0000000000017941 */ /* 0x000fea0003800200 */
.L_x_74:
[----:B------:R-:W0:Y:S01]  /*5750*/  S2R R10, SR_LANEID ;  /* 0x00000000000a7919 */ /* 0x000e220000000000 */
[----:B------:R-:W-:Y:S01]  /*5760*/  BSSY.RECONVERGENT B1, `(.L_x_90) ;  /* 0x000001f000017945 */ /* 0x000fe20003800200 */
[----:B------:R-:W-:Y:S01]  /*5770*/  IMAD.MOV.U32 R11, RZ, RZ, R8 ;  /* 0x000000ffff0b7224 */ /* 0x000fe200078e0008 */
[----:B------:R1:W2:Y:S01]  /*5780*/  SHFL.DOWN PT, R4, R28, 0x1, 0x1f ;  /* 0x08201f001c047f89 */ /* 0x0002a200000e0000 */
[----:B------:R-:W-:Y:S02]  /*5790*/  IMAD.MOV.U32 R12, RZ, RZ, R9 ;  /* 0x000000ffff0c7224 */ /* 0x000fe400078e0009 */
[----:B------:R-:W-:Y:S01]  /*57a0*/  IMAD.MOV.U32 R2, RZ, RZ, R28 ;  /* 0x000000ffff027224 */ /* 0x000fe200078e001c */
[----:B------:R1:W3:Y:S01]  /*57b0*/  SHFL.DOWN PT, R5, R29, 0x1, 0x1f ;  /* 0x08201f001d057f89 */ /* 0x0002e200000e0000 */
        /* <DEDUP_REMOVED lines=25> */
.L_x_91:
[----:B------:R-:W-:Y:S05]  /*5950*/  BSYNC.RECONVERGENT B1 ;  /* 0x0000000000017941 */ /* 0x000fea0003800200 */
.L_x_90:
        /* <DEDUP_REMOVED lines=31> */
.L_x_93:
[----:B------:R-:W-:Y:S05]  /*5b50*/  BSYNC.RECONVERGENT B1 ;  /* 0x0000000000017941 */ /* 0x000fea0003800200 */
.L_x_92:
[----:B------:R-:W-:Y:S01]  /*5b60*/  ISETP.GT.AND P0, PT, R10, 0x1b, PT ;  /* 0x0000001b0a00780c */ /* 0x000fe20003f04270 */
[----:B-1----:R1:W1:Y:S01]  /*5b70*/  SHFL.DOWN PT, R6, R4, 0x4, 0x1f ;  /* 0x08801f0004067f89 */ /* 0x00226200000e0000 */
[----:B------:R-:W-:Y:S01]  /*5b80*/  BSSY.RECONVERGENT B1, `(.L_x_94) ;  /* 0x000001d000017945 */ /* 0x000fe20003800200 */
[----:B0-----:R-:W-:Y:S02]  /*5b90*/  IMAD.MOV.U32 R11, RZ, RZ, R8 ;  /* 0x000000ffff0b7224 */ /* 0x001fe400078e0008 */
[----:B--2---:R0:W2:Y:S01]  /*5ba0*/  SHFL.DOWN PT, R7, R5, 0x4, 0x1f ;  /* 0x08801f0005077f89 */ /* 0x0040a200000e0000 */
[----:B------:R-:W-:Y:S02]  /*5bb0*/  IMAD.MOV.U32 R12, RZ, RZ, R9 ;  /* 0x000000ffff0c7224 */ /* 0x000fe400078e0009 */
[----:B------:R-:W-:Y:S01]  /*5bc0*/  IMAD.MOV.U32 R2, RZ, RZ, R4 ;  /* 0x000000ffff027224 */ /* 0x000fe200078e0004 */
[----:B----4-:R0:W4:Y:S01]  /*5bd0*/  SHFL.DOWN PT, R13, R8, 0x4, 0x1f ;  /* 0x08801f00080d7f89 */ /* 0x01012200000e0000 */
[----:B------:R-:W-:-:S03]  /*5be0*/  IMAD.MOV.U32 R3, RZ, RZ, R5 ;  /* 0x000000ffff037224 */ /* 0x000fc600078e0005 */
[----:B---3--:R0:W3:Y:S01]  /*5bf0*/  SHFL.DOWN PT, R14, R9, 0x4, 0x1f ;  /* 0x08801f00090e7f89 */ /* 0x0080e200000e0000 */
[----:B------:R-:W-:Y:S05]  /*5c00*/  @P0 BRA `(.L_x_95) ;  /* 0x0000000000500947 */ /* 0x000fea0003800000 */
[----:B-12---:R-:W-:Y:S01]  /*5c10*/  DSETP.GEU.AND P0, PT, R4, R6, PT ;  /* 0x000000060400722a */ /* 0x006fe20003f0e000 */
[----:B----4-:R-:W-:Y:S02]  /*5c20*/  IMAD.MOV.U32 R11, RZ, RZ, R13 ;  /* 0x000000ffff0b7224 */ /* 0x010fe400078e000d */
        /* <DEDUP_REMOVED lines=18> */
.L_x_95:
[----:B------:R-:W-:Y:S05]  /*5d50*/  BSYNC.RECONVERGENT B1 ;  /* 0x0000000000017941 */ /* 0x000fea0003800200 */
.L_x_94:
[----:B------:R-:W-:Y:S01]  /*5d60*/  ISETP.GT.AND P0, PT, R10, 0x17, PT ;  /* 0x000000170a00780c */ /* 0x000fe20003f04270 */
[----:B-1----:R1:W1:Y:S01]  /*5d70*/  SHFL.DOWN PT, R6, R2, 0x8, 0x1f ;  /* 0x09001f0002067f89 */ /* 0x00226200000e0000 */
[----:B------:R-:W-:Y:S01]  /*5d80*/  BSSY.RECONVERGENT B1, `(.L_x_96) ;  /* 0x000001d000017945 */ /* 0x000fe20003800200 */
[----:B0-----:R-:W-:Y:S02]  /*5d90*/  IMAD.MOV.U32 R8, RZ, RZ, R11 ;  /* 0x000000ffff087224 */ /* 0x001fe400078e000b */
[----:B--2---:R0:W2:Y:S01]  /*5da0*/  SHFL.DOWN PT, R7, R3, 0x8, 0x1f ;  /* 0x09001f0003077f89 */ /* 0x0040a200000e0000 */
[----:B------:R-:W-:Y:S02]  /*5db0*/  IMAD.MOV.U32 R9, RZ, RZ, R12 ;  /* 0x000000ffff097224 */ /* 0x000fe400078e000c */
[----:B------:R-:W-:Y:S01]  /*5dc0*/  IMAD.MOV.U32 R4, RZ, RZ, R2 ;  /* 0x000000ffff047224 */ /* 0x000fe200078e0002 */
[----:B---3--:R0:W3:Y:S01]  /*5dd0*/  SHFL.DOWN PT, R14, R11, 0x8, 0x1f ;  /* 0x09001f000b0e7f89 */ /* 0x0080e200000e0000 */
[----:B------:R-:W-:-:S03]  /*5de0*/  IMAD.MOV.U32 R5, RZ, RZ, R3 ;  /* 0x000000ffff057224 */ /* 0x000fc600078e0003 */
[----:B----4-:R0:W4:Y:S01]  /*5df0*/  SHFL.DOWN PT, R13, R12, 0x8, 0x1f ;  /* 0x09001f000c0d7f89 */ /* 0x01012200000e0000 */
        /* <DEDUP_REMOVED lines=21> */
.L_x_97:
[----:B------:R-:W-:Y:S05]  /*5f50*/  BSYNC.RECONVERGENT B1 ;  /* 0x0000000000017941 */ /* 0x000fea0003800200 */
.L_x_96:
[----:B------:R-:W-:Y:S01]  /*5f60*/  ISETP.GT.AND P0, PT, R10, 0xf, PT ;  /* 0x0000000f0a00780c */ /* 0x000fe20003f04270 */
[----:B-1----:R1:W1:Y:S01]  /*5f70*/  SHFL.DOWN PT, R2, R4, 0x10, 0x1f ;  /* 0x0a001f0004027f89 */ /* 0x00226200000e0000 */
[----:B------:R-:W-:Y:S01]  /*5f80*/  BSSY.RECONVERGENT B1, `(.L_x_98) ;  /* 0x000001d000017945 */ /* 0x000fe20003800200 */
[----:B---3--:R-:W-:Y:S02]  /*5f90*/  IMAD.MOV.U32 R14, RZ, RZ, R8 ;  /* 0x000000ffff0e7224 */ /* 0x008fe400078e0008 */
[----:B0-----:R0:W3:Y:S01]  /*5fa0*/  SHFL.DOWN PT, R3, R5, 0x10, 0x1f ;  /* 0x0a001f0005037f89 */ /* 0x0010e200000e0000 */
[----:B------:R-:W-:Y:S02]  /*5fb0*/  IMAD.MOV.U32 R15, RZ, RZ, R9 ;  /* 0x000000ffff0f7224 */ /* 0x000fe400078e0009 */
[----:B------:R-:W-:Y:S01]  /*5fc0*/  IMAD.MOV.U32 R12, RZ, RZ, R4 ;  /* 0x000000ffff0c7224 */ /* 0x000fe200078e0004 */
[----:B--2---:R0:W2:Y:S01]  /*5fd0*/  SHFL.DOWN PT, R7, R8, 0x10, 0x1f ;  /* 0x0a001f0008077f89 */ /* 0x0040a200000e0000 */
[----:B----4-:R-:W-:-:S03]  /*5fe0*/  IMAD.MOV.U32 R13, RZ, RZ, R5 ;  /* 0x000000ffff0d7224 */ /* 0x010fc600078e0005 */
[----:B------:R0:W4:Y:S01]  /*5ff0*/  SHFL.DOWN PT, R6, R9, 0x10, 0x1f ;  /* 0x0a001f0009067f89 */ /* 0x00012200000e0000 */
[----:B------:R-:W-:Y:S05]  /*6000*/  @P0 BRA `(.L_x_99) ;  /* 0x0000000000500947 */ /* 0x000fea0003800000 */
[----:B-1-3--:R-:W-:Y:S01]  /*6010*/  DSETP.GEU.AND P0, PT, R4, R2, PT ;  /* 0x000000020400722a */ /* 0x00afe20003f0e000 */
[----:B--2---:R-:W-:Y:S02]  /*6020*/  IMAD.MOV.U32 R14, RZ, RZ, R7 ;  /* 0x000000ffff0e7224 */ /* 0x004fe400078e0007 */
        /* <DEDUP_REMOVED lines=18> */
.L_x_99:
[----:B------:R-:W-:Y:S05]  /*6150*/  BSYNC.RECONVERGENT B1 ;  /* 0x0000000000017941 */ /* 0x000fea0003800200 */
.L_x_98:
[----:B------:R-:W-:Y:S01]  /*6160*/  ISETP.NE.AND P0, PT, R10, RZ, PT ;  /* 0x000000ff0a00720c */ /* 0x000fe20003f05270 */
[----:B------:R-:W-:-:S12]  /*6170*/  BSSY.RECONVERGENT B1, `(.L_x_100) ;  /* 0x000000a000017945 */ /* 0x000fd80003800200 */
[----:B------:R-:W-:Y:S05]  /*6180*/  @P0 BRA `(.L_x_101) ;  /* 0x0000000000200947 */ /* 0x000fea0003800000 */
[----:B-1----:R-:W1:Y:S01]  /*6190*/  S2R R4, SR_CgaCtaId ;  /* 0x0000000000047919 */ /* 0x002e620000008800 */
[----:B---3--:R-:W-:Y:S02]  /*61a0*/  MOV R3, 0x400 ;  /* 0x0000040000037802 */ /* 0x008fe40000000f00 */
[----:B------:R-:W-:-:S04]  /*61b0*/  SHF.R.U32.HI R2, RZ, 0x1, R0 ;  /* 0x00000001ff027819 */ /* 0x000fc80000011600 */
[----:B------:R-:W-:Y:S02]  /*61c0*/  LOP3.LUT R2, R2, 0x1f0, RZ, 0xc0, !PT ;  /* 0x000001f002027812 */ /* 0x000fe400078ec0ff */
[----:B-1----:R-:W-:-:S05]  /*61d0*/  LEA R3, R4, R3, 0x18 ;  /* 0x0000000304037211 */ /* 0x002fca00078ec0ff */
[----:B------:R-:W-:-:S05]  /*61e0*/  IMAD.IADD R3, R2, 0x1, R3 ;  /* 0x0000000102037824 */ /* 0x000fca00078e0203 */
[----:B------:R1:W-:Y:S04]  /*61f0*/  STS.64 [R3+0x10], R14 ;  /* 0x0000100e03007388 */ /* 0x0003e80000000a00 */
[----:B------:R1:W-:Y:S02]  /*6200*/  STS.64 [R3+0x8], R12 ;  /* 0x0000080c03007388 */ /* 0x0003e40000000a00 */
.L_x_101:
[----:B------:R-:W-:Y:S05]  /*6210*/  BSYNC.RECONVERGENT B1 ;  /* 0x0000000000017941 */ /* 0x000fea0003800200 */
.L_x_100:
[----:B------:R-:W-:Y:S01]  /*6220*/  BAR.SYNC.DEFER_BLOCKING 0x0 ;  /* 0x0000000000007b1d */ /* 0x000fe20000010000 */
[----:B------:R-:W-:-:S13]  /*6230*/  ISETP.NE.AND P1, PT, R0, RZ, PT ;  /* 0x000000ff0000720c */ /* 0x000fda0003f25270 */
[----:B------:R-:W-:Y:S05]  /*6240*/  @P1 BRA `(.L_x_34) ;  /* 0x00000008008c1947 */ /* 0x000fea0003800000 */
[----:B-1-3--:R-:W1:Y:S01]  /*6250*/  S2R R3, SR_CgaCtaId ;  /* 0x0000000000037919 */ /* 0x00ae620000008800 */
[----:B------:R-:W-:Y:S01]  /*6260*/  MOV R0, 0x400 ;  /* 0x0000040000007802 */ /* 0x000fe20000000f00 */
[----:B------:R-:W-:Y:S03]  /*6270*/  BSSY.RECONVERGENT B1, `(.L_x_102) ;  /* 0x000001a000017945 */ /* 0x000fe60003800200 */
[----:B-1----:R-:W-:-:S05]  /*6280*/  LEA R0, R3, R0, 0x18 ;  /* 0x0000000003007211 */ /* 0x002fca00078ec0ff */
[----:B------:R-:W1:Y:S04]  /*6290*/  LDS.64 R16, [R0+0x18] ;  /* 0x0000180000107984 */ /* 0x000e680000000a00 */
[----:B0-2-4-:R-:W0:Y:S04]  /*62a0*/  LDS.128 R4, [R0+0x20] ;  /* 0x0000200000047984 */ /* 0x015e280000000c00 */
[----:B------:R2:W3:Y:S04]  /*62b0*/  LDS.64 R2, [R0+0x80] ;  /* 0x0000800000027984 */ /* 0x0004e80000000a00 */
[----:B------:R2:W4:Y:S01]  /*62c0*/  LDS.128 R8, [R0+0x30] ;  /* 0x0000300000087984 */ /* 0x0005220000000c00 */
[----:B-1----:R-:W-:Y:S01]  /*62d0*/  DSETP.GEU.AND P0, PT, R12, R16, PT ;  /* 0x000000100c00722a */ /* 0x002fe20003f0e000 */
[----:B------:R-:W-:-:S02]  /*62e0*/  IMAD.MOV.U32 R20, RZ, RZ, R16 ;  /* 0x000000ffff147224 */ /* 0x000fc400078e0010 */
[----:B------:R-:W-:Y:S02]  /*62f0*/  IMAD.MOV.U32 R21, RZ, RZ, R17 ;  /* 0x000000ffff157224 */ /* 0x000fe400078e0011 */
[----:B0-----:R-:W-:Y:S02]  /*6300*/  IMAD.MOV.U32 R23, RZ, RZ, R4 ;  /* 0x000000ffff177224 */ /* 0x001fe400078e0004 */
        /* <DEDUP_REMOVED lines=16> */
.L_x_103:
[----:B------:R-:W-:Y:S05]  /*6410*/  BSYNC.RECONVERGENT B1 ;  /* 0x0000000000017941 */ /* 0x000fea0003800200 */
.L_x_102:
        /* <DEDUP_REMOVED lines=23> */
.L_x_105:
[----:B------:R-:W-:Y:S05]  /*6590*/  BSYNC.RECONVERGENT B1 ;  /* 0x0000000000017941 */ /* 0x000fea0003800200 */
.L_x_104:
        /* <DEDUP_REMOVED lines=21> */
.L_x_107:
[----:B------:R-:W-:Y:S05]  /*66f0*/  BSYNC.RECONVERGENT B1 ;  /* 0x0000000000017941 */ /* 0x000fea0003800200 */
.L_x_106:
        /* <DEDUP_REMOVED lines=23> */
.L_x_109:
[----:B------:R-:W-:Y:S05]  /*6870*/  BSYNC.RECONVERGENT B1 ;  /* 0x0000000000017941 */ /* 0x000fea0003800200 */
.L_x_108:
        /* <DEDUP_REMOVED lines=21> */
.L_x_111:
[----:B------:R-:W-:Y:S05]  /*69d0*/  BSYNC.RECONVERGENT B1 ;  /* 0x0000000000017941 */ /* 0x000fea0003800200 */
.L_x_110:
        /* <DEDUP_REMOVED lines=21> */
.L_x_113:
[----:B------:R-:W-:Y:S05]  /*6b30*/  BSYNC.RECONVERGENT B1 ;  /* 0x0000000000017941 */ /* 0x000fea0003800200 */
.L_x_112:
        /* <DEDUP_REMOVED lines=20> */
.L_x_34:
[----:B------:R-:W-:Y:S05]  /*6c80*/  BSYNC.RECONVERGENT B0 ;  /* 0x0000000000007941 */ /* 0x000fea0003800200 */
.L_x_1:
[----:B------:R-:W-:Y:S05]  /*6c90*/  @P1 EXIT ;  /* 0x000000000000194d */ /* 0x000fea0003800000 */
[----:B0123--:R-:W0:Y:S02]  /*6ca0*/  LDC.64 R2, c[0x0][0x388] ;  /* 0x0000e200ff027b82 */ /* 0x00fe240000000a00 */
[----:B0-----:R-:W-:Y:S04]  /*6cb0*/  STG.E.64 desc[UR10][R2.64], R12 ;  /* 0x0000000c02007986 */ /* 0x001fe8000c101b0a */
[----:B------:R-:W-:Y:S01]  /*6cc0*/  STG.E.64 desc[UR10][R2.64+0x8], R14 ;  /* 0x0000080e02007986 */ /* 0x000fe2000c101b0a */
[----:B------:R-:W-:Y:S05]  /*6cd0*/  EXIT ;  /* 0x000000000000794d */ /* 0x000fea0003800000 */
.L_x_114:
        /* <DEDUP_REMOVED lines=10> */
.L_x_711:


//--------------------- .text._ZN6thrust24THRUST_300001_SM_1000_NS8cuda_cub4core6detail13_kernel_agentINS1_8__reduce10DrainAgentIlEEJN3cub18CUB_300001_SM_10009GridQueueIyEElEEEvDpT0_ --------------------------
	.section	.text._ZN6thrust24THRUST_300001_SM_1000_NS8cuda_cub4core6detail13_kernel_agentINS1_8__reduce10DrainAgentIlEEJN3cub18CUB_300001_SM_10009GridQueueIyEElEEEvDpT0_,"ax",@progbits
	.align	128
        .global         _ZN6thrust24THRUST_300001_SM_1000_NS8cuda_cub4core6detail13_kernel_agentINS1_8__reduce10DrainAgentIlEEJN3cub18CUB_300001_SM_10009GridQueueIyEElEEEvDpT0_
        .type           _ZN6thrust24THRUST_300001_SM_1000_NS8cuda_cub4core6detail13_kernel_agentINS1_8__reduce10DrainAgentIlEEJN3cub18CUB_300001_SM_10009GridQueueIyEElEEEvDpT0_,@function
        .size           _ZN6thrust24THRUST_300001_SM_1000_NS8cuda_cub4core6detail13_kernel_agentINS1_8__reduce10DrainAgentIlEEJN3cub18CUB_300001_SM_10009GridQueueIyEElEEEvDpT0_,(.L_x_712 - _ZN6thrust24THRUST_300001_SM_1000_NS8cuda_cub4core6detail13_kernel_agentINS1_8__reduce10DrainAgentIlEEJN3cub18CUB_300001_SM_10009GridQueueIyEElEEEvDpT0_)
        .other          _ZN6thrust24THRUST_300001_SM_1000_NS8cuda_cub4core6detail13_kernel_agentINS1_8__reduce10DrainAgentIlEEJN3cub18CUB_300001_SM_10009GridQueueIyEElEEEvDpT0_,@"STO_CUDA_ENTRY STV_DEFAULT"
_ZN6thrust24THRUST_300001_SM_1000_NS8cuda_cub4core6detail13_kernel_agentINS1_8__reduce10DrainAgentIlEEJN3cub18CUB_300001_SM_10009GridQueueIyEElEEEvDpT0_:
.text._ZN6thrust24THRUST_300001_SM_1000_NS8cuda_cub4core6detail13_kernel_agentINS1_8__reduce10DrainAgentIlEEJN3cub18CUB_300001_SM_10009GridQueueIyEElEEEvDpT0_:
[----:B------:R-:W-:Y:S08]  /*0000*/  LDC R1, c[0x0][0x37c] ;  /* 0x0000df00ff017b82 */ /* 0x000ff00000000800 */
[----:B------:R-:W0:Y:S01]  /*0010*/  LDC.64 R2, c[0x0][0x380] ;  /* 0x0000e000ff027b82 */ /* 0x000e220000000a00 */
[----:B------:R-:W0:Y:S07]  /*0020*/  LDCU.64 UR4, c[0x0][0x358] ;  /* 0x00006b00ff0477ac */ /* 0x000e2e0008000a00 */
[----:B------:R-:W1:Y:S01]  /*0030*/  LDC.64 R4, c[0x0][0x388] ;  /* 0x0000e200ff047b82 */ /* 0x000e620000000a00 */
[----:B0-----:R-:W-:Y:S04]  /*0040*/  STG.E.64 desc[UR4][R2.64+0x8], RZ ;  /* 0x000008ff02007986 */ /* 0x001fe8000c101b04 */
[----:B-1----:R-:W-:Y:S01]  /*0050*/  STG.E.64 desc[UR4][R2.64], R4 ;  /* 0x0000000402007986 */ /* 0x002fe2000c101b04 */
[----:B------:R-:W-:Y:S05]  /*0060*/  EXIT ;  /* 0x000000000000794d */ /* 0x000fea0003800000 */
.L_x_115:
        /* <DEDUP_REMOVED lines=9> */
.L_x_712:


//--------------------- .text._ZN6thrust24THRUST_300001_SM_1000_NS8cuda_cub4core6detail13_kernel_agentINS1_8__reduce11ReduceAgentINS0_12zip_iteratorIN4cuda3std3__45tupleIJNS0_10device_ptrIdEENS0_17counting_iteratorIlNS0_11use_defaultESF_SF_EEEEEEEPNSB_IJdlEEESJ_lNS1_9__extrema9arg_max_fIdlNSA_4lessIdEEEEEEJSI_SK_lN3cub18CUB_300001_SM_100013GridEvenShareIlEENSS_9GridQueueIyEESP_EEEvDpT0_ --------------------------
	.section	.text._ZN6thrust24THRUST_300001_SM_1000_NS8cuda_cub4core6detail13_kernel_agentINS1_8__reduce11ReduceAgentINS0_12zip_iteratorIN4cuda3std3__45tupleIJNS0_10device_ptrIdEENS0_17counting_iteratorIlNS0_11use_defaultESF_SF_EEEEEEEPNSB_IJdlEEESJ_lNS1_9__extrema9arg_max_fIdlNSA_4lessIdEEEEEEJSI_SK_lN3cub18CUB_300001_SM_100013GridEvenShareIlEENSS_9GridQueueIyEESP_EEEvDpT0_,"ax",@progbits
	.align	128
        .global         _ZN6thrust24THRUST_300001_SM_1000_NS8cuda_cub4core6detail13_kernel_agentINS1_8__reduce11ReduceAgentINS0_12zip_iteratorIN4cuda3std3__45tupleIJNS0_10device_ptrIdEENS0_17counting_iteratorIlNS0_11use_defaultESF_SF_EEEEEEEPNSB_IJdlEEESJ_lNS1_9__extrema9arg_max_fIdlNSA_4lessIdEEEEEEJSI_SK_lN3cub18CUB_300001_SM_100013GridEvenShareIlEENSS_9GridQueueIyEESP_EEEvDpT0_
        .type           _ZN6thrust24THRUST_300001_SM_1000_NS8cuda_cub4core6detail13_kernel_agentINS1_8__reduce11ReduceAgentINS0_12zip_iteratorIN4cuda3std3__45tupleIJNS0_10device_ptrIdEENS0_17counting_iteratorIlNS0_11use_defaultESF_SF_EEEEEEEPNSB_IJdlEEESJ_lNS1_9__extrema9arg_max_fIdlNSA_4lessIdEEEEEEJSI_SK_lN3cub18CUB_300001_SM_100013GridEvenShareIlEENSS_9GridQueueIyEESP_EEEvDpT0_,@function
        .size           _ZN6thrust24THRUST_300001_SM_1000_NS8cuda_cub4core6detail13_kernel_agentINS1_8__reduce11ReduceAgentINS0_12zip_iteratorIN4cuda3std3__45tupleIJNS0_10device_ptrIdEENS0_17counting_iteratorIlNS0_11use_defaultESF_SF_EEEEEEEPNSB_IJdlEEESJ_lNS1_9__extrema9arg_max_fIdlNSA_4lessIdEEEEEEJSI_SK_lN3cub18CUB_300001_SM_100013GridEvenShareIlEENSS_9GridQueueIyEESP_EEEvDpT0_,(.L_x_713 - _ZN6thrust24THRUST_300001_SM_1000_NS8cuda_cub4core6detail13_kernel_agentINS1_8__reduce11ReduceAgentINS0_12zip_iteratorIN4cuda3std3__45tupleIJNS0_10device_ptrIdEENS0_17counting_iteratorIlNS0_11use_defaultESF_SF_EEEEEEEPNSB_IJdlEEESJ_lNS1_9__extrema9arg_max_fIdlNSA_4lessIdEEEEEEJSI_SK_lN3cub18CUB_300001_SM_100013GridEvenShareIlEENSS_9GridQueueIyEESP_EEEvDpT0_)
        .other          _ZN6thrust24THRUST_300001_SM_1000_NS8cuda_cub4core6detail13_kernel_agentINS1_8__reduce11ReduceAgentINS0_12zip_iteratorIN4cuda3std3__45tupleIJNS0_10device_ptrIdEENS0_17counting_iteratorIlNS0_11use_defaultESF_SF_EEEEEEEPNSB_IJdlEEESJ_lNS1_9__extrema9arg_max_fIdlNSA_4lessIdEEEEEEJSI_SK_lN3cub18CUB_300001_SM_100013GridEvenShareIlEENSS_9GridQueueIyEESP_EEEvDpT0_,@"STO_CUDA_ENTRY STV_DEFAULT"
_ZN6thrust24THRUST_300001_SM_1000_NS8cuda_cub4core6detail13_kernel_agentINS1_8__reduce11ReduceAgentINS0_12zip_iteratorIN4cuda3std3__45tupleIJNS0_10device_ptrIdEENS0_17counting_iteratorIlNS0_11use_defaultESF_SF_EEEEEEEPNSB_IJdlEEESJ_lNS1_9__extrema9arg_max_fIdlNSA_4lessIdEEEEEEJSI_SK_lN3cub18CUB_300001_SM_100013GridEvenShareIlEENSS_9GridQueueIyEESP_EEEvDpT0_:
.text._ZN6thrust24THRUST_300001_SM_1000_NS8cuda_cub4core6detail13_kernel_agentINS1_8__reduce11ReduceAgentINS0_12zip_iteratorIN4cuda3std3__45tupleIJNS0_10device_ptrIdEENS0_17counting_iteratorIlNS0_11use_defaultESF_SF_EEEEEEEPNSB_IJdlEEESJ_lNS1_9__extrema9arg_max_fIdlNSA_4lessIdEEEEEEJSI_SK_lN3cub18CUB_300001_SM_100013GridEvenShareIlEENSS_9GridQueueIyEESP_EEEvDpT0_:
[----:B------:R-:W-:Y:S01]  /*0000*/  LDC R1, c[0x0][0x37c] ;  /* 0x0000df00ff017b82 */ /* 0x000fe20000000800 */
[----:B------:R-:W0:Y:S01]  /*0010*/  S2R R0, SR_CTAID.X ;  /* 0x0000000000007919 */ /* 0x000e220000002500 */
[----:B------:R-:W1:Y:S01]  /*0020*/  LDCU.64 UR4, c[0x0][0x398] ;  /* 0x00007300ff0477ac */ /* 0x000e620008000a00 */
[----:B------:R-:W-:Y:S01]  /*0030*/  BSSY.RECONVERGENT B0, `(.L_x_116) ;  /* 0x0000689000007945 */ /* 0x000fe20003800200 */
[----:B------:R-:W2:Y:S01]  /*0040*/  LDCU UR6, c[0x0][0x370] ;  /* 0x00006e00ff0677ac */ /* 0x000ea20008000800 */
[----:B------:R-:W3:Y:S01]  /*0050*/  LDCU.64 UR10, c[0x0][0x358] ;  /* 0x00006b00ff0a77ac */ /* 0x000ee20008000a00 */
[----:B-1----:R-:W-:Y:S02]  /*0060*/  IMAD.U32 R25, RZ, RZ, UR4 ;  /* 0x00000004ff197e24 */ /* 0x002fe4000f8e00ff */
[----:B------:R-:W-:Y:S01]  /*0070*/  IMAD.U32 R16, RZ, RZ, UR5 ;  /* 0x00000005ff107e24 */ /* 0x000fe2000f8e00ff */
[----:B--2---:R-:W-:Y:S01]  /*0080*/  UIMAD UR6, UR6, 0x500, URZ ;  /* 0x00000500060678a4 */ /* 0x004fe2000f8e02ff */
[----:B0-----:R-:W-:-:S05]  /*0090*/  IMAD R8, R0, 0x500, RZ ;  /* 0x0000050000087824 */ /* 0x001fca00078e02ff */
[----:B------:R-:W-:-:S04]  /*00a0*/  IADD3 R2, P1, PT, R8, 0x500, RZ ;  /* 0x0000050008027810 */ /* 0x000fc80007f3e0ff */
[----:B------:R-:W-:Y:S01]  /*00b0*/  ISETP.GT.U32.AND P0, PT, R2, R25, PT ;  /* 0x000000190200720c */ /* 0x000fe20003f04070 */
[----:B------:R-:W-:-:S05]  /*00c0*/  IMAD.X R3, RZ, RZ, RZ, P1 ;  /* 0x000000ffff037224 */ /* 0x000fca00008e06ff */
[----:B------:R-:W-:-:S13]  /*00d0*/  ISETP.GT.AND.EX P0, PT, R3, R16, PT, P0 ;  /* 0x000000100300720c */ /* 0x000fda0003f04300 */
[----:B---3--:R-:W-:Y:S05]  /*00e0*/  @!P0 BRA `(.L_x_117) ;  /* 0x0000003800e48947 */ /* 0x008fea0003800000 */
[----:B------:R-:W0:Y:S01]  /*00f0*/  S2R R10, SR_TID.X ;  /* 0x00000000000a7919 */ /* 0x000e220000002100 */
[----:B------:R-:W-:Y:S01]  /*0100*/  IMAD.IADD R9, R25, 0x1, -R8 ;  /* 0x0000000119097824 */ /* 0x000fe200078e0a08 */
[----:B------:R-:W-:Y:S01]  /*0110*/  BSSY.RECONVERGENT B1, `(.L_x_118) ;  /* 0x000000f000017945 */ /* 0x000fe20003800200 */
[----:B------:R-:W-:Y:S02]  /*0120*/  CS2R R20, SRZ ;  /* 0x0000000000147805 */ /* 0x000fe4000001ff00 */
[----:B------:R-:W-:Y:S02]  /*0130*/  CS2R R14, SRZ ;  /* 0x00000000000e7805 */ /* 0x000fe4000001ff00 */
[----:B0-----:R-:W-:Y:S01]  /*0140*/  ISETP.GE.AND P0, PT, R10, R9, PT ;  /* 0x000000090a00720c */ /* 0x001fe20003f06270 */
[----:B------:R-:W-:-:S12]  /*0150*/  IMAD.MOV.U32 R6, RZ, RZ, R10 ;  /* 0x000000ffff067224 */ /* 0x000fd800078e000a */
[----:B------:R-:W-:Y:S05]  /*0160*/  @P0 BRA `(.L_x_119) ;  /* 0x0000000000240947 */ /* 0x000fea0003800000 */
[----:B------:R-:W0:Y:S01]  /*0170*/  LDCU.128 UR4, c[0x0][0x380] ;  /* 0x00007000ff0477ac */ /* 0x000e220008000c00 */
[----:B------:R-:W-:-:S05]  /*0180*/  IADD3 R21, P0, PT, R8, R10, RZ ;  /* 0x0000000a08157210 */ /* 0x000fca0007f1e0ff */
[----:B------:R-:W-:Y:S01]  /*0190*/  IMAD.X R20, RZ, RZ, RZ, P0 ;  /* 0x000000ffff147224 */ /* 0x000fe200000e06ff */
[----:B0-----:R-:W-:-:S04]  /*01a0*/  LEA R14, P1, R21, UR4, 0x3 ;  /* 0x00000004150e7c11 */ /* 0x001fc8000f8218ff */
[----:B------:R-:W-:-:S06]  /*01b0*/  LEA.HI.X R15, R21, UR5, R20, 0x3, P1 ;  /* 0x00000005150f7c11 */ /* 0x000fcc00088f1c14 */
[----:B------:R-:W5:Y:S01]  /*01c0*/  LDG.E.64 R14, desc[UR10][R14.64] ;  /* 0x0000000a0e0e7981 */ /* 0x000f62000c1e1b00 */
[----:B------:R-:W-:Y:S01]  /*01d0*/  IADD3 R21, P0, PT, R21, UR6, RZ ;  /* 0x0000000615157c10 */ /* 0x000fe2000ff1e0ff */
[----:B------:R-:W-:-:S03]  /*01e0*/  VIADD R6, R10, 0x100 ;  /* 0x000001000a067836 */ /* 0x000fc60000000000 */
[----:B------:R-:W-:-:S09]  /*01f0*/  IADD3.X R20, PT, PT, R20, UR7, RZ, P0, !PT ;  /* 0x0000000714147c10 */ /* 0x000fd200087fe4ff */
.L_x_119:
[----:B------:R-:W-:Y:S05]  /*0200*/  BSYNC.RECONVERGENT B1 ;  /* 0x0000000000017941 */ /* 0x000fea0003800200 */
.L_x_118:
[----:B------:R-:W-:Y:S01]  /*0210*/  ISETP.GE.AND P0, PT, R6, R9, PT ;  /* 0x000000090600720c */ /* 0x000fe20003f06270 */
[----:B------:R-:W-:-:S12]  /*0220*/  BSSY.RECONVERGENT B1, `(.L_x_120) ;  /* 0x00000af000017945 */ /* 0x000fd80003800200 */
[----:B------:R-:W-:Y:S05]  /*0230*/  @P0 BRA `(.L_x_121) ;  /* 0x0000000800b40947 */ /* 0x000fea0003800000 */
[----:B------:R-:W-:Y:S01]  /*0240*/  LOP3.LUT R2, RZ, R6, RZ, 0x33, !PT ;  /* 0x00000006ff027212 */ /* 0x000fe200078e33ff */
[----:B------:R-:W-:Y:S03]  /*0250*/  BSSY.RECONVERGENT B2, `(.L_x_122) ;  /* 0x0000034000027945 */ /* 0x000fe60003800200 */
[----:B------:R-:W-:-:S04]  /*0260*/  IADD3 R25, PT, PT, -R8, R25, R2 ;  /* 0x0000001908197210 */ /* 0x000fc80007ffe102 */
[----:B------:R-:W-:-:S04]  /*0270*/  LOP3.LUT R2, R25, 0x300, RZ, 0xc0, !PT ;  /* 0x0000030019027812 */ /* 0x000fc800078ec0ff */
[----:B------:R-:W-:-:S13]  /*0280*/  ISETP.NE.AND P0, PT, R2, 0x300, PT ;  /* 0x000003000200780c */ /* 0x000fda0003f05270 */
[----:B------:R-:W-:Y:S05]  /*0290*/  @!P0 BRA `(.L_x_123) ;  /* 0x0000000000bc8947 */ /* 0x000fea0003800000 */
[----:B------:R-:W0:Y:S01]  /*02a0*/  LDCU.128 UR4, c[0x0][0x380] ;  /* 0x00007000ff0477ac */ /* 0x000e220008000c00 */
[----:B------:R-:W-:Y:S02]  /*02b0*/  IADD3 R12, P0, PT, R8, R6, RZ ;  /* 0x00000006080c7210 */ /* 0x000fe40007f1e0ff */
[----:B------:R-:W-:-:S03]  /*02c0*/  LEA.HI R2, R25, 0x1, RZ, 0x18 ;  /* 0x0000000119027811 */ /* 0x000fc600078fc0ff */
[----:B------:R-:W-:Y:S01]  /*02d0*/  IMAD.X R3, RZ, RZ, RZ, P0 ;  /* 0x000000ffff037224 */ /* 0x000fe200000e06ff */
[----:B------:R-:W-:-:S05]  /*02e0*/  LOP3.LUT R2, R2, 0x3, RZ, 0xc0, !PT ;  /* 0x0000000302027812 */ /* 0x000fca00078ec0ff */
[----:B------:R-:W-:Y:S01]  /*02f0*/  IMAD.MOV R7, RZ, RZ, -R2 ;  /* 0x000000ffff077224 */ /* 0x000fe200078e0a02 */
[C---:B0-----:R-:W-:Y:S02]  /*0300*/  IADD3 R13, P1, PT, R12.reuse, UR6, RZ ;  /* 0x000000060c0d7c10 */ /* 0x041fe4000ff3e0ff */
[C---:B------:R-:W-:Y:S02]  /*0310*/  LEA R11, P2, R12.reuse, UR4, 0x3 ;  /* 0x000000040c0b7c11 */ /* 0x040fe4000f8418ff */
[----:B------:R-:W-:Y:S02]  /*0320*/  IADD3.X R16, PT, PT, R3, UR7, RZ, P1, !PT ;  /* 0x0000000703107c10 */ /* 0x000fe40008ffe4ff */
[----:B------:R-:W-:-:S09]  /*0330*/  LEA.HI.X R12, R12, UR5, R3, 0x3, P2 ;  /* 0x000000050c0c7c11 */ /* 0x000fd200090f1c03 */
.L_x_126:
[----:B------:R-:W-:Y:S02]  /*0340*/  IMAD.MOV.U32 R2, RZ, RZ, R11 ;  /* 0x000000ffff027224 */ /* 0x000fe400078e000b */
[----:B------:R-:W-:-:S06]  /*0350*/  IMAD.MOV.U32 R3, RZ, RZ, R12 ;  /* 0x000000ffff037224 */ /* 0x000fcc00078e000c */
[----:B------:R-:W2:Y:S01]  /*0360*/  LDG.E.64 R2, desc[UR10][R2.64] ;  /* 0x0000000a02027981 */ /* 0x000ea2000c1e1b00 */
[----:B------:R-:W-:Y:S01]  /*0370*/  VIADD R7, R7, 0x1 ;  /* 0x0000000107077836 */ /* 0x000fe20000000000 */
[----:B------:R-:W-:Y:S01]  /*0380*/  BSSY.RECONVERGENT B3, `(.L_x_124) ;  /* 0x000001b000037945 */ /* 0x000fe20003800200 */
[----:B------:R-:W-:Y:S01]  /*0390*/  IMAD.MOV.U32 R18, RZ, RZ, R21 ;  /* 0x000000ffff127224 */ /* 0x000fe200078e0015 */
[----:B------:R-:W-:Y:S01]  /*03a0*/  IADD3 R11, P3, PT, R11, 0x800, RZ ;  /* 0x000008000b0b7810 */ /* 0x000fe20007f7e0ff */
[----:B------:R-:W-:Y:S01]  /*03b0*/  IMAD.MOV.U32 R17, RZ, RZ, R20 ;  /* 0x000000ffff117224 */ /* 0x000fe200078e0014 */
[----:B------:R-:W-:Y:S01]  /*03c0*/  ISETP.NE.AND P2, PT, R7, RZ, PT ;  /* 0x000000ff0700720c */ /* 0x000fe20003f45270 */
[----:B-----5:R-:W-:Y:S02]  /*03d0*/  IMAD.MOV.U32 R4, RZ, RZ, R14 ;  /* 0x000000ffff047224 */ /* 0x020fe400078e000e */
[----:B------:R-:W-:Y:S02]  /*03e0*/  IMAD.MOV.U32 R5, RZ, RZ, R15 ;  /* 0x000000ffff057224 */ /* 0x000fe400078e000f */
[----:B------:R-:W-:-:S02]  /*03f0*/  IMAD.MOV.U32 R21, RZ, RZ, R13 ;  /* 0x000000ffff157224 */ /* 0x000fc400078e000d */
[----:B------:R-:W-:Y:S01]  /*0400*/  IMAD.MOV.U32 R20, RZ, RZ, R16 ;  /* 0x000000ffff147224 */ /* 0x000fe200078e0010 */
[----:B--2---:R-:W-:Y:S01]  /*0410*/  DSETP.GEU.AND P0, PT, R14, R2, PT ;  /* 0x000000020e00722a */ /* 0x004fe20003f0e000 */
[----:B------:R-:W-:Y:S02]  /*0420*/  IMAD.MOV.U32 R14, RZ, RZ, R2 ;  /* 0x000000ffff0e7224 */ /* 0x000fe400078e0002 */
[----:B------:R-:W-:-:S11]  /*0430*/  IMAD.MOV.U32 R15, RZ, RZ, R3 ;  /* 0x000000ffff0f7224 */ /* 0x000fd600078e0003 */
        /* <DEDUP_REMOVED lines=15> */
.L_x_125:
[----:B------:R-:W-:Y:S05]  /*0530*/  BSYNC.RECONVERGENT B3 ;  /* 0x0000000000037941 */ /* 0x000fea0003800200 */
.L_x_124:
[----:B------:R-:W-:Y:S01]  /*0540*/  IADD3 R13, P0, PT, R13, 0x100, RZ ;  /* 0x000001000d0d7810 */ /* 0x000fe20007f1e0ff */
[----:B------:R-:W-:Y:S02]  /*0550*/  VIADD R6, R6, 0x100 ;  /* 0x0000010006067836 */ /* 0x000fe40000000000 */
[----:B------:R-:W-:Y:S02]  /*0560*/  IMAD.X R12, RZ, RZ, R12, P3 ;  /* 0x000000ffff0c7224 */ /* 0x000fe400018e060c */
[----:B------:R-:W-:Y:S01]  /*0570*/  IMAD.X R16, RZ, RZ, R16, P0 ;  /* 0x000000ffff107224 */ /* 0x000fe200000e0610 */
[----:B------:R-:W-:Y:S07]  /*0580*/  @P2 BRA `(.L_x_126) ;  /* 0xfffffffc006c2947 */ /* 0x000fee000383ffff */
.L_x_123:
[----:B------:R-:W-:Y:S05]  /*0590*/  BSYNC.RECONVERGENT B2 ;  /* 0x0000000000027941 */ /* 0x000fea0003800200 */
.L_x_122:
[----:B------:R-:W-:-:S13]  /*05a0*/  ISETP.GE.U32.AND P0, PT, R25, 0x300, PT ;  /* 0x000003001900780c */ /* 0x000fda0003f06070 */
[----:B------:R-:W-:Y:S05]  /*05b0*/  @!P0 BRA `(.L_x_121) ;  /* 0x0000000400d48947 */ /* 0x000fea0003800000 */
[----:B------:R-:W0:Y:S01]  /*05c0*/  LDC.64 R4, c[0x0][0x380] ;  /* 0x0000e000ff047b82 */ /* 0x000e220000000a00 */
[----:B------:R-:W-:-:S07]  /*05d0*/  VIADD R11, R6, 0x200 ;  /* 0x00000200060b7836 */ /* 0x000fce0000000000 */
[----:B------:R-:W1:Y:S02]  /*05e0*/  LDC.64 R2, c[0x0][0x388] ;  /* 0x0000e200ff027b82 */ /* 0x000e640000000a00 */
.L_x_135:
[----:B------:R-:W-:-:S05]  /*05f0*/  VIADD R7, R11, 0xfffffe00 ;  /* 0xfffffe000b077836 */ /* 0x000fca0000000000 */
[----:B------:R-:W-:-:S04]  /*0600*/  IADD3 R13, P0, PT, R8, R7, RZ ;  /* 0x00000007080d7210 */ /* 0x000fc80007f1e0ff */
[----:B------:R-:W-:Y:S02]  /*0610*/  LEA.HI.X.SX32 R12, R7, RZ, 0x1, P0 ;  /* 0x000000ff070c7211 */ /* 0x000fe400000f0eff */
[----:B0-----:R-:W-:-:S04]  /*0620*/  LEA R16, P0, R13, R4, 0x3 ;  /* 0x000000040d107211 */ /* 0x001fc800078018ff */
[----:B------:R-:W-:-:S05]  /*0630*/  LEA.HI.X R17, R13, R5, R12, 0x3, P0 ;  /* 0x000000050d117211 */ /* 0x000fca00000f1c0c */
[----:B------:R-:W2:Y:S04]  /*0640*/  LDG.E.64 R18, desc[UR10][R16.64] ;  /* 0x0000000a10127981 */ /* 0x000ea8000c1e1b00 */
[----:B-----5:R0:W5:Y:S01]  /*0650*/  LDG.E.64 R6, desc[UR10][R16.64+0x800] ;  /* 0x0008000a10067981 */ /* 0x020162000c1e1b00 */
[----:B-1----:R-:W-:Y:S01]  /*0660*/  IADD3 R24, P1, PT, R13, R2, RZ ;  /* 0x000000020d187210 */ /* 0x002fe20007f3e0ff */
[----:B------:R-:W-:Y:S04]  /*0670*/  BSSY.RECONVERGENT B2, `(.L_x_127) ;  /* 0x0000016000027945 */ /* 0x000fe80003800200 */
[----:B------:R-:W-:-:S02]  /*0680*/  IMAD.X R25, R12, 0x1, R3, P1 ;  /* 0x000000010c197824 */ /* 0x000fc400008e0603 */
[----:B------:R-:W-:Y:S02]  /*0690*/  IMAD.MOV.U32 R23, RZ, RZ, R24 ;  /* 0x000000ffff177224 */ /* 0x000fe400078e0018 */
[----:B------:R-:W-:Y:S01]  /*06a0*/  IMAD.MOV.U32 R22, RZ, RZ, R25 ;  /* 0x000000ffff167224 */ /* 0x000fe200078e0019 */
[----:B--2---:R-:W-:Y:S01]  /*06b0*/  DSETP.GEU.AND P0, PT, R14, R18, PT ;  /* 0x000000120e00722a */ /* 0x004fe20003f0e000 */
[----:B------:R-:W-:Y:S02]  /*06c0*/  IMAD.MOV.U32 R12, RZ, RZ, R18 ;  /* 0x000000ffff0c7224 */ /* 0x000fe400078e0012 */
[----:B------:R-:W-:-:S11]  /*06d0*/  IMAD.MOV.U32 R13, RZ, RZ, R19 ;  /* 0x000000ffff0d7224 */ /* 0x000fd600078e0013 */
        /* <DEDUP_REMOVED lines=15> */
.L_x_128:
[----:B------:R-:W-:Y:S05]  /*07d0*/  BSYNC.RECONVERGENT B2 ;  /* 0x0000000000027941 */ /* 0x000fea0003800200 */
.L_x_127:
[----:B------:R0:W5:Y:S04]  /*07e0*/  LDG.E.64 R14, desc[UR10][R16.64+0x1000] ;  /* 0x0010000a100e7981 */ /* 0x000168000c1e1b00 */
[----:B------:R0:W5:Y:S02]  /*07f0*/  LDG.E.64 R18, desc[UR10][R16.64+0x1800] ;  /* 0x0018000a10127981 */ /* 0x000164000c1e1b00 */
[----:B-----5:R-:W-:Y:S01]  /*0800*/  DSETP.GEU.AND P0, PT, R12, R6, PT ;  /* 0x000000060c00722a */ /* 0x020fe20003f0e000 */
[----:B------:R-:W-:Y:S01]  /*0810*/  VIADD R21, R11, 0xffffff00 ;  /* 0xffffff000b157836 */ /* 0x000fe20000000000 */
[----:B------:R-:W-:Y:S04]  /*0820*/  BSSY.RECONVERGENT B2, `(.L_x_129) ;  /* 0x0000017000027945 */ /* 0x000fe80003800200 */
[----:B------:R-:W-:-:S02]  /*0830*/  SHF.R.S32.HI R20, RZ, 0x1f, R21 ;  /* 0x0000001fff147819 */ /* 0x000fc40000011415 */
[----:B------:R-:W-:Y:S01]  /*0840*/  IADD3 R26, P1, P2, R21, R2, R8 ;  /* 0x00000002151a7210 */ /* 0x000fe20007a3e008 */
[----:B------:R-:W-:-:S03]  /*0850*/  IMAD.MOV.U32 R21, RZ, RZ, R7 ;  /* 0x000000ffff157224 */ /* 0x000fc600078e0007 */
[----:B------:R-:W-:Y:S01]  /*0860*/  IADD3.X R27, PT, PT, R20, R3, RZ, P1, P2 ;  /* 0x00000003141b7210 */ /* 0x000fe20000fe44ff */
[----:B------:R-:W-:Y:S02]  /*0870*/  IMAD.MOV.U32 R24, RZ, RZ, R26 ;  /* 0x000000ffff187224 */ /* 0x000fe400078e001a */
[----:B------:R-:W-:Y:S02]  /*0880*/  IMAD.MOV.U32 R20, RZ, RZ, R6 ;  /* 0x000000ffff147224 */ /* 0x000fe400078e0006 */
[----:B------:R-:W-:Y:S01]  /*0890*/  IMAD.MOV.U32 R25, RZ, RZ, R27 ;  /* 0x000000ffff197224 */ /* 0x000fe200078e001b */
[----:B0-----:R-:W-:Y:S06]  /*08a0*/  @!P0 BRA `(.L_x_130) ;  /* 0x0000000000388947 */ /* 0x001fec0003800000 */
        /* <DEDUP_REMOVED lines=14> */
.L_x_130:
[----:B------:R-:W-:Y:S05]  /*0990*/  BSYNC.RECONVERGENT B2 ;  /* 0x0000000000027941 */ /* 0x000fea0003800200 */
.L_x_129:
[----:B------:R-:W-:Y:S01]  /*09a0*/  DSETP.GEU.AND P0, PT, R20, R14, PT ;  /* 0x0000000e1400722a */ /* 0x000fe20003f0e000 */
[----:B------:R-:W-:Y:S01]  /*09b0*/  SHF.R.S32.HI R6, RZ, 0x1f, R11 ;  /* 0x0000001fff067819 */ /* 0x000fe2000001140b */
[----:B------:R-:W-:Y:S01]  /*09c0*/  BSSY.RECONVERGENT B2, `(.L_x_131) ;  /* 0x0000017000027945 */ /* 0x000fe20003800200 */
[C---:B------:R-:W-:Y:S01]  /*09d0*/  IADD3 R23, P1, P2, R11.reuse, R2, R8 ;  /* 0x000000020b177210 */ /* 0x040fe20007a3e008 */
[----:B------:R-:W-:Y:S02]  /*09e0*/  VIADD R17, R11, 0x100 ;  /* 0x000001000b117836 */ /* 0x000fe40000000000 */
[----:B------:R-:W-:Y:S01]  /*09f0*/  IMAD.MOV.U32 R7, RZ, RZ, R15 ;  /* 0x000000ffff077224 */ /* 0x000fe200078e000f */
[----:B------:R-:W-:Y:S01]  /*0a00*/  IADD3.X R16, PT, PT, R6, R3, RZ, P1, P2 ;  /* 0x0000000306107210 */ /* 0x000fe20000fe44ff */
[----:B------:R-:W-:Y:S02]  /*0a10*/  IMAD.MOV.U32 R12, RZ, RZ, R23 ;  /* 0x000000ffff0c7224 */ /* 0x000fe400078e0017 */
[----:B------:R-:W-:-:S02]  /*0a20*/  IMAD.MOV.U32 R6, RZ, RZ, R14 ;  /* 0x000000ffff067224 */ /* 0x000fc400078e000e */
[----:B------:R-:W-:Y:S02]  /*0a30*/  IMAD.MOV.U32 R13, RZ, RZ, R16 ;  /* 0x000000ffff0d7224 */ /* 0x000fe400078e0010 */
        /* <DEDUP_REMOVED lines=15> */
.L_x_132:
[----:B------:R-:W-:Y:S05]  /*0b30*/  BSYNC.RECONVERGENT B2 ;  /* 0x0000000000027941 */ /* 0x000fea0003800200 */
.L_x_131:
[----:B------:R-:W-:Y:S01]  /*0b40*/  DSETP.GEU.AND P0, PT, R6, R18, PT ;  /* 0x000000120600722a */ /* 0x000fe20003f0e000 */
[----:B------:R-:W-:Y:S01]  /*0b50*/  SHF.R.S32.HI R14, RZ, 0x1f, R17 ;  /* 0x0000001fff0e7819 */ /* 0x000fe20000011411 */
[----:B------:R-:W-:Y:S01]  /*0b60*/  BSSY.RECONVERGENT B2, `(.L_x_133) ;  /* 0x0000016000027945 */ /* 0x000fe20003800200 */
[----:B------:R-:W-:Y:S01]  /*0b70*/  IADD3 R17, P1, P2, R17, R2, R8 ;  /* 0x0000000211117210 */ /* 0x000fe20007a3e008 */
[----:B------:R-:W-:-:S03]  /*0b80*/  IMAD.MOV.U32 R15, RZ, RZ, R19 ;  /* 0x000000ffff0f7224 */ /* 0x000fc600078e0013 */
[----:B------:R-:W-:Y:S01]  /*0b90*/  IADD3.X R16, PT, PT, R14, R3, RZ, P1, P2 ;  /* 0x000000030e107210 */ /* 0x000fe20000fe44ff */
[----:B------:R-:W-:Y:S02]  /*0ba0*/  IMAD.MOV.U32 R21, RZ, RZ, R17 ;  /* 0x000000ffff157224 */ /* 0x000fe400078e0011 */
[----:B------:R-:W-:Y:S02]  /*0bb0*/  IMAD.MOV.U32 R14, RZ, RZ, R18 ;  /* 0x000000ffff0e7224 */ /* 0x000fe400078e0012 */
        /* <DEDUP_REMOVED lines=16> */
.L_x_134:
[----:B------:R-:W-:Y:S05]  /*0cc0*/  BSYNC.RECONVERGENT B2 ;  /* 0x0000000000027941 */ /* 0x000fea0003800200 */
.L_x_133:
[C---:B------:R-:W-:Y:S02]  /*0cd0*/  VIADD R6, R11.reuse, 0x200 ;  /* 0x000002000b067836 */ /* 0x040fe40000000000 */
[----:B------:R-:W-:-:S03]  /*0ce0*/  VIADD R11, R11, 0x400 ;  /* 0x000004000b0b7836 */ /* 0x000fc60000000000 */
[----:B------:R-:W-:-:S13]  /*0cf0*/  ISETP.GE.AND P0, PT, R6, R9, PT ;  /* 0x000000090600720c */ /* 0x000fda0003f06270 */
[----:B------:R-:W-:Y:S05]  /*0d00*/  @!P0 BRA `(.L_x_135) ;  /* 0xfffffff800388947 */ /* 0x000fea000383ffff */
.L_x_121:
[----:B------:R-:W-:Y:S05]  /*0d10*/  BSYNC.RECONVERGENT B1 ;  /* 0x0000000000017941 */ /* 0x000fea0003800200 */
.L_x_120:
[----:B------:R-:W-:-:S13]  /*0d20*/  ISETP.GE.AND P0, PT, R9, 0x100, PT ;  /* 0x000001000900780c */ /* 0x000fda0003f06270 */
[----:B------:R-:W-:Y:S05]  /*0d30*/  @!P0 BRA `(.L_x_136) ;  /* 0x0000001400508947 */ /* 0x000fea0003800000 */
[----:B------:R-:W0:Y:S01]  /*0d40*/  S2R R11, SR_LANEID ;  /* 0x00000000000b7919 */ /* 0x000e220000000000 */
[----:B------:R-:W-:Y:S01]  /*0d50*/  BSSY.RECONVERGENT B1, `(.L_x_137) ;  /* 0x000001f000017945 */ /* 0x000fe20003800200 */
[----:B------:R-:W-:Y:S01]  /*0d60*/  IMAD.MOV.U32 R12, RZ, RZ, R21 ;  /* 0x000000ffff0c7224 */ /* 0x000fe200078e0015 */
[----:B-----5:R1:W2:Y:S01]  /*0d70*/  SHFL.DOWN PT, R4, R14, 0x1, 0x1f ;  /* 0x08201f000e047f89 */ /* 0x0202a200000e0000 */
        /* <DEDUP_REMOVED lines=9> */
[----:B------:R-:W-:Y:S01]  /*0e10*/  IMAD.MOV.U32 R12, RZ, RZ, R6 ;  /* 0x000000ffff0c7224 */ /* 0x000fe200078e0006 */
[----:B------:R-:W-:Y:S01]  /*0e20*/  MOV R13, R7 ;  /* 0x00000007000d7202 */ /* 0x000fe20000000f00 */
[----:B------:R-:W-:Y:S02]  /*0e30*/  IMAD.MOV.U32 R2, RZ, RZ, R4 ;  /* 0x000000ffff027224 */ /* 0x000fe400078e0004 */
[----:B------:R-:W-:-:S09]  /*0e40*/  IMAD.MOV.U32 R3, RZ, RZ, R5 ;  /* 0x000000ffff037224 */ /* 0x000fd200078e0005 */
        /* <DEDUP_REMOVED lines=15> */
.L_x_138:
[----:B------:R-:W-:Y:S05]  /*0f40*/  BSYNC.RECONVERGENT B1 ;  /* 0x0000000000017941 */ /* 0x000fea0003800200 */
.L_x_137:
        /* <DEDUP_REMOVED lines=31> */
.L_x_140:
[----:B------:R-:W-:Y:S05]  /*1140*/  BSYNC.RECONVERGENT B1 ;  /* 0x0000000000017941 */ /* 0x000fea0003800200 */
.L_x_139:
[----:B------:R-:W-:Y:S01]  /*1150*/  ISETP.GT.AND P0, PT, R11, 0x1b, PT ;  /* 0x0000001b0b00780c */ /* 0x000fe20003f04270 */
[----:B-1----:R1:W1:Y:S01]  /*1160*/  SHFL.DOWN PT, R6, R4, 0x4, 0x1f ;  /* 0x08801f0004067f89 */ /* 0x00226200000e0000 */
[----:B------:R-:W-:Y:S01]  /*1170*/  BSSY.RECONVERGENT B1, `(.L_x_141) ;  /* 0x000001d000017945 */ /* 0x000fe20003800200 */
[----:B----4-:R-:W-:Y:S02]  /*1180*/  IMAD.MOV.U32 R14, RZ, RZ, R8 ;  /* 0x000000ffff0e7224 */ /* 0x010fe400078e0008 */
[----:B--2---:R2:W4:Y:S01]  /*1190*/  SHFL.DOWN PT, R7, R5, 0x4, 0x1f ;  /* 0x08801f0005077f89 */ /* 0x00452200000e0000 */
[----:B---3--:R-:W-:Y:S02]  /*11a0*/  IMAD.MOV.U32 R15, RZ, RZ, R9 ;  /* 0x000000ffff0f7224 */ /* 0x008fe400078e0009 */
[----:B0-----:R-:W-:Y:S01]  /*11b0*/  IMAD.MOV.U32 R2, RZ, RZ, R4 ;  /* 0x000000ffff027224 */ /* 0x001fe200078e0004 */
[----:B------:R2:W0:Y:S01]  /*11c0*/  SHFL.DOWN PT, R13, R8, 0x4, 0x1f ;  /* 0x08801f00080d7f89 */ /* 0x00042200000e0000 */
[----:B------:R-:W-:-:S03]  /*11d0*/  IMAD.MOV.U32 R3, RZ, RZ, R5 ;  /* 0x000000ffff037224 */ /* 0x000fc600078e0005 */
[----:B------:R2:W3:Y:S01]  /*11e0*/  SHFL.DOWN PT, R12, R9, 0x4, 0x1f ;  /* 0x08801f00090c7f89 */ /* 0x0004e200000e0000 */
[----:B------:R-:W-:Y:S05]  /*11f0*/  @P0 BRA `(.L_x_142) ;  /* 0x0000000000500947 */ /* 0x000fea0003800000 */
[----:B-1--4-:R-:W-:Y:S01]  /*1200*/  DSETP.GEU.AND P0, PT, R4, R6, PT ;  /* 0x000000060400722a */ /* 0x012fe20003f0e000 */
[----:B0-----:R-:W-:Y:S02]  /*1210*/  IMAD.MOV.U32 R14, RZ, RZ, R13 ;  /* 0x000000ffff0e7224 */ /* 0x001fe400078e000d */
        /* <DEDUP_REMOVED lines=18> */
.L_x_142:
[----:B------:R-:W-:Y:S05]  /*1340*/  BSYNC.RECONVERGENT B1 ;  /* 0x0000000000017941 */ /* 0x000fea0003800200 */
.L_x_141:
[----:B------:R-:W-:Y:S01]  /*1350*/  ISETP.GT.AND P0, PT, R11, 0x17, PT ;  /* 0x000000170b00780c */ /* 0x000fe20003f04270 */
[----:B-1----:R1:W1:Y:S01]  /*1360*/  SHFL.DOWN PT, R4, R2, 0x8, 0x1f ;  /* 0x09001f0002047f89 */ /* 0x00226200000e0000 */
[----:B------:R-:W-:Y:S01]  /*1370*/  BSSY.RECONVERGENT B1, `(.L_x_143) ;  /* 0x000001d000017945 */ /* 0x000fe20003800200 */
[----:B---3--:R-:W-:Y:S02]  /*1380*/  IMAD.MOV.U32 R12, RZ, RZ, R14 ;  /* 0x000000ffff0c7224 */ /* 0x008fe400078e000e */
[----:B--2---:R2:W3:Y:S01]  /*1390*/  SHFL.DOWN PT, R5, R3, 0x8, 0x1f ;  /* 0x09001f0003057f89 */ /* 0x0044e200000e0000 */
[----:B0-----:R-:W-:Y:S02]  /*13a0*/  IMAD.MOV.U32 R13, RZ, RZ, R15 ;  /* 0x000000ffff0d7224 */ /* 0x001fe400078e000f */
[----:B------:R-:W-:Y:S01]  /*13b0*/  IMAD.MOV.U32 R8, RZ, RZ, R2 ;  /* 0x000000ffff087224 */ /* 0x000fe200078e0002 */
[----:B----4-:R2:W0:Y:S01]  /*13c0*/  SHFL.DOWN PT, R7, R14, 0x8, 0x1f ;  /* 0x09001f000e077f89 */ /* 0x01042200000e0000 */
[----:B------:R-:W-:-:S03]  /*13d0*/  IMAD.MOV.U32 R9, RZ, RZ, R3 ;  /* 0x000000ffff097224 */ /* 0x000fc600078e0003 */
[----:B------:R2:W4:Y:S01]  /*13e0*/  SHFL.DOWN PT, R6, R15, 0x8, 0x1f ;  /* 0x09001f000f067f89 */ /* 0x00052200000e0000 */
[----:B------:R-:W-:Y:S05]  /*13f0*/  @P0 BRA `(.L_x_144) ;  /* 0x0000000000500947 */ /* 0x000fea0003800000 */
[----:B-1-3--:R-:W-:Y:S01]  /*1400*/  DSETP.GEU.AND P0, PT, R2, R4, PT ;  /* 0x000000040200722a */ /* 0x00afe20003f0e000 */
        /* <DEDUP_REMOVED lines=19> */
.L_x_144:
[----:B------:R-:W-:Y:S05]  /*1540*/  BSYNC.RECONVERGENT B1 ;  /* 0x0000000000017941 */ /* 0x000fea0003800200 */
.L_x_143:
[----:B------:R-:W-:Y:S01]  /*1550*/  ISETP.GT.AND P0, PT, R11, 0xf, PT ;  /* 0x0000000f0b00780c */ /* 0x000fe20003f04270 */
[----:B-1----:R1:W1:Y:S01]  /*1560*/  SHFL.DOWN PT, R2, R8, 0x10, 0x1f ;  /* 0x0a001f0008027f89 */ /* 0x00226200000e0000 */
[----:B------:R-:W-:Y:S01]  /*1570*/  BSSY.RECONVERGENT B1, `(.L_x_145) ;  /* 0x000001d000017945 */ /* 0x000fe20003800200 */
[----:B------:R-:W-:Y:S02]  /*1580*/  IMAD.MOV.U32 R4, RZ, RZ, R12 ;  /* 0x000000ffff047224 */ /* 0x000fe400078e000c */
[----:B--2---:R2:W1:Y:S01]  /*1590*/  SHFL.DOWN PT, R3, R9, 0x10, 0x1f ;  /* 0x0a001f0009037f89 */ /* 0x00446200000e0000 */
[----:B---3--:R-:W-:Y:S02]  /*15a0*/  IMAD.MOV.U32 R5, RZ, RZ, R13 ;  /* 0x000000ffff057224 */ /* 0x008fe400078e000d */
[----:B----4-:R-:W-:Y:S01]  /*15b0*/  IMAD.MOV.U32 R6, RZ, RZ, R8 ;  /* 0x000000ffff067224 */ /* 0x010fe200078e0008 */
[----:B------:R2:W3:Y:S01]  /*15c0*/  SHFL.DOWN PT, R15, R12, 0x10, 0x1f ;  /* 0x0a001f000c0f7f89 */ /* 0x0004e200000e0000 */
[----:B0-----:R-:W-:-:S03]  /*15d0*/  IMAD.MOV.U32 R7, RZ, RZ, R9 ;  /* 0x000000ffff077224 */ /* 0x001fc600078e0009 */
[----:B------:R2:W0:Y:S01]  /*15e0*/  SHFL.DOWN PT, R14, R13, 0x10, 0x1f ;  /* 0x0a001f000d0e7f89 */ /* 0x00042200000e0000 */
[----:B------:R-:W-:Y:S05]  /*15f0*/  @P0 BRA `(.L_x_146) ;  /* 0x0000000000500947 */ /* 0x000fea0003800000 */
[----:B-1----:R-:W-:Y:S01]  /*1600*/  DSETP.GEU.AND P0, PT, R8, R2, PT ;  /* 0x000000020800722a */ /* 0x002fe20003f0e000 */
[----:B---3--:R-:W-:Y:S02]  /*1610*/  IMAD.MOV.U32 R4, RZ, RZ, R15 ;  /* 0x000000ffff047224 */ /* 0x008fe400078e000f */
[----:B0-----:R-:W-:Y:S02]  /*1620*/  IMAD.MOV.U32 R5, RZ, RZ, R14 ;  /* 0x000000ffff057224 */ /* 0x001fe400078e000e */
        /* <DEDUP_REMOVED lines=17> */
.L_x_146:
[----:B------:R-:W-:Y:S05]  /*1740*/  BSYNC.RECONVERGENT B1 ;  /* 0x0000000000017941 */ /* 0x000fea0003800200 */
.L_x_145:
[----:B------:R-:W-:Y:S01]  /*1750*/  ISETP.NE.AND P0, PT, R11, RZ, PT ;  /* 0x000000ff0b00720c */ /* 0x000fe20003f05270 */
[----:B------:R-:W-:-:S12]  /*1760*/  BSSY.RECONVERGENT B1, `(.L_x_147) ;  /* 0x000000a000017945 */ /* 0x000fd80003800200 */
[----:B------:R-:W-:Y:S05]  /*1770*/  @P0 BRA `(.L_x_148) ;  /* 0x0000000000200947 */ /* 0x000fea0003800000 */
[----:B-1----:R-:W1:Y:S01]  /*1780*/  S2R R8, SR_CgaCtaId ;  /* 0x0000000000087919 */ /* 0x002e620000008800 */
[----:B------:R-:W-:Y:S02]  /*1790*/  MOV R3, 0x400 ;  /* 0x0000040000037802 */ /* 0x000fe40000000f00 */
[----:B------:R-:W-:-:S04]  /*17a0*/  SHF.R.U32.HI R2, RZ, 0x1, R10 ;  /* 0x00000001ff027819 */ /* 0x000fc8000001160a */
[----:B------:R-:W-:Y:S02]  /*17b0*/  LOP3.LUT R2, R2, 0x1f0, RZ, 0xc0, !PT ;  /* 0x000001f002027812 */ /* 0x000fe400078ec0ff */
[----:B-1----:R-:W-:-:S05]  /*17c0*/  LEA R3, R8, R3, 0x18 ;  /* 0x0000000308037211 */ /* 0x002fca00078ec0ff */
[----:B------:R-:W-:-:S05]  /*17d0*/  IMAD.IADD R3, R2, 0x1, R3 ;  /* 0x0000000102037824 */ /* 0x000fca00078e0203 */
[----:B------:R4:W-:Y:S04]  /*17e0*/  STS.64 [R3+0x10], R4 ;  /* 0x0000100403007388 */ /* 0x0009e80000000a00 */
[----:B------:R4:W-:Y:S02]  /*17f0*/  STS.64 [R3+0x8], R6 ;  /* 0x0000080603007388 */ /* 0x0009e40000000a00 */
.L_x_148:
[----:B------:R-:W-:Y:S05]  /*1800*/  BSYNC.RECONVERGENT B1 ;  /* 0x0000000000017941 */ /* 0x000fea0003800200 */
.L_x_147:
[----:B------:R-:W-:Y:S01]  /*1810*/  BAR.SYNC.DEFER_BLOCKING 0x0 ;  /* 0x0000000000007b1d */ /* 0x000fe20000010000 */
[----:B------:R-:W-:-:S13]  /*1820*/  ISETP.NE.AND P1, PT, R10, RZ, PT ;  /* 0x000000ff0a00720c */ /* 0x000fda0003f25270 */
[----:B------:R-:W-:Y:S05]  /*1830*/  @P1 BRA `(.L_x_149) ;  /* 0x0000005000201947 */ /* 0x000fea0003800000 */
[----:B-1--4-:R-:W1:Y:S01]  /*1840*/  S2R R3, SR_CgaCtaId ;  /* 0x0000000000037919 */ /* 0x012e620000008800 */
[----:B------:R-:W-:Y:S01]  /*1850*/  MOV R20, 0x400 ;  /* 0x0000040000147802 */ /* 0x000fe20000000f00 */
[----:B------:R-:W-:Y:S03]  /*1860*/  BSSY.RECONVERGENT B1, `(.L_x_150) ;  /* 0x000001a000017945 */ /* 0x000fe60003800200 */
[----:B-1----:R-:W-:-:S05]  /*1870*/  LEA R20, R3, R20, 0x18 ;  /* 0x0000001403147211 */ /* 0x002fca00078ec0ff */
[----:B------:R-:W1:Y:S04]  /*1880*/  LDS.64 R16, [R20+0x18] ;  /* 0x0000180014107984 */ /* 0x000e680000000a00 */
[----:B--2---:R-:W2:Y:S04]  /*1890*/  LDS.128 R8, [R20+0x20] ;  /* 0x0000200014087984 */ /* 0x004ea80000000c00 */
[----:B------:R4:W4:Y:S04]  /*18a0*/  LDS.64 R2, [R20+0x80] ;  /* 0x0000800014027984 */ /* 0x0009280000000a00 */
[----:B0--3--:R0:W3:Y:S01]  /*18b0*/  LDS.128 R12, [R20+0x30] ;  /* 0x00003000140c7984 */ /* 0x0090e20000000c00 */
[----:B-1----:R-:W-:Y:S01]  /*18c0*/  DSETP.GEU.AND P0, PT, R6, R16, PT ;  /* 0x000000100600722a */ /* 0x002fe20003f0e000 */
[----:B------:R-:W-:-:S02]  /*18d0*/  IMAD.MOV.U32 R22, RZ, RZ, R16 ;  /* 0x000000ffff167224 */ /* 0x000fc400078e0010 */
[----:B------:R-:W-:Y:S02]  /*18e0*/  IMAD.MOV.U32 R23, RZ, RZ, R17 ;  /* 0x000000ffff177224 */ /* 0x000fe400078e0011 */
[----:B--2---:R-:W-:Y:S02]  /*18f0*/  IMAD.MOV.U32 R24, RZ, RZ, R8 ;  /* 0x000000ffff187224 */ /* 0x004fe400078e0008 */
[----:B------:R-:W-:-:S07]  /*1900*/  IMAD.MOV.U32 R25, RZ, RZ, R9 ;  /* 0x000000ffff197224 */ /* 0x000fce00078e0009 */
[----:B0--34-:R-:W-:Y:S05]  /*1910*/  @!P0 BRA `(.L_x_151) ;  /* 0x0000000000388947 */ /* 0x019fea0003800000 */
[----:B------:R-:W-:Y:S01]  /*1920*/  DSETP.GEU.AND P0, PT, R16, R6, PT ;  /* 0x000000061000722a */ /* 0x000fe20003f0e000 */
[----:B------:R-:W-:Y:S01]  /*1930*/  IMAD.MOV.U32 R22, RZ, RZ, R6 ;  /* 0x000000ffff167224 */ /* 0x000fe200078e0006 */
[----:B------:R-:W-:Y:S01]  /*1940*/  MOV R25, R5 ;  /* 0x0000000500197202 */ /* 0x000fe20000000f00 */
[----:B------:R-:W-:Y:S02]  /*1950*/  IMAD.MOV.U32 R23, RZ, RZ, R7 ;  /* 0x000000ffff177224 */ /* 0x000fe400078e0007 */
[----:B------:R-:W-:-:S09]  /*1960*/  IMAD.MOV.U32 R24, RZ, RZ, R4 ;  /* 0x000000ffff187224 */ /* 0x000fd200078e0004 */
        /* <DEDUP_REMOVED lines=9> */
.L_x_151:
[----:B------:R-:W-:Y:S05]  /*1a00*/  BSYNC.RECONVERGENT B1 ;  /* 0x0000000000017941 */ /* 0x000fea0003800200 */
.L_x_150:
        /* <DEDUP_REMOVED lines=23> */
.L_x_153:
[----:B------:R-:W-:Y:S05]  /*1b80*/  BSYNC.RECONVERGENT B1 ;  /* 0x0000000000017941 */ /* 0x000fea0003800200 */
.L_x_152:
        /* <DEDUP_REMOVED lines=21> */
.L_x_155:
[----:B------:R-:W-:Y:S05]  /*1ce0*/  BSYNC.RECONVERGENT B1 ;  /* 0x0000000000017941 */ /* 0x000fea0003800200 */
.L_x_154:
        /* <DEDUP_REMOVED lines=23> */
.L_x_157:
[----:B------:R-:W-:Y:S05]  /*1e60*/  BSYNC.RECONVERGENT B1 ;  /* 0x0000000000017941 */ /* 0x000fea0003800200 */
.L_x_156:
        /* <DEDUP_REMOVED lines=21> */
.L_x_159:
[----:B------:R-:W-:Y:S05]  /*1fc0*/  BSYNC.RECONVERGENT B1 ;  /* 0x0000000000017941 */ /* 0x000fea0003800200 */
.L_x_158:
        /* <DEDUP_REMOVED lines=21> */
.L_x_161:
[----:B------:R-:W-:Y:S05]  /*2120*/  BSYNC.RECONVERGENT B1 ;  /* 0x0000000000017941 */ /* 0x000fea0003800200 */
.L_x_160:
        /* <DEDUP_REMOVED lines=21> */
.L_x_136:
[----:B------:R-:W0:Y:S01]  /*2280*/  S2R R2, SR_LANEID ;  /* 0x0000000000027919 */ /* 0x000e220000000000 */
[----:B------:R-:W-:Y:S01]  /*2290*/  LOP3.LUT R3, R10, 0x3e0, RZ, 0xc0, !PT ;  /* 0x000003e00a037812 */ /* 0x000fe200078ec0ff */
[----:B------:R-:W-:Y:S01]  /*22a0*/  BSSY.RECONVERGENT B1, `(.L_x_162) ;  /* 0x0000024000017945 */ /* 0x000fe20003800200 */
[----:B------:R-:W-:Y:S02]  /*22b0*/  IMAD.MOV.U32 R18, RZ, RZ, R21 ;  /* 0x000000ffff127224 */ /* 0x000fe400078e0015 */
[----:B------:R-:W-:Y:S01]  /*22c0*/  LOP3.LUT R6, RZ, R3, RZ, 0x33, !PT ;  /* 0x00000003ff067212 */ /* 0x000fe200078e33ff */
[----:B------:R-:W-:Y:S02]  /*22d0*/  VIADD R4, R3, 0x20 ;  /* 0x0000002003047836 */ /* 0x000fe40000000000 */
[----:B------:R-:W-:Y:S02]  /*22e0*/  IMAD.MOV.U32 R22, RZ, RZ, R20 ;  /* 0x000000ffff167224 */ /* 0x000fe400078e0014 */
[----:B------:R-:W-:Y:S01]  /*22f0*/  IMAD.IADD R3, R9, 0x1, R6 ;  /* 0x0000000109037824 */ /* 0x000fe200078e0206 */
[----:B------:R-:W-:Y:S01]  /*2300*/  ISETP.GT.AND P0, PT, R4, R9, PT ;  /* 0x000000090400720c */ /* 0x000fe20003f04270 */
[----:B-----5:R-:W-:-:S02]  /*2310*/  IMAD.MOV.U32 R4, RZ, RZ, R14 ;  /* 0x000000ffff047224 */ /* 0x020fc400078e000e */
[----:B------:R-:W-:Y:S01]  /*2320*/  IMAD.MOV.U32 R5, RZ, RZ, R15 ;  /* 0x000000ffff057224 */ /* 0x000fe200078e000f */
[----:B------:R-:W-:-:S05]  /*2330*/  SEL R3, R3, 0x1f, P0 ;  /* 0x0000001f03037807 */ /* 0x000fca0000000000 */
[----:B------:R1:W2:Y:S04]  /*2340*/  SHFL.DOWN PT, R6, R14, 0x1, R3 ;  /* 0x082000000e067989 */ /* 0x0002a800000e0003 */
[----:B------:R1:W3:Y:S04]  /*2350*/  SHFL.DOWN PT, R7, R15, 0x1, R3 ;  /* 0x082000000f077989 */ /* 0x0002e800000e0003 */
[----:B------:R1:W4:Y:S01]  /*2360*/  SHFL.DOWN PT, R8, R21, 0x1, R3 ;  /* 0x0820000015087989 */ /* 0x00032200000e0003 */
[----:B0-----:R-:W-:-:S03]  /*2370*/  ISETP.GE.AND P0, PT, R2, R3, PT ;  /* 0x000000030200720c */ /* 0x001fc60003f06270 */
[----:B------:R1:W0:Y:S10]  /*2380*/  SHFL.DOWN PT, R11, R20, 0x1, R3 ;  /* 0x08200000140b7989 */ /* 0x00023400000e0003 */
[----:B-12---:R-:W-:Y:S05]  /*2390*/  @P0 BRA `(.L_x_163) ;  /* 0x0000000000500947 */ /* 0x006fea0003800000 */
[----:B---3--:R-:W-:Y:S01]  /*23a0*/  DSETP.GEU.AND P0, PT, R14, R6, PT ;  /* 0x000000060e00722a */ /* 0x008fe20003f0e000 */
[----:B----4-:R-:W-:Y:S02]  /*23b0*/  IMAD.MOV.U32 R18, RZ, RZ, R8 ;  /* 0x000000ffff127224 */ /* 0x010fe400078e0008 */
        /* <DEDUP_REMOVED lines=18> */
.L_x_163:
[----:B------:R-:W-:Y:S05]  /*24e0*/  BSYNC.RECONVERGENT B1 ;  /* 0x0000000000017941 */ /* 0x000fea0003800200 */
.L_x_162:
[----:B------:R-:W-:Y:S01]  /*24f0*/  IADD3 R6, PT, PT, R2, 0x2, RZ ;  /* 0x0000000202067810 */ /* 0x000fe20007ffe0ff */
[----:B------:R1:W2:Y:S01]  /*2500*/  SHFL.DOWN PT, R12, R4, 0x2, R3 ;  /* 0x08400000040c7989 */ /* 0x0002a200000e0003 */
[----:B------:R-:W-:Y:S01]  /*2510*/  BSSY.RECONVERGENT B1, `(.L_x_164) ;  /* 0x000001e000017945 */ /* 0x000fe20003800200 */
[----:B----4-:R-:W-:Y:S01]  /*2520*/  IMAD.MOV.U32 R8, RZ, RZ, R18 ;  /* 0x000000ffff087224 */ /* 0x010fe200078e0012 */
[----:B------:R-:W-:Y:S01]  /*2530*/  ISETP.GT.AND P0, PT, R6, R3, PT ;  /* 0x000000030600720c */ /* 0x000fe20003f04270 */
[----:B------:R1:W4:Y:S01]  /*2540*/  SHFL.DOWN PT, R13, R5, 0x2, R3 ;  /* 0x08400000050d7989 */ /* 0x00032200000e0003 */
[----:B------:R-:W-:Y:S02]  /*2550*/  IMAD.MOV.U32 R16, RZ, RZ, R22 ;  /* 0x000000ffff107224 */ /* 0x000fe400078e0016 */
[----:B------:R-:W-:Y:S01]  /*2560*/  IMAD.MOV.U32 R6, RZ, RZ, R4 ;  /* 0x000000ffff067224 */ /* 0x000fe200078e0004 */
[----:B0-----:R1:W0:Y:S01]  /*2570*/  SHFL.DOWN PT, R11, R18, 0x2, R3 ;  /* 0x08400000120b7989 */ /* 0x00122200000e0003 */
[----:B---3--:R-:W-:-:S03]  /*2580*/  IMAD.MOV.U32 R7, RZ, RZ, R5 ;  /* 0x000000ffff077224 */ /* 0x008fc600078e0005 */
[----:B------:R1:W3:Y:S04]  /*2590*/  SHFL.DOWN PT, R15, R22, 0x2, R3 ;  /* 0x08400000160f7989 */ /* 0x0002e800000e0003 */
[----:B------:R-:W-:Y:S05]  /*25a0*/  @P0 BRA `(.L_x_165) ;  /* 0x0000000000500947 */ /* 0x000fea0003800000 */
[----:B--2-4-:R-:W-:Y:S01]  /*25b0*/  DSETP.GEU.AND P0, PT, R4, R12, PT ;  /* 0x0000000c0400722a */ /* 0x014fe20003f0e000 */
        /* <DEDUP_REMOVED lines=19> */
.L_x_165:
[----:B------:R-:W-:Y:S05]  /*26f0*/  BSYNC.RECONVERGENT B1 ;  /* 0x0000000000017941 */ /* 0x000fea0003800200 */
.L_x_164:
[----:B-1----:R-:W-:Y:S01]  /*2700*/  VIADD R4, R2, 0x4 ;  /* 0x0000000402047836 */ /* 0x002fe20000000000 */
[----:B--2---:R1:W2:Y:S01]  /*2710*/  SHFL.DOWN PT, R12, R6, 0x4, R3 ;  /* 0x08800000060c7989 */ /* 0x0042a200000e0003 */
[----:B------:R-:W-:Y:S01]  /*2720*/  BSSY.RECONVERGENT B1, `(.L_x_166) ;  /* 0x000001e000017945 */ /* 0x000fe20003800200 */
[----:B------:R-:W-:Y:S02]  /*2730*/  IMAD.MOV.U32 R14, RZ, RZ, R8 ;  /* 0x000000ffff0e7224 */ /* 0x000fe400078e0008 */
[----:B------:R-:W-:Y:S01]  /*2740*/  ISETP.GT.AND P0, PT, R4, R3, PT ;  /* 0x000000030400720c */ /* 0x000fe20003f04270 */
[----:B----4-:R1:W4:Y:S01]  /*2750*/  SHFL.DOWN PT, R13, R7, 0x4, R3 ;  /* 0x08800000070d7989 */ /* 0x01032200000e0003 */
[----:B------:R-:W-:Y:S02]  /*2760*/  IMAD.MOV.U32 R18, RZ, RZ, R16 ;  /* 0x000000ffff127224 */ /* 0x000fe400078e0010 */
[----:B------:R-:W-:Y:S01]  /*2770*/  IMAD.MOV.U32 R4, RZ, RZ, R6 ;  /* 0x000000ffff047224 */ /* 0x000fe200078e0006 */
[----:B0-----:R1:W0:Y:S01]  /*2780*/  SHFL.DOWN PT, R11, R8, 0x4, R3 ;  /* 0x08800000080b7989 */ /* 0x00122200000e0003 */
[----:B------:R-:W-:-:S03]  /*2790*/  IMAD.MOV.U32 R5, RZ, RZ, R7 ;  /* 0x000000ffff057224 */ /* 0x000fc600078e0007 */
[----:B---3--:R1:W3:Y:S04]  /*27a0*/  SHFL.DOWN PT, R15, R16, 0x4, R3 ;  /* 0x08800000100f7989 */ /* 0x0082e800000e0003 */
        /* <DEDUP_REMOVED lines=21> */
.L_x_167:
[----:B------:R-:W-:Y:S05]  /*2900*/  BSYNC.RECONVERGENT B1 ;  /* 0x0000000000017941 */ /* 0x000fea0003800200 */
.L_x_166:
[----:B-1----:R-:W-:Y:S01]  /*2910*/  VIADD R8, R2, 0x8 ;  /* 0x0000000802087836 */ /* 0x002fe20000000000 */
[----:B------:R1:W1:Y:S01]  /*2920*/  SHFL.DOWN PT, R6, R4, 0x8, R3 ;  /* 0x0900000004067989 */ /* 0x00026200000e0003 */
[----:B------:R-:W-:Y:S01]  /*2930*/  BSSY.RECONVERGENT B1, `(.L_x_168) ;  /* 0x000001e000017945 */ /* 0x000fe20003800200 */
[----:B------:R-:W-:Y:S02]  /*2940*/  IMAD.MOV.U32 R16, RZ, RZ, R18 ;  /* 0x000000ffff107224 */ /* 0x000fe400078e0012 */
[----:B------:R-:W-:Y:S01]  /*2950*/  ISETP.GT.AND P0, PT, R8, R3, PT ;  /* 0x000000030800720c */ /* 0x000fe20003f04270 */
[----:B------:R1:W1:Y:S01]  /*2960*/  SHFL.DOWN PT, R7, R5, 0x8, R3 ;  /* 0x0900000005077989 */ /* 0x00026200000e0003 */
[----:B------:R-:W-:Y:S02]  /*2970*/  IMAD.MOV.U32 R8, RZ, RZ, R14 ;  /* 0x000000ffff087224 */ /* 0x000fe400078e000e */
[----:B--2---:R-:W-:Y:S01]  /*2980*/  IMAD.MOV.U32 R12, RZ, RZ, R4 ;  /* 0x000000ffff0c7224 */ /* 0x004fe200078e0004 */
[----:B0-----:R0:W2:Y:S01]  /*2990*/  SHFL.DOWN PT, R11, R14, 0x8, R3 ;  /* 0x090000000e0b7989 */ /* 0x0010a200000e0003 */
[----:B----4-:R-:W-:-:S03]  /*29a0*/  IMAD.MOV.U32 R13, RZ, RZ, R5 ;  /* 0x000000ffff0d7224 */ /* 0x010fc600078e0005 */
[----:B---3--:R0:W3:Y:S04]  /*29b0*/  SHFL.DOWN PT, R15, R18, 0x8, R3 ;  /* 0x09000000120f7989 */ /* 0x0080e800000e0003 */
[----:B------:R-:W-:Y:S05]  /*29c0*/  @P0 BRA `(.L_x_169) ;  /* 0x0000000000500947 */ /* 0x000fea0003800000 */
[----:B-1----:R-:W-:Y:S01]  /*29d0*/  DSETP.GEU.AND P0, PT, R4, R6, PT ;  /* 0x000000060400722a */ /* 0x002fe20003f0e000 */
[----:B--2---:R-:W-:Y:S02]  /*29e0*/  IMAD.MOV.U32 R8, RZ, RZ, R11 ;  /* 0x000000ffff087224 */ /* 0x004fe400078e000b */
        /* <DEDUP_REMOVED lines=18> */
.L_x_169:
[----:B------:R-:W-:Y:S05]  /*2b10*/  BSYNC.RECONVERGENT B1 ;  /* 0x0000000000017941 */ /* 0x000fea0003800200 */
.L_x_168:
[----:B-1----:R-:W-:Y:S01]  /*2b20*/  VIADD R4, R2, 0x10 ;  /* 0x0000001002047836 */ /* 0x002fe20000000000 */
[----:B0-----:R0:W1:Y:S01]  /*2b30*/  SHFL.DOWN PT, R14, R12, 0x10, R3 ;  /* 0x0a0000000c0e7989 */ /* 0x00106200000e0003 */
[----:B------:R-:W-:Y:S01]  /*2b40*/  BSSY.RECONVERGENT B1, `(.L_x_170) ;  /* 0x000001e000017945 */ /* 0x000fe20003800200 */
[----:B------:R-:W-:Y:S02]  /*2b50*/  IMAD.MOV.U32 R5, RZ, RZ, R16 ;  /* 0x000000ffff057224 */ /* 0x000fe400078e0010 */
[----:B------:R-:W-:Y:S01]  /*2b60*/  ISETP.GT.AND P0, PT, R4, R3, PT ;  /* 0x000000030400720c */ /* 0x000fe20003f04270 */
[----:B---3--:R0:W3:Y:S01]  /*2b70*/  SHFL.DOWN PT, R15, R13, 0x10, R3 ;  /* 0x0a0000000d0f7989 */ /* 0x0080e200000e0003 */
[----:B------:R-:W-:Y:S02]  /*2b80*/  IMAD.MOV.U32 R4, RZ, RZ, R8 ;  /* 0x000000ffff047224 */ /* 0x000fe400078e0008 */
[----:B------:R-:W-:Y:S01]  /*2b90*/  IMAD.MOV.U32 R6, RZ, RZ, R12 ;  /* 0x000000ffff067224 */ /* 0x000fe200078e000c */
[----:B--2---:R0:W2:Y:S01]  /*2ba0*/  SHFL.DOWN PT, R11, R8, 0x10, R3 ;  /* 0x0a000000080b7989 */ /* 0x0040a200000e0003 */
[----:B------:R-:W-:-:S03]  /*2bb0*/  IMAD.MOV.U32 R7, RZ, RZ, R13 ;  /* 0x000000ffff077224 */ /* 0x000fc600078e000d */
[----:B------:R0:W4:Y:S04]  /*2bc0*/  SHFL.DOWN PT, R17, R16, 0x10, R3 ;  /* 0x0a00000010117989 */ /* 0x00012800000e0003 */
        /* <DEDUP_REMOVED lines=21> */
.L_x_171:
[----:B------:R-:W-:Y:S05]  /*2d20*/  BSYNC.RECONVERGENT B1 ;  /* 0x0000000000017941 */ /* 0x000fea0003800200 */
.L_x_170:
[----:B------:R-:W-:Y:S01]  /*2d30*/  ISETP.NE.AND P0, PT, R2, RZ, PT ;  /* 0x000000ff0200720c */ /* 0x000fe20003f05270 */
[----:B------:R-:W-:-:S12]  /*2d40*/  BSSY.RECONVERGENT B1, `(.L_x_172) ;  /* 0x000000a000017945 */ /* 0x000fd80003800200 */
[----:B------:R-:W-:Y:S05]  /*2d50*/  @P0 BRA `(.L_x_173) ;  /* 0x0000000000200947 */ /* 0x000fea0003800000 */
[----:B0-----:R-:W0:Y:S01]  /*2d60*/  S2R R8, SR_CgaCtaId ;  /* 0x0000000000087919 */ /* 0x001e220000008800 */
[----:B------:R-:W-:Y:S02]  /*2d70*/  MOV R3, 0x400 ;  /* 0x0000040000037802 */ /* 0x000fe40000000f00 */
[----:B------:R-:W-:-:S04]  /*2d80*/  SHF.R.U32.HI R2, RZ, 0x1, R10 ;  /* 0x00000001ff027819 */ /* 0x000fc8000001160a */
[----:B------:R-:W-:Y:S02]  /*2d90*/  LOP3.LUT R2, R2, 0x1f0, RZ, 0xc0, !PT ;  /* 0x000001f002027812 */ /* 0x000fe400078ec0ff */
[----:B0-----:R-:W-:-:S05]  /*2da0*/  LEA R3, R8, R3, 0x18 ;  /* 0x0000000308037211 */ /* 0x001fca00078ec0ff */
[----:B------:R-:W-:-:S05]  /*2db0*/  IMAD.IADD R3, R2, 0x1, R3 ;  /* 0x0000000102037824 */ /* 0x000fca00078e0203 */
[----:B------:R0:W-:Y:S04]  /*2dc0*/  STS.64 [R3+0x10], R4 ;  /* 0x0000100403007388 */ /* 0x0001e80000000a00 */
[----:B------:R0:W-:Y:S02]  /*2dd0*/  STS.64 [R3+0x8], R6 ;  /* 0x0000080603007388 */ /* 0x0001e40000000a00 */
.L_x_173:
[----:B------:R-:W-:Y:S05]  /*2de0*/  BSYNC.RECONVERGENT B1 ;  /* 0x0000000000017941 */ /* 0x000fea0003800200 */
.L_x_172:
[----:B------:R-:W-:Y:S01]  /*2df0*/  BAR.SYNC.DEFER_BLOCKING 0x0 ;  /* 0x0000000000007b1d */ /* 0x000fe20000010000 */
[----:B------:R-:W-:-:S13]  /*2e00*/  ISETP.NE.AND P1, PT, R10, RZ, PT ;  /* 0x000000ff0a00720c */ /* 0x000fda0003f25270 */
[----:B------:R-:W-:Y:S05]  /*2e10*/  @P1 BRA `(.L_x_149) ;  /* 0x0000003800a81947 */ /* 0x000fea0003800000 */
[----:B------:R-:W-:Y:S01]  /*2e20*/  ISETP.GE.AND P0, PT, R9, 0x21, PT ;  /* 0x000000210900780c */ /* 0x000fe20003f06270 */
[----:B0-----:R-:W-:Y:S02]  /*2e30*/  IMAD.MOV.U32 R13, RZ, RZ, R4 ;  /* 0x000000ffff0d7224 */ /* 0x001fe400078e0004 */
[----:B------:R-:W-:Y:S02]  /*2e40*/  IMAD.MOV.U32 R8, RZ, RZ, R5 ;  /* 0x000000ffff087224 */ /* 0x000fe400078e0005 */
[----:B------:R-:W-:Y:S02]  /*2e50*/  IMAD.MOV.U32 R2, RZ, RZ, R6 ;  /* 0x000000ffff027224 */ /* 0x000fe400078e0006 */
[----:B------:R-:W-:-:S06]  /*2e60*/  IMAD.MOV.U32 R3, RZ, RZ, R7 ;  /* 0x000000ffff037224 */ /* 0x000fcc00078e0007 */
[----:B------:R-:W-:Y:S05]  /*2e70*/  @!P0 BRA `(.L_x_174) ;  /* 0x00000000006c8947 */ /* 0x000fea0003800000 */
[----:B------:R-:W0:Y:S01]  /*2e80*/  S2UR UR5, SR_CgaCtaId ;  /* 0x00000000000579c3 */ /* 0x000e220000008800 */
[----:B------:R-:W-:Y:S01]  /*2e90*/  UMOV UR4, 0x400 ;  /* 0x0000040000047882 */ /* 0x000fe20000000000 */
[----:B------:R-:W-:Y:S01]  /*2ea0*/  BSSY.RECONVERGENT B1, `(.L_x_174) ;  /* 0x0000018000017945 */ /* 0x000fe20003800200 */
[----:B0-----:R-:W-:-:S09]  /*2eb0*/  ULEA UR4, UR5, UR4, 0x18 ;  /* 0x0000000405047291 */ /* 0x001fd2000f8ec0ff */
[----:B--2---:R-:W0:Y:S04]  /*2ec0*/  LDS.64 R10, [UR4+0x18] ;  /* 0x00001804ff0a7984 */ /* 0x004e280008000a00 */
[----:B-1-3--:R-:W1:Y:S01]  /*2ed0*/  LDS.64 R14, [UR4+0x20] ;  /* 0x00002004ff0e7984 */ /* 0x00ae620008000a00 */
[----:B0-----:R-:W-:Y:S01]  /*2ee0*/  DSETP.GEU.AND P0, PT, R6, R10, PT ;  /* 0x0000000a0600722a */ /* 0x001fe20003f0e000 */
[----:B------:R-:W-:Y:S02]  /*2ef0*/  IMAD.MOV.U32 R2, RZ, RZ, R10 ;  /* 0x000000ffff027224 */ /* 0x000fe400078e000a */
[----:B------:R-:W-:Y:S02]  /*2f00*/  IMAD.MOV.U32 R3, RZ, RZ, R11 ;  /* 0x000000ffff037224 */ /* 0x000fe400078e000b */
[----:B-1----:R-:W-:-:S02]  /*2f10*/  IMAD.MOV.U32 R13, RZ, RZ, R14 ;  /* 0x000000ffff0d7224 */ /* 0x002fc400078e000e */
[----:B------:R-:W-:-:S07]  /*2f20*/  IMAD.MOV.U32 R8, RZ, RZ, R15 ;  /* 0x000000ffff087224 */ /* 0x000fce00078e000f */
[----:B------:R-:W-:Y:S05]  /*2f30*/  @!P0 BRA `(.L_x_175) ;  /* 0x0000000000388947 */ /* 0x000fea0003800000 */
        /* <DEDUP_REMOVED lines=14> */
.L_x_175:
[----:B------:R-:W-:Y:S05]  /*3020*/  BSYNC.RECONVERGENT B1 ;  /* 0x0000000000017941 */ /* 0x000fea0003800200 */
.L_x_174:
[----:B------:R-:W-:Y:S01]  /*3030*/  ISETP.GE.AND P0, PT, R9, 0x41, PT ;  /* 0x000000410900780c */ /* 0x000fe20003f06270 */
[----:B--2---:R-:W-:Y:S02]  /*3040*/  IMAD.MOV.U32 R11, RZ, RZ, R13 ;  /* 0x000000ffff0b7224 */ /* 0x004fe400078e000d */
        /* <DEDUP_REMOVED lines=8> */
[----:B------:R-:W0:Y:S04]  /*30d0*/  LDS.64 R6, [UR4+0x28] ;  /* 0x00002804ff067984 */ /* 0x000e280008000a00 */
        /* <DEDUP_REMOVED lines=21> */
.L_x_177:
[----:B------:R-:W-:Y:S05]  /*3230*/  BSYNC.RECONVERGENT B1 ;  /* 0x0000000000017941 */ /* 0x000fea0003800200 */
.L_x_176:
[----:B------:R-:W-:Y:S01]  /*3240*/  ISETP.GE.AND P0, PT, R9, 0x61, PT ;  /* 0x000000610900780c */ /* 0x000fe20003f06270 */
[----:B------:R-:W-:Y:S02]  /*3250*/  IMAD.MOV.U32 R13, RZ, RZ, R11 ;  /* 0x000000ffff0d7224 */ /* 0x000fe400078e000b */
        /* <DEDUP_REMOVED lines=30> */
.L_x_179:
[----:B------:R-:W-:Y:S05]  /*3440*/  BSYNC.RECONVERGENT B1 ;  /* 0x0000000000017941 */ /* 0x000fea0003800200 */
.L_x_178:
        /* <DEDUP_REMOVED lines=32> */
.L_x_181:
[----:B------:R-:W-:Y:S05]  /*3650*/  BSYNC.RECONVERGENT B1 ;  /* 0x0000000000017941 */ /* 0x000fea0003800200 */
.L_x_180:
        /* <DEDUP_REMOVED lines=32> */
.L_x_183:
[----:B------:R-:W-:Y:S05]  /*3860*/  BSYNC.RECONVERGENT B1 ;  /* 0x0000000000017941 */ /* 0x000fea0003800200 */
.L_x_182:
        /* <DEDUP_REMOVED lines=32> */
.L_x_185:
[----:B------:R-:W-:Y:S05]  /*3a70*/  BSYNC.RECONVERGENT B1 ;  /* 0x0000000000017941 */ /* 0x000fea0003800200 */
.L_x_184:
[----:B------:R-:W-:Y:S01]  /*3a80*/  ISETP.GE.AND P0, PT, R9, 0xe1, PT ;  /* 0x000000e10900780c */ /* 0x000fe20003f06270 */
[----:B------:R-:W-:Y:S01]  /*3a90*/  IMAD.MOV.U32 R5, RZ, RZ, R10 ;  /* 0x000000ffff057224 */ /* 0x000fe200078e000a */
[----:B------:R-:W-:Y:S01]  /*3aa0*/  MOV R4, R11 ;  /* 0x0000000b00047202 */ /* 0x000fe20000000f00 */
[----:B------:R-:W-:Y:S02]  /*3ab0*/  IMAD.MOV.U32 R6, RZ, RZ, R2 ;  /* 0x000000ffff067224 */ /* 0x000fe400078e0002 */
[----:B------:R-:W-:-:S08]  /*3ac0*/  IMAD.MOV.U32 R7, RZ, RZ, R3 ;  /* 0x000000ffff077224 */ /* 0x000fd000078e0003 */
[----:B------:R-:W-:Y:S05]  /*3ad0*/  @!P0 BRA `(.L_x_149) ;  /* 0x0000002c00788947 */ /* 0x000fea0003800000 */
[----:B------:R-:W0:Y:S01]  /*3ae0*/  S2UR UR5, SR_CgaCtaId ;  /* 0x00000000000579c3 */ /* 0x000e220000008800 */
[----:B------:R-:W-:Y:S02]  /*3af0*/  UMOV UR4, 0x400 ;  /* 0x0000040000047882 */ /* 0x000fe40000000000 */
[----:B0-----:R-:W-:-:S09]  /*3b00*/  ULEA UR4, UR5, UR4, 0x18 ;  /* 0x0000000405047291 */ /* 0x001fd2000f8ec0ff */
[----:B------:R-:W0:Y:S04]  /*3b10*/  LDS.64 R8, [UR4+0x78] ;  /* 0x00007804ff087984 */ /* 0x000e280008000a00 */
[----:B------:R-:W2:Y:S01]  /*3b20*/  LDS.64 R12, [UR4+0x80] ;  /* 0x00008004ff0c7984 */ /* 0x000ea20008000a00 */
[----:B0-----:R-:W-:Y:S01]  /*3b30*/  DSETP.GEU.AND P0, PT, R2, R8, PT ;  /* 0x000000080200722a */ /* 0x001fe20003f0e000 */
[----:B------:R-:W-:Y:S02]  /*3b40*/  IMAD.MOV.U32 R6, RZ, RZ, R8 ;  /* 0x000000ffff067224 */ /* 0x000fe400078e0008 */
[----:B------:R-:W-:Y:S02]  /*3b50*/  IMAD.MOV.U32 R7, RZ, RZ, R9 ;  /* 0x000000ffff077224 */ /* 0x000fe400078e0009 */
[----:B--2---:R-:W-:-:S02]  /*3b60*/  IMAD.MOV.U32 R4, RZ, RZ, R12 ;  /* 0x000000ffff047224 */ /* 0x004fc400078e000c */
        /* <DEDUP_REMOVED lines=17> */
.L_x_117:
[----:B------:R-:W0:Y:S01]  /*3c80*/  S2R R3, SR_TID.X ;  /* 0x0000000000037919 */ /* 0x000e220000002100 */
[----:B------:R-:W1:Y:S02]  /*3c90*/  LDCU.128 UR12, c[0x0][0x380] ;  /* 0x00007000ff0c77ac */ /* 0x000e640008000c00 */
[----:B-1----:R-:W-:Y:S02]  /*3ca0*/  IMAD.U32 R2, RZ, RZ, UR12 ;  /* 0x0000000cff027e24 */ /* 0x002fe4000f8e00ff */
[----:B------:R-:W-:Y:S01]  /*3cb0*/  IMAD.U32 R4, RZ, RZ, UR13 ;  /* 0x0000000dff047e24 */ /* 0x000fe2000f8e00ff */
[----:B0-----:R-:W-:-:S05]  /*3cc0*/  IADD3 R5, P0, PT, R8, R3, RZ ;  /* 0x0000000308057210 */ /* 0x001fca0007f1e0ff */
[----:B------:R-:W-:Y:S01]  /*3cd0*/  IMAD.X R6, RZ, RZ, RZ, P0 ;  /* 0x000000ffff067224 */ /* 0x000fe200000e06ff */
[----:B------:R-:W-:-:S04]  /*3ce0*/  LEA R20, P0, R5, R2, 0x3 ;  /* 0x0000000205147211 */ /* 0x000fc800078018ff */
[----:B------:R-:W-:-:S05]  /*3cf0*/  LEA.HI.X R21, R5, R4, R6, 0x3, P0 ;  /* 0x0000000405157211 */ /* 0x000fca00000f1c06 */
[----:B------:R-:W2:Y:S04]  /*3d00*/  LDG.E.64 R6, desc[UR10][R20.64] ;  /* 0x0000000a14067981 */ /* 0x000ea8000c1e1b00 */
[----:B------:R-:W2:Y:S04]  /*3d10*/  LDG.E.64 R14, desc[UR10][R20.64+0x800] ;  /* 0x0008000a140e7981 */ /* 0x000ea8000c1e1b00 */
[----:B------:R-:W3:Y:S04]  /*3d20*/  LDG.E.64 R18, desc[UR10][R20.64+0x1000] ;  /* 0x0010000a14127981 */ /* 0x000ee8000c1e1b00 */
[----:B------:R-:W4:Y:S04]  /*3d30*/  LDG.E.64 R12, desc[UR10][R20.64+0x1800] ;  /* 0x0018000a140c7981 */ /* 0x000f28000c1e1b00 */
[----:B------:R-:W5:Y:S01]  /*3d40*/  LDG.E.64 R10, desc[UR10][R20.64+0x2000] ;  /* 0x0020000a140a7981 */ /* 0x000f62000c1e1b00 */
[----:B------:R-:W-:Y:S01]  /*3d50*/  IMAD.U32 R5, RZ, RZ, UR14 ;  /* 0x0000000eff057e24 */ /* 0x000fe2000f8e00ff */
[----:B------:R-:W-:Y:S01]  /*3d60*/  LOP3.LUT R9, R3, 0x400, RZ, 0xfc, !PT ;  /* 0x0000040003097812 */ /* 0x000fe200078efcff */
[----:B------:R-:W-:Y:S01]  /*3d70*/  BSSY.RECONVERGENT B1, `(.L_x_186) ;  /* 0x0000020000017945 */ /* 0x000fe20003800200 */
[----:B------:R-:W-:-:S04]  /*3d80*/  ISETP.LE.U32.AND P0, PT, R25, UR6, PT ;  /* 0x0000000619007c0c */ /* 0x000fc8000bf03070 */
[----:B------:R-:W-:Y:S01]  /*3d90*/  ISETP.GE.U32.AND.EX P0, PT, RZ, R16, PT, P0 ;  /* 0x00000010ff00720c */ /* 0x000fe20003f06100 */
[----:B--2---:R-:W-:-:S06]  /*3da0*/  DSETP.GEU.AND P3, PT, R6, R14, PT ;  /* 0x0000000e0600722a */ /* 0x004fcc0003f6e000 */
[----:B------:R-:W-:Y:S02]  /*3db0*/  FSEL R6, R6, R14, P3 ;  /* 0x0000000e06067208 */ /* 0x000fe40001800000 */
[----:B------:R-:W-:-:S06]  /*3dc0*/  FSEL R7, R7, R15, P3 ;  /* 0x0000000f07077208 */ /* 0x000fcc0001800000 */
[----:B---3--:R-:W-:-:S06]  /*3dd0*/  DSETP.GEU.AND P4, PT, R6, R18, PT ;  /* 0x000000120600722a */ /* 0x008fcc0003f8e000 */
[----:B------:R-:W-:Y:S01]  /*3de0*/  FSEL R14, R6, R18, P4 ;  /* 0x00000012060e7208 */ /* 0x000fe20002000000 */
[----:B------:R-:W-:Y:S01]  /*3df0*/  IMAD.U32 R6, RZ, RZ, UR15 ;  /* 0x0000000fff067e24 */ /* 0x000fe2000f8e00ff */
[----:B------:R-:W-:Y:S01]  /*3e00*/  FSEL R15, R7, R19, P4 ;  /* 0x00000013070f7208 */ /* 0x000fe20002000000 */
[----:B------:R-:W-:-:S05]  /*3e10*/  VIADD R18, R3, 0x100 ;  /* 0x0000010003127836 */ /* 0x000fca0000000000 */
[----:B----4-:R-:W-:-:S06]  /*3e20*/  DSETP.GEU.AND P2, PT, R14, R12, PT ;  /* 0x0000000c0e00722a */ /* 0x010fcc0003f4e000 */
[----:B------:R-:W-:Y:S01]  /*3e30*/  FSEL R12, R14, R12, P2 ;  /* 0x0000000c0e0c7208 */ /* 0x000fe20001000000 */
[----:B------:R-:W-:Y:S01]  /*3e40*/  VIADD R14, R3, 0x200 ;  /* 0x00000200030e7836 */ /* 0x000fe20000000000 */
[----:B------:R-:W-:Y:S02]  /*3e50*/  FSEL R13, R15, R13, P2 ;  /* 0x0000000d0f0d7208 */ /* 0x000fe40001000000 */
[----:B------:R-:W-:Y:S02]  /*3e60*/  IADD3 R15, P5, PT, R8, R5, RZ ;  /* 0x00000005080f7210 */ /* 0x000fe40007fbe0ff */
[----:B------:R-:W-:Y:S02]  /*3e70*/  @P4 SEL R14, R3, R18, P3 ;  /* 0x00000012030e4207 */ /* 0x000fe40001800000 */
[----:B-----5:R-:W-:Y:S01]  /*3e80*/  DSETP.GEU.AND P1, PT, R12, R10, PT ;  /* 0x0000000a0c00722a */ /* 0x020fe20003f2e000 */
[----:B------:R-:W-:Y:S01]  /*3e90*/  IMAD.X R17, RZ, RZ, R6, P5 ;  /* 0x000000ffff117224 */ /* 0x000fe200028e0606 */
[----:B------:R-:W-:Y:S01]  /*3ea0*/  IADD3 R7, P5, PT, R9, R15, RZ ;  /* 0x0000000f09077210 */ /* 0x000fe20007fbe0ff */
[----:B------:R-:W-:-:S04]  /*3eb0*/  @!P2 VIADD R14, R3, 0x300 ;  /* 0x00000300030ea836 */ /* 0x000fc80000000000 */
[----:B------:R-:W-:-:S07]  /*3ec0*/  IMAD.X R8, RZ, RZ, R17, P5 ;  /* 0x000000ffff087224 */ /* 0x000fce00028e0611 */
[----:B------:R-:W-:Y:S05]  /*3ed0*/  @!P1 BRA `(.L_x_187) ;  /* 0x0000000000249947 */ /* 0x000fea0003800000 */
[C---:B------:R-:W-:Y:S02]  /*3ee0*/  ISETP.GE.U32.AND P1, PT, R14.reuse, R9, PT ;  /* 0x000000090e00720c */ /* 0x040fe40003f26070 */
[----:B------:R-:W-:Y:S02]  /*3ef0*/  IADD3 R14, P2, PT, R14, R15, RZ ;  /* 0x0000000f0e0e7210 */ /* 0x000fe40007f5e0ff */
[----:B------:R-:W-:-:S03]  /*3f00*/  ISETP.GE.U32.AND.EX P1, PT, RZ, RZ, PT, P1 ;  /* 0x000000ffff00720c */ /* 0x000fc60003f26110 */
[----:B------:R-:W-:-:S10]  /*3f10*/  IMAD.X R9, RZ, RZ, R17, P2 ;  /* 0x000000ffff097224 */ /* 0x000fd400010e0611 */
[----:B------:R-:W-:-:S06]  /*3f20*/  DSETP.LT.OR P1, PT, R10, R12, !P1 ;  /* 0x0000000c0a00722a */ /* 0x000fcc0004f21400 */
[----:B------:R-:W-:Y:S02]  /*3f30*/  FSEL R10, R12, R10, P1 ;  /* 0x0000000a0c0a7208 */ /* 0x000fe40000800000 */
[----:B------:R-:W-:Y:S02]  /*3f40*/  FSEL R11, R13, R11, P1 ;  /* 0x0000000b0d0b7208 */ /* 0x000fe40000800000 */
[----:B------:R-:W-:Y:S02]  /*3f50*/  SEL R7, R14, R7, P1 ;  /* 0x000000070e077207 */ /* 0x000fe40000800000 */
[----:B------:R-:W-:-:S07]  /*3f60*/  SEL R8, R9, R8, P1 ;  /* 0x0000000809087207 */ /* 0x000fce0000800000 */
.L_x_187:
[----:B------:R-:W-:Y:S05]  /*3f70*/  BSYNC.RECONVERGENT B1 ;  /* 0x0000000000017941 */ /* 0x000fea0003800200 */
.L_x_186:
[----:B------:R-:W-:Y:S05]  /*3f80*/  @P0 BRA `(.L_x_188) ;  /* 0x0000001400000947 */ /* 0x000fea0003800000 */
[----:B------:R-:W0:Y:S01]  /*3f90*/  LDCU.64 UR8, c[0x0][0x3e8] ;  /* 0x00007d00ff0877ac */ /* 0x000e220008000a00 */
[----:B------:R-:W-:Y:S01]  /*3fa0*/  ISETP.NE.AND P0, PT, R3, RZ, PT ;  /* 0x000000ff0300720c */ /* 0x000fe20003f05270 */
[----:B------:R-:W-:Y:S01]  /*3fb0*/  BSSY.RECONVERGENT B1, `(.L_x_189) ;  /* 0x0000012000017945 */ /* 0x000fe20003800200 */
[----:B------:R-:W-:Y:S01]  /*3fc0*/  UMOV UR4, 0x8 ;  /* 0x0000000800047882 */ /* 0x000fe20000000000 */
[----:B------:R-:W-:Y:S02]  /*3fd0*/  UMOV UR5, 0x0 ;  /* 0x0000000000057882 */ /* 0x000fe40000000000 */
[----:B0-----:R-:W-:-:S04]  /*3fe0*/  UIMAD.WIDE.U32 UR4, UR8, 0x1, UR4 ;  /* 0x00000001080478a5 */ /* 0x001fc8000f8e0004 */
[----:B------:R-:W-:Y:S02]  /*3ff0*/  UIADD3 UR7, UPT, UPT, UR5, UR9, URZ ;  /* 0x0000000905077290 */ /* 0x000fe4000fffe0ff */
[----:B------:R-:W-:Y:S02]  /*4000*/  IMAD.U32 R13, RZ, RZ, UR5 ;  /* 0x00000005ff0d7e24 */ /* 0x000fe4000f8e00ff */
[----:B------:R-:W-:Y:S02]  /*4010*/  IMAD.U32 R12, RZ, RZ, UR4 ;  /* 0x00000004ff0c7e24 */ /* 0x000fe4000f8e00ff */
[----:B------:R-:W-:Y:S01]  /*4020*/  IMAD.U32 R13, RZ, RZ, UR7 ;  /* 0x00000007ff0d7e24 */ /* 0x000fe2000f8e00ff */
[----:B------:R-:W-:Y:S06]  /*4030*/  @P0 BRA `(.L_x_190) ;  /* 0x0000000000240947 */ /* 0x000fec0003800000 */
[----:B------:R-:W-:Y:S02]  /*4040*/  IMAD.MOV.U32 R18, RZ, RZ, 0x500 ;  /* 0x00000500ff127424 */ /* 0x000fe400078e00ff */
[----:B------:R-:W-:-:S05]  /*4050*/  IMAD.MOV.U32 R19, RZ, RZ, 0x0 ;  /* 0x00000000ff137424 */ /* 0x000fca00078e00ff */
[----:B------:R-:W2:Y:S01]  /*4060*/  ATOMG.E.ADD.64.STRONG.GPU PT, R14, desc[UR10][R12.64], R18 ;  /* 0x800000120c0e79a8 */ /* 0x000ea200081ef50a */
[----:B------:R-:W0:Y:S01]  /*4070*/  S2UR UR5, SR_CgaCtaId ;  /* 0x00000000000579c3 */ /* 0x000e220000008800 */
[----:B------:R-:W-:Y:S02]  /*4080*/  UMOV UR4, 0x400 ;  /* 0x0000040000047882 */ /* 0x000fe40000000000 */
[----:B0-----:R-:W-:Y:S01]  /*4090*/  ULEA UR4, UR5, UR4, 0x18 ;  /* 0x0000000405047291 */ /* 0x001fe2000f8ec0ff */
[----:B--2---:R-:W-:-:S05]  /*40a0*/  IADD3 R14, P0, PT, R14, UR6, RZ ;  /* 0x000000060e0e7c10 */ /* 0x004fca000ff1e0ff */
[----:B------:R-:W-:-:S05]  /*40b0*/  IMAD.X R15, RZ, RZ, R15, P0 ;  /* 0x000000ffff0f7224 */ /* 0x000fca00000e060f */
[----:B------:R0:W-:Y:S03]  /*40c0*/  STS.64 [UR4+0x98], R14 ;  /* 0x0000980eff007988 */ /* 0x0001e60008000a04 */
.L_x_190:
[----:B------:R-:W-:Y:S05]  /*40d0*/  BSYNC.RECONVERGENT B1 ;  /* 0x0000000000017941 */ /* 0x000fea0003800200 */
.L_x_189:
[----:B------:R-:W1:Y:S08]  /*40e0*/  S2UR UR5, SR_CgaCtaId ;  /* 0x00000000000579c3 */ /* 0x000e700000008800 */
[----:B------:R-:W-:Y:S06]  /*40f0*/  BAR.SYNC.DEFER_BLOCKING 0x0 ;  /* 0x0000000000007b1d */ /* 0x000fec0000010000 */
[----:B------:R-:W-:-:S02]  /*4100*/  UMOV UR4, 0x400 ;  /* 0x0000040000047882 */ /* 0x000fc40000000000 */
[----:B-1----:R-:W-:-:S06]  /*4110*/  ULEA UR4, UR5, UR4, 0x18 ;  /* 0x0000000405047291 */ /* 0x002fcc000f8ec0ff */
[----:B------:R-:W-:-:S05]  /*4120*/  IMAD.U32 R9, RZ, RZ, UR4 ;  /* 0x00000004ff097e24 */ /* 0x000fca000f8e00ff */
[----:B------:R-:W0:Y:S02]  /*4130*/  LDS.64 R18, [R9+0x98] ;  /* 0x0000980009127984 */ /* 0x000e240000000a00 */
[----:B0-----:R-:W-:-:S04]  /*4140*/  IADD3 R14, P1, PT, R18, 0x500, RZ ;  /* 0x00000500120e7810 */ /* 0x001fc80007f3e0ff */
[----:B------:R-:W-:Y:S01]  /*4150*/  ISETP.GT.U32.AND P0, PT, R14, R25, PT ;  /* 0x000000190e00720c */ /* 0x000fe20003f04070 */
[----:B------:R-:W-:-:S05]  /*4160*/  IMAD.X R15, RZ, RZ, R19, P1 ;  /* 0x000000ffff0f7224 */ /* 0x000fca00008e0613 */
[----:B------:R-:W-:-:S13]  /*4170*/  ISETP.GT.AND.EX P0, PT, R15, R16, PT, P0 ;  /* 0x000000100f00720c */ /* 0x000fda0003f04300 */
[----:B------:R-:W-:Y:S05]  /*4180*/  @P0 BRA `(.L_x_191) ;  /* 0x0000000400b40947 */ /* 0x000fea0003800000 */
[----:B------:R-:W-:Y:S01]  /*4190*/  BSSY.RECONVERGENT B1, `(.L_x_191) ;  /* 0x000006c000017945 */ /* 0x000fe20003800200 */
[----:B------:R-:W-:Y:S01]  /*41a0*/  IMAD.MOV.U32 R20, RZ, RZ, R10 ;  /* 0x000000ffff147224 */ /* 0x000fe200078e000a */
[----:B------:R-:W0:Y:S01]  /*41b0*/  LDCU.64 UR8, c[0x0][0x398] ;  /* 0x00007300ff0877ac */ /* 0x000e220008000a00 */
[----:B------:R-:W-:Y:S02]  /*41c0*/  IMAD.MOV.U32 R21, RZ, RZ, R11 ;  /* 0x000000ffff157224 */ /* 0x000fe400078e000b */
[----:B------:R-:W-:Y:S01]  /*41d0*/  IMAD.MOV.U32 R15, RZ, RZ, R7 ;  /* 0x000000ffff0f7224 */ /* 0x000fe200078e0007 */
[----:B------:R-:W1:Y:S01]  /*41e0*/  LDCU.128 UR12, c[0x0][0x380] ;  /* 0x00007000ff0c77ac */ /* 0x000e620008000c00 */
[----:B------:R-:W-:-:S07]  /*41f0*/  IMAD.MOV.U32 R14, RZ, RZ, R8 ;  /* 0x000000ffff0e7224 */ /* 0x000fce00078e0008 */
.L_x_194:
[----:B------:R-:W-:Y:S01]  /*4200*/  IADD3 R7, P0, PT, R3, R18, RZ ;  /* 0x0000001203077210 */ /* 0x000fe20007f1e0ff */
[----:B-1----:R-:W-:Y:S02]  /*4210*/  IMAD.U32 R2, RZ, RZ, UR12 ;  /* 0x0000000cff027e24 */ /* 0x002fe4000f8e00ff */
[----:B------:R-:W-:Y:S02]  /*4220*/  IMAD.U32 R4, RZ, RZ, UR13 ;  /* 0x0000000dff047e24 */ /* 0x000fe4000f8e00ff */
[----:B------:R-:W-:Y:S01]  /*4230*/  IMAD.X R25, RZ, RZ, R19, P0 ;  /* 0x000000ffff197224 */ /* 0x000fe200000e0613 */
[----:B------:R-:W-:-:S04]  /*4240*/  LEA R10, P0, R7, R2, 0x3 ;  /* 0x00000002070a7211 */ /* 0x000fc800078018ff */
[----:B------:R-:W-:-:S05]  /*4250*/  LEA.HI.X R11, R7, R4, R25, 0x3, P0 ;  /* 0x00000004070b7211 */ /* 0x000fca00000f1c19 */
[----:B------:R-:W2:Y:S04]  /*4260*/  LDG.E.64 R16, desc[UR10][R10.64] ;  /* 0x0000000a0a107981 */ /* 0x000ea8000c1e1b00 */
[----:B------:R-:W3:Y:S01]  /*4270*/  LDG.E.64 R18, desc[UR10][R10.64+0x800] ;  /* 0x0008000a0a127981 */ /* 0x000ee2000c1e1b00 */
[----:B------:R-:W-:Y:S02]  /*4280*/  IMAD.U32 R5, RZ, RZ, UR14 ;  /* 0x0000000eff057e24 */ /* 0x000fe4000f8e00ff */
[----:B------:R-:W-:-:S03]  /*4290*/  IMAD.U32 R6, RZ, RZ, UR15 ;  /* 0x0000000fff067e24 */ /* 0x000fc6000f8e00ff */
[----:B------:R-:W-:-:S04]  /*42a0*/  IADD3 R24, P0, PT, R7, R5, RZ ;  /* 0x0000000507187210 */ /* 0x000fc80007f1e0ff */
[----:B------:R-:W-:Y:S01]  /*42b0*/  IADD3 R27, P3, PT, R24, 0x100, RZ ;  /* 0x00000100181b7810 */ /* 0x000fe20007f7e0ff */
[----:B------:R-:W-:-:S04]  /*42c0*/  IMAD.X R25, R25, 0x1, R6, P0 ;  /* 0x0000000119197824 */ /* 0x000fc800000e0606 */
[----:B------:R-:W-:Y:S01]  /*42d0*/  IMAD.X R26, RZ, RZ, R25, P3 ;  /* 0x000000ffff1a7224 */ /* 0x000fe200018e0619 */
[----:B--2---:R-:W-:-:S14]  /*42e0*/  DSETP.GEU.AND P2, PT, R20, R16, PT ;  /* 0x000000101400722a */ /* 0x004fdc0003f4e000 */
[----:B------:R-:W-:-:S04]  /*42f0*/  @P2 ISETP.GE.U32.AND P0, PT, R15, R24, PT ;  /* 0x000000180f00220c */ /* 0x000fc80003f06070 */
[----:B------:R-:W-:-:S13]  /*4300*/  @P2 ISETP.GE.AND.EX P0, PT, R14, R25, PT, P0 ;  /* 0x000000190e00220c */ /* 0x000fda0003f06300 */
[----:B------:R-:W-:-:S06]  /*4310*/  @P2 DSETP.LT.OR P0, PT, R16, R20, !P0 ;  /* 0x000000141000222a */ /* 0x000fcc0004701400 */
[----:B------:R-:W-:Y:S02]  /*4320*/  @P2 FSEL R7, R20, R16, P0 ;  /* 0x0000001014072208 */ /* 0x000fe40000000000 */
[----:B------:R-:W-:Y:S02]  /*4330*/  @P2 FSEL R20, R21, R17, P0 ;  /* 0x0000001115142208 */ /* 0x000fe40000000000 */
[C---:B------:R-:W-:Y:S01]  /*4340*/  IADD3 R21, P5, PT, R24.reuse, 0x300, RZ ;  /* 0x0000030018157810 */ /* 0x040fe20007fbe0ff */
[----:B------:R-:W-:Y:S01]  /*4350*/  @P2 IMAD.MOV.U32 R16, RZ, RZ, R7 ;  /* 0x000000ffff102224 */ /* 0x000fe200078e0007 */
[C---:B------:R-:W-:Y:S01]  /*4360*/  IADD3 R7, P6, PT, R24.reuse, 0x400, RZ ;  /* 0x0000040018077810 */ /* 0x040fe20007fde0ff */
[----:B------:R-:W-:Y:S01]  /*4370*/  @P2 IMAD.MOV.U32 R17, RZ, RZ, R20 ;  /* 0x000000ffff112224 */ /* 0x000fe200078e0014 */
[----:B------:R-:W-:Y:S01]  /*4380*/  IADD3 R20, P4, PT, R24, 0x200, RZ ;  /* 0x0000020018147810 */ /* 0x000fe20007f9e0ff */
[--C-:B------:R-:W-:Y:S01]  /*4390*/  IMAD.X R23, RZ, RZ, R25.reuse, P5 ;  /* 0x000000ffff177224 */ /* 0x100fe200028e0619 */
[----:B------:R-:W-:Y:S01]  /*43a0*/  @P2 SEL R24, R15, R24, P0 ;  /* 0x000000180f182207 */ /* 0x000fe20000000000 */
[----:B------:R-:W-:-:S02]  /*43b0*/  IMAD.X R8, RZ, RZ, R25, P6 ;  /* 0x000000ffff087224 */ /* 0x000fc400030e0619 */
[----:B------:R-:W-:Y:S01]  /*43c0*/  IMAD.X R22, RZ, RZ, R25, P4 ;  /* 0x000000ffff167224 */ /* 0x000fe200020e0619 */
[----:B------:R-:W-:Y:S01]  /*43d0*/  @P2 SEL R25, R14, R25, P0 ;  /* 0x000000190e192207 */ /* 0x000fe20000000000 */
[----:B---3--:R-:W-:Y:S01]  /*43e0*/  DSETP.GEU.AND P1, PT, R16, R18, PT ;  /* 0x000000121000722a */ /* 0x008fe20003f2e000 */
[----:B------:R-:W2:-:S13]  /*43f0*/  LDG.E.64 R14, desc[UR10][R10.64+0x1000] ;  /* 0x0010000a0a0e7981 */ /* 0x000e9a000c1e1b00 */
[----:B------:R-:W-:-:S04]  /*4400*/  @P1 ISETP.GE.U32.AND P0, PT, R24, R27, PT ;  /* 0x0000001b1800120c */ /* 0x000fc80003f06070 */
[----:B------:R-:W-:-:S13]  /*4410*/  @P1 ISETP.GE.AND.EX P0, PT, R25, R26, PT, P0 ;  /* 0x0000001a1900120c */ /* 0x000fda0003f06300 */
[----:B------:R-:W-:-:S06]  /*4420*/  @P1 DSETP.LT.OR P0, PT, R18, R16, !P0 ;  /* 0x000000101200122a */ /* 0x000fcc0004701400 */
[----:B------:R-:W-:Y:S02]  /*4430*/  @P1 FSEL R28, R16, R18, P0 ;  /* 0x00000012101c1208 */ /* 0x000fe40000000000 */
[----:B------:R-:W-:Y:S02]  /*4440*/  @P1 FSEL R29, R17, R19, P0 ;  /* 0x00000013111d1208 */ /* 0x000fe40000000000 */
[----:B------:R-:W3:Y:S01]  /*4450*/  LDG.E.64 R16, desc[UR10][R10.64+0x1800] ;  /* 0x0018000a0a107981 */ /* 0x000ee2000c1e1b00 */
[----:B------:R-:W-:Y:S02]  /*4460*/  @P1 IMAD.MOV.U32 R18, RZ, RZ, R28 ;  /* 0x000000ffff121224 */ /* 0x000fe400078e001c */
[----:B------:R-:W-:Y:S01]  /*4470*/  @P1 IMAD.MOV.U32 R19, RZ, RZ, R29 ;  /* 0x000000ffff131224 */ /* 0x000fe200078e001d */
[----:B------:R-:W-:Y:S02]  /*4480*/  @P1 SEL R27, R24, R27, P0 ;  /* 0x0000001b181b1207 */ /* 0x000fe40000000000 */
[----:B------:R-:W-:Y:S01]  /*4490*/  @P1 SEL R26, R25, R26, P0 ;  /* 0x0000001a191a1207 */ /* 0x000fe20000000000 */
[----:B------:R-:W-:Y:S01]  /*44a0*/  BSSY.RECONVERGENT B2, `(.L_x_192) ;  /* 0x000001d000027945 */ /* 0x000fe20003800200 */
[----:B------:R-:W5:Y:S01]  /*44b0*/  LDG.E.64 R10, desc[UR10][R10.64+0x2000] ;  /* 0x0020000a0a0a7981 */ /* 0x000f62000c1e1b00 */
[----:B------:R-:W-:Y:S06]  /*44c0*/  BAR.SYNC.DEFER_BLOCKING 0x0 ;  /* 0x0000000000007b1d */ /* 0x000fec0000010000 */
[----:B--2---:R-:W-:-:S14]  /*44d0*/  DSETP.GEU.AND P2, PT, R18, R14, PT ;  /* 0x0000000e1200722a */ /* 0x004fdc0003f4e000 */
[----:B------:R-:W-:-:S04]  /*44e0*/  @P2 ISETP.GE.U32.AND P0, PT, R27, R20, PT ;  /* 0x000000141b00220c */ /* 0x000fc80003f06070 */
[----:B------:R-:W-:-:S13]  /*44f0*/  @P2 ISETP.GE.AND.EX P0, PT, R26, R22, PT, P0 ;  /* 0x000000161a00220c */ /* 0x000fda0003f06300 */
[----:B------:R-:W-:-:S06]  /*4500*/  @P2 DSETP.LT.OR P0, PT, R14, R18, !P0 ;  /* 0x000000120e00222a */ /* 0x000fcc0004701400 */
[----:B------:R-:W-:Y:S02]  /*4510*/  @P2 FSEL R18, R18, R14, P0 ;  /* 0x0000000e12122208 */ /* 0x000fe40000000000 */
[----:B------:R-:W-:-:S03]  /*4520*/  @P2 FSEL R19, R19, R15, P0 ;  /* 0x0000000f13132208 */ /* 0x000fc60000000000 */
[----:B------:R-:W-:Y:S02]  /*4530*/  @P2 IMAD.MOV.U32 R14, RZ, RZ, R18 ;  /* 0x000000ffff0e2224 */ /* 0x000fe400078e0012 */
[----:B------:R-:W-:-:S06]  /*4540*/  @P2 IMAD.MOV.U32 R15, RZ, RZ, R19 ;  /* 0x000000ffff0f2224 */ /* 0x000fcc00078e0013 */
[----:B---3--:R-:W-:Y:S01]  /*4550*/  DSETP.GEU.AND P1, PT, R14, R16, PT ;  /* 0x000000100e00722a */ /* 0x008fe20003f2e000 */
[----:B------:R-:W-:Y:S02]  /*4560*/  @P2 SEL R20, R27, R20, P0 ;  /* 0x000000141b142207 */ /* 0x000fe40000000000 */
[----:B------:R-:W-:Y:S02]  /*4570*/  @P2 SEL R22, R26, R22, P0 ;  /* 0x000000161a162207 */ /* 0x000fe40000000000 */
[----:B------:R-:W-:-:S09]  /*4580*/  ISETP.NE.AND P2, PT, R3, RZ, PT ;  /* 0x000000ff0300720c */ /* 0x000fd20003f45270 */
[----:B------:R-:W-:-:S04]  /*4590*/  @P1 ISETP.GE.U32.AND P0, PT, R20, R21, PT ;  /* 0x000000151400120c */ /* 0x000fc80003f06070 */
[----:B------:R-:W-:-:S13]  /*45a0*/  @P1 ISETP.GE.AND.EX P0, PT, R22, R23, PT, P0 ;  /* 0x000000171600120c */ /* 0x000fda0003f06300 */
[----:B------:R-:W-:Y:S01]  /*45b0*/  @P1 DSETP.LT.OR P0, PT, R16, R14, !P0 ;  /* 0x0000000e1000122a */ /* 0x000fe20004701400 */
[----:B------:R-:W-:-:S13]  /*45c0*/  @P2 BRA `(.L_x_193) ;  /* 0x0000000000282947 */ /* 0x000fda0003800000 */
[----:B------:R-:W-:Y:S02]  /*45d0*/  IMAD.MOV.U32 R24, RZ, RZ, 0x500 ;  /* 0x00000500ff187424 */ /* 0x000fe400078e00ff */
[----:B------:R-:W-:-:S06]  /*45e0*/  IMAD.MOV.U32 R25, RZ, RZ, 0x0 ;  /* 0x00000000ff197424 */ /* 0x000fcc00078e00ff */
[----:B------:R-:W2:Y:S01]  /*45f0*/  ATOMG.E.ADD.64.STRONG.GPU PT, R24, desc[UR10][R12.64], R24 ;  /* 0x800000180c1879a8 */ /* 0x000ea200081ef50a */
[----:B------:R-:W1:Y:S01]  /*4600*/  S2UR UR5, SR_CgaCtaId ;  /* 0x00000000000579c3 */ /* 0x000e620000008800 */
[----:B------:R-:W-:Y:S02]  /*4610*/  UMOV UR4, 0x400 ;  /* 0x0000040000047882 */ /* 0x000fe40000000000 */
[----:B-1----:R-:W-:-:S06]  /*4620*/  ULEA UR4, UR5, UR4, 0x18 ;  /* 0x0000000405047291 */ /* 0x002fcc000f8ec0ff */
[----:B------:R-:W-:Y:S01]  /*4630*/  IMAD.U32 R9, RZ, RZ, UR4 ;  /* 0x00000004ff097e24 */ /* 0x000fe2000f8e00ff */
[----:B--2---:R-:W-:-:S05]  /*4640*/  IADD3 R18, P2, PT, R24, UR6, RZ ;  /* 0x0000000618127c10 */ /* 0x004fca000ff5e0ff */
[----:B------:R-:W-:-:S05]  /*4650*/  IMAD.X R19, RZ, RZ, R25, P2 ;  /* 0x000000ffff137224 */ /* 0x000fca00010e0619 */
[----:B------:R1:W-:Y:S03]  /*4660*/  STS.64 [R9+0x98], R18 ;  /* 0x0000981209007388 */ /* 0x0003e60000000a00 */
.L_x_193:
[----:B0-----:R-:W-:Y:S05]  /*4670*/  BSYNC.RECONVERGENT B2 ;  /* 0x0000000000027941 */ /* 0x001fea0003800200 */
.L_x_192:
[----:B------:R-:W-:Y:S01]  /*4680*/  BAR.SYNC.DEFER_BLOCKING 0x0 ;  /* 0x0000000000007b1d */ /* 0x000fe20000010000 */
[----:B------:R-:W-:Y:S01]  /*4690*/  @P1 FSEL R14, R14, R16, P0 ;  /* 0x000000100e0e1208 */ /* 0x000fe20000000000 */
[----:B------:R-:W-:Y:S01]  /*46a0*/  IMAD.U32 R25, RZ, RZ, UR8 ;  /* 0x00000008ff197e24 */ /* 0x000fe2000f8e00ff */
[----:B------:R-:W-:Y:S02]  /*46b0*/  @P1 FSEL R15, R15, R17, P0 ;  /* 0x000000110f0f1208 */ /* 0x000fe40000000000 */
[----:B------:R-:W-:Y:S01]  /*46c0*/  @P1 SEL R21, R20, R21, P0 ;  /* 0x0000001514151207 */ /* 0x000fe20000000000 */
[----:B------:R-:W-:Y:S01]  /*46d0*/  @P1 IMAD.MOV.U32 R16, RZ, RZ, R14 ;  /* 0x000000ffff101224 */ /* 0x000fe200078e000e */
[----:B------:R-:W-:Y:S01]  /*46e0*/  @P1 SEL R23, R22, R23, P0 ;  /* 0x0000001716171207 */ /* 0x000fe20000000000 */
[----:B------:R-:W-:-:S06]  /*46f0*/  @P1 IMAD.MOV.U32 R17, RZ, RZ, R15 ;  /* 0x000000ffff111224 */ /* 0x000fcc00078e000f */
[----:B-----5:R-:W-:Y:S01]  /*4700*/  DSETP.GEU.AND P2, PT, R16, R10, PT ;  /* 0x0000000a1000722a */ /* 0x020fe20003f4e000 */
[----:B-1----:R-:W0:-:S13]  /*4710*/  LDS.64 R18, [R9+0x98] ;  /* 0x0000980009127984 */ /* 0x002e1a0000000a00 */
[----:B------:R-:W-:-:S04]  /*4720*/  @P2 ISETP.GE.U32.AND P0, PT, R21, R7, PT ;  /* 0x000000071500220c */ /* 0x000fc80003f06070 */
[----:B------:R-:W-:-:S13]  /*4730*/  @P2 ISETP.GE.AND.EX P0, PT, R23, R8, PT, P0 ;  /* 0x000000081700220c */ /* 0x000fda0003f06300 */
[----:B------:R-:W-:-:S06]  /*4740*/  @P2 DSETP.LT.OR P0, PT, R10, R16, !P0 ;  /* 0x000000100a00222a */ /* 0x000fcc0004701400 */
[----:B------:R-:W-:Y:S02]  /*4750*/  @P2 FSEL R17, R17, R11, P0 ;  /* 0x0000000b11112208 */ /* 0x000fe40000000000 */
[----:B------:R-:W-:Y:S02]  /*4760*/  @P2 SEL R7, R21, R7, P0 ;  /* 0x0000000715072207 */ /* 0x000fe40000000000 */
[----:B------:R-:W-:Y:S01]  /*4770*/  @P2 SEL R8, R23, R8, P0 ;  /* 0x0000000817082207 */ /* 0x000fe20000000000 */
[----:B------:R-:W-:-:S04]  /*4780*/  @P2 IMAD.MOV.U32 R11, RZ, RZ, R17 ;  /* 0x000000ffff0b2224 */ /* 0x000fc800078e0011 */
[----:B------:R-:W-:Y:S01]  /*4790*/  IMAD.MOV.U32 R21, RZ, RZ, R11 ;  /* 0x000000ffff157224 */ /* 0x000fe200078e000b */
[----:B0-----:R-:W-:-:S04]  /*47a0*/  IADD3 R14, P3, PT, R18, 0x500, RZ ;  /* 0x00000500120e7810 */ /* 0x001fc80007f7e0ff */
[----:B------:R-:W-:Y:S01]  /*47b0*/  ISETP.GT.U32.AND P1, PT, R14, R25, PT ;  /* 0x000000190e00720c */ /* 0x000fe20003f24070 */
[----:B------:R-:W-:Y:S01]  /*47c0*/  IMAD.X R15, RZ, RZ, R19, P3 ;  /* 0x000000ffff0f7224 */ /* 0x000fe200018e0613 */
[----:B------:R-:W-:Y:S01]  /*47d0*/  @P2 FSEL R14, R16, R10, P0 ;  /* 0x0000000a100e2208 */ /* 0x000fe20000000000 */
[----:B------:R-:W-:-:S04]  /*47e0*/  IMAD.U32 R16, RZ, RZ, UR9 ;  /* 0x00000009ff107e24 */ /* 0x000fc8000f8e00ff */
[----:B------:R-:W-:Y:S01]  /*47f0*/  @P2 IMAD.MOV.U32 R10, RZ, RZ, R14 ;  /* 0x000000ffff0a2224 */ /* 0x000fe200078e000e */
[----:B------:R-:W-:Y:S01]  /*4800*/  ISETP.GT.AND.EX P0, PT, R15, R16, PT, P1 ;  /* 0x000000100f00720c */ /* 0x000fe20003f04310 */
[----:B------:R-:W-:Y:S01]  /*4810*/  IMAD.MOV.U32 R14, RZ, RZ, R8 ;  /* 0x000000ffff0e7224 */ /* 0x000fe200078e0008 */
[----:B------:R-:W-:Y:S01]  /*4820*/  MOV R15, R7 ;  /* 0x00000007000f7202 */ /* 0x000fe20000000f00 */
[----:B------:R-:W-:-:S10]  /*4830*/  IMAD.MOV.U32 R20, RZ, RZ, R10 ;  /* 0x000000ffff147224 */ /* 0x000fd400078e000a */
[----:B------:R-:W-:Y:S05]  /*4840*/  @!P0 BRA `(.L_x_194) ;  /* 0xfffffff8006c8947 */ /* 0x000fea000383ffff */
[----:B------:R-:W-:Y:S05]  /*4850*/  BSYNC.RECONVERGENT B1 ;  /* 0x0000000000017941 */ /* 0x000fea0003800200 */
.L_x_191:
[----:B------:R-:W-:Y:S01]  /*4860*/  ISETP.GE.U32.AND P0, PT, R18, R25, PT ;  /* 0x000000191200720c */ /* 0x000fe20003f06070 */
[----:B------:R-:W-:Y:S03]  /*4870*/  BSSY.RECONVERGENT B1, `(.L_x_188) ;  /* 0x00000b1000017945 */ /* 0x000fe60003800200 */
[----:B------:R-:W-:-:S13]  /*4880*/  ISETP.GE.AND.EX P0, PT, R19, R16, PT, P0 ;  /* 0x000000101300720c */ /* 0x000fda0003f06300 */
[----:B------:R-:W-:Y:S05]  /*4890*/  @P0 BRA `(.L_x_195) ;  /* 0x0000000800b80947 */ /* 0x000fea0003800000 */
[----:B------:R-:W-:-:S05]  /*48a0*/  IMAD.IADD R20, R25, 0x1, -R18 ;  /* 0x0000000119147824 */ /* 0x000fca00078e0a12 */
[----:B------:R-:W-:-:S13]  /*48b0*/  ISETP.GE.AND P0, PT, R3, R20, PT ;  /* 0x000000140300720c */ /* 0x000fda0003f06270 */
[----:B------:R-:W-:Y:S05]  /*48c0*/  @P0 BRA `(.L_x_195) ;  /* 0x0000000800ac0947 */ /* 0x000fea0003800000 */
[----:B------:R-:W-:Y:S01]  /*48d0*/  LOP3.LUT R9, RZ, R3, RZ, 0x33, !PT ;  /* 0x00000003ff097212 */ /* 0x000fe200078e33ff */
[----:B------:R-:W-:Y:S03]  /*48e0*/  BSSY.RECONVERGENT B2, `(.L_x_196) ;  /* 0x0000035000027945 */ /* 0x000fe60003800200 */
[----:B------:R-:W-:-:S04]  /*48f0*/  IADD3 R25, PT, PT, -R18, R25, R9 ;  /* 0x0000001912197210 */ /* 0x000fc80007ffe109 */
[----:B------:R-:W-:-:S04]  /*4900*/  LOP3.LUT R9, R25, 0x300, RZ, 0xc0, !PT ;  /* 0x0000030019097812 */ /* 0x000fc800078ec0ff */
[----:B------:R-:W-:Y:S01]  /*4910*/  ISETP.NE.AND P0, PT, R9, 0x300, PT ;  /* 0x000003000900780c */ /* 0x000fe20003f05270 */
[----:B------:R-:W-:-:S12]  /*4920*/  IMAD.MOV.U32 R9, RZ, RZ, R3 ;  /* 0x000000ffff097224 */ /* 0x000fd800078e0003 */
[----:B------:R-:W-:Y:S05]  /*4930*/  @!P0 BRA `(.L_x_197) ;  /* 0x0000000000bc8947 */ /* 0x000fea0003800000 */
[----:B------:R-:W-:Y:S02]  /*4940*/  IADD3 R15, P0, PT, R3, R18, RZ ;  /* 0x00000012030f7210 */ /* 0x000fe40007f1e0ff */
[----:B------:R-:W-:Y:S02]  /*4950*/  LEA.HI R9, R25, 0x1, RZ, 0x18 ;  /* 0x0000000119097811 */ /* 0x000fe400078fc0ff */
[C---:B------:R-:W-:Y:S01]  /*4960*/  LEA R2, P1, R15.reuse, R2, 0x3 ;  /* 0x000000020f027211 */ /* 0x040fe200078218ff */
[----:B------:R-:W-:Y:S01]  /*4970*/  IMAD.X R13, RZ, RZ, R19, P0 ;  /* 0x000000ffff0d7224 */ /* 0x000fe200000e0613 */
[----:B------:R-:W-:Y:S02]  /*4980*/  IADD3 R14, P0, PT, R15, R5, RZ ;  /* 0x000000050f0e7210 */ /* 0x000fe40007f1e0ff */
[----:B------:R-:W-:Y:S01]  /*4990*/  LOP3.LUT R5, R9, 0x3, RZ, 0xc0, !PT ;  /* 0x0000000309057812 */ /* 0x000fe200078ec0ff */
[----:B------:R-:W-:Y:S01]  /*49a0*/  IMAD.MOV.U32 R9, RZ, RZ, R3 ;  /* 0x000000ffff097224 */ /* 0x000fe200078e0003 */
[----:B------:R-:W-:Y:S01]  /*49b0*/  LEA.HI.X R15, R15, R4, R13, 0x3, P1 ;  /* 0x000000040f0f7211 */ /* 0x000fe200008f1c0d */
[----:B------:R-:W-:-:S02]  /*49c0*/  IMAD.X R16, R13, 0x1, R6, P0 ;  /* 0x000000010d107824 */ /* 0x000fc400000e0606 */
[----:B------:R-:W-:-:S07]  /*49d0*/  IMAD.MOV R6, RZ, RZ, -R5 ;  /* 0x000000ffff067224 */ /* 0x000fce00078e0a05 */
.L_x_200:
        /* <DEDUP_REMOVED lines=9> */
[----:B------:R-:W-:Y:S02]  /*4a70*/  IMAD.MOV.U32 R4, RZ, RZ, R10 ;  /* 0x000000ffff047224 */ /* 0x000fe400078e000a */
        /* <DEDUP_REMOVED lines=21> */
.L_x_199:
[----:B------:R-:W-:Y:S05]  /*4bd0*/  BSYNC.RECONVERGENT B3 ;  /* 0x0000000000037941 */ /* 0x000fea0003800200 */
.L_x_198:
[----:B------:R-:W-:Y:S01]  /*4be0*/  IADD3 R14, P0, PT, R14, 0x100, RZ ;  /* 0x000001000e0e7810 */ /* 0x000fe20007f1e0ff */
[----:B------:R-:W-:Y:S02]  /*4bf0*/  VIADD R9, R9, 0x100 ;  /* 0x0000010009097836 */ /* 0x000fe40000000000 */
[----:B------:R-:W-:Y:S02]  /*4c00*/  IMAD.X R15, RZ, RZ, R15, P3 ;  /* 0x000000ffff0f7224 */ /* 0x000fe400018e060f */
[----:B------:R-:W-:Y:S01]  /*4c10*/  IMAD.X R16, RZ, RZ, R16, P0 ;  /* 0x000000ffff107224 */ /* 0x000fe200000e0610 */
[----:B------:R-:W-:Y:S07]  /*4c20*/  @P2 BRA `(.L_x_200) ;  /* 0xfffffffc006c2947 */ /* 0x000fee000383ffff */
.L_x_197:
[----:B------:R-:W-:Y:S05]  /*4c30*/  BSYNC.RECONVERGENT B2 ;  /* 0x0000000000027941 */ /* 0x000fea0003800200 */
.L_x_196:
[----:B------:R-:W-:-:S13]  /*4c40*/  ISETP.GE.U32.AND P0, PT, R25, 0x300, PT ;  /* 0x000003001900780c */ /* 0x000fda0003f06070 */
[----:B------:R-:W-:Y:S05]  /*4c50*/  @!P0 BRA `(.L_x_195) ;  /* 0x0000000400c88947 */ /* 0x000fea0003800000 */
[----:B------:R-:W0:Y:S01]  /*4c60*/  LDC.64 R16, c[0x0][0x380] ;  /* 0x0000e000ff107b82 */ /* 0x000e220000000a00 */
[----:B------:R-:W-:-:S07]  /*4c70*/  VIADD R21, R9, 0x200 ;  /* 0x0000020009157836 */ /* 0x000fce0000000000 */
[----:B------:R-:W1:Y:S02]  /*4c80*/  LDC.64 R14, c[0x0][0x388] ;  /* 0x0000e200ff0e7b82 */ /* 0x000e640000000a00 */
.L_x_209:
[----:B------:R-:W-:-:S05]  /*4c90*/  VIADD R5, R21, 0xfffffe00 ;  /* 0xfffffe0015057836 */ /* 0x000fca0000000000 */
[----:B------:R-:W-:-:S05]  /*4ca0*/  IADD3 R5, P0, PT, R5, R18, RZ ;  /* 0x0000001205057210 */ /* 0x000fca0007f1e0ff */
[----:B------:R-:W-:Y:S01]  /*4cb0*/  IMAD.X R2, RZ, RZ, R19, P0 ;  /* 0x000000ffff027224 */ /* 0x000fe200000e0613 */
[----:B0-----:R-:W-:-:S04]  /*4cc0*/  LEA R22, P0, R5, R16, 0x3 ;  /* 0x0000001005167211 */ /* 0x001fc800078018ff */
[----:B------:R-:W-:-:S05]  /*4cd0*/  LEA.HI.X R23, R5, R17, R2, 0x3, P0 ;  /* 0x0000001105177211 */ /* 0x000fca00000f1c02 */
[----:B------:R-:W2:Y:S04]  /*4ce0*/  LDG.E.64 R24, desc[UR10][R22.64] ;  /* 0x0000000a16187981 */ /* 0x000ea8000c1e1b00 */
[----:B------:R0:W5:Y:S01]  /*4cf0*/  LDG.E.64 R12, desc[UR10][R22.64+0x800] ;  /* 0x0008000a160c7981 */ /* 0x000162000c1e1b00 */
        /* <DEDUP_REMOVED lines=23> */
.L_x_202:
[----:B------:R-:W-:Y:S05]  /*4e70*/  BSYNC.RECONVERGENT B2 ;  /* 0x0000000000027941 */ /* 0x000fea0003800200 */
.L_x_201:
[----:B------:R0:W5:Y:S04]  /*4e80*/  LDG.E.64 R6, desc[UR10][R22.64+0x1000] ;  /* 0x0010000a16067981 */ /* 0x000168000c1e1b00 */
[----:B------:R0:W5:Y:S02]  /*4e90*/  LDG.E.64 R24, desc[UR10][R22.64+0x1800] ;  /* 0x0018000a16187981 */ /* 0x000164000c1e1b00 */
[----:B-----5:R-:W-:Y:S01]  /*4ea0*/  DSETP.GEU.AND P0, PT, R4, R12, PT ;  /* 0x0000000c0400722a */ /* 0x020fe20003f0e000 */
[----:B------:R-:W-:Y:S01]  /*4eb0*/  VIADD R11, R21, 0xffffff00 ;  /* 0xffffff00150b7836 */ /* 0x000fe20000000000 */
[----:B------:R-:W-:Y:S01]  /*4ec0*/  BSSY.RECONVERGENT B2, `(.L_x_203) ;  /* 0x0000016000027945 */ /* 0x000fe20003800200 */
[----:B------:R-:W-:-:S03]  /*4ed0*/  IMAD.MOV.U32 R10, RZ, RZ, R12 ;  /* 0x000000ffff0a7224 */ /* 0x000fc600078e000c */
[----:B------:R-:W-:Y:S01]  /*4ee0*/  IADD3 R28, P1, P2, R18, R14, R11 ;  /* 0x0000000e121c7210 */ /* 0x000fe20007a3e00b */
[----:B------:R-:W-:-:S03]  /*4ef0*/  IMAD.MOV.U32 R11, RZ, RZ, R13 ;  /* 0x000000ffff0b7224 */ /* 0x000fc600078e000d */
[----:B------:R-:W-:Y:S01]  /*4f00*/  IADD3.X R27, PT, PT, R19, R15, RZ, P1, P2 ;  /* 0x0000000f131b7210 */ /* 0x000fe20000fe44ff */
[----:B------:R-:W-:-:S04]  /*4f10*/  IMAD.MOV.U32 R8, RZ, RZ, R28 ;  /* 0x000000ffff087224 */ /* 0x000fc800078e001c */
        /* <DEDUP_REMOVED lines=16> */
.L_x_204:
[----:B------:R-:W-:Y:S05]  /*5020*/  BSYNC.RECONVERGENT B2 ;  /* 0x0000000000027941 */ /* 0x000fea0003800200 */
.L_x_203:
[----:B------:R-:W-:Y:S01]  /*5030*/  DSETP.GEU.AND P0, PT, R10, R6, PT ;  /* 0x000000060a00722a */ /* 0x000fe20003f0e000 */
[----:B------:R-:W-:Y:S01]  /*5040*/  IADD3 R23, P1, P2, R18, R14, R21 ;  /* 0x0000000e12177210 */ /* 0x000fe20007a3e015 */
[----:B------:R-:W-:Y:S01]  /*5050*/  BSSY.RECONVERGENT B2, `(.L_x_205) ;  /* 0x0000016000027945 */ /* 0x000fe20003800200 */
[----:B------:R-:W-:Y:S02]  /*5060*/  VIADD R13, R21, 0x100 ;  /* 0x00000100150d7836 */ /* 0x000fe40000000000 */
[----:B------:R-:W-:Y:S01]  /*5070*/  IADD3.X R27, PT, PT, R19, R15, RZ, P1, P2 ;  /* 0x0000000f131b7210 */ /* 0x000fe20000fe44ff */
[----:B------:R-:W-:Y:S02]  /*5080*/  IMAD.MOV.U32 R2, RZ, RZ, R23 ;  /* 0x000000ffff027224 */ /* 0x000fe400078e0017 */
        /* <DEDUP_REMOVED lines=18> */
.L_x_206:
[----:B------:R-:W-:Y:S05]  /*51b0*/  BSYNC.RECONVERGENT B2 ;  /* 0x0000000000027941 */ /* 0x000fea0003800200 */
.L_x_205:
[----:B------:R-:W-:Y:S01]  /*51c0*/  DSETP.GEU.AND P0, PT, R4, R24, PT ;  /* 0x000000180400722a */ /* 0x000fe20003f0e000 */
[----:B------:R-:W-:Y:S01]  /*51d0*/  IADD3 R13, P1, P2, R18, R14, R13 ;  /* 0x0000000e120d7210 */ /* 0x000fe20007a3e00d */
[----:B------:R-:W-:Y:S01]  /*51e0*/  BSSY.RECONVERGENT B2, `(.L_x_207) ;  /* 0x0000015000027945 */ /* 0x000fe20003800200 */
[----:B------:R-:W-:Y:S02]  /*51f0*/  IMAD.MOV.U32 R10, RZ, RZ, R24 ;  /* 0x000000ffff0a7224 */ /* 0x000fe400078e0018 */
[----:B------:R-:W-:Y:S01]  /*5200*/  IADD3.X R6, PT, PT, R19, R15, RZ, P1, P2 ;  /* 0x0000000f13067210 */ /* 0x000fe20000fe44ff */
[----:B------:R-:W-:Y:S02]  /*5210*/  IMAD.MOV.U32 R7, RZ, RZ, R13 ;  /* 0x000000ffff077224 */ /* 0x000fe400078e000d */
[----:B------:R-:W-:Y:S02]  /*5220*/  IMAD.MOV.U32 R11, RZ, RZ, R25 ;  /* 0x000000ffff0b7224 */ /* 0x000fe400078e0019 */
[----:B------:R-:W-:-:S04]  /*5230*/  IMAD.MOV.U32 R8, RZ, RZ, R6 ;  /* 0x000000ffff087224 */ /* 0x000fc800078e0006 */
[----:B------:R-:W-:Y:S05]  /*5240*/  @!P0 BRA `(.L_x_208) ;  /* 0x0000000000388947 */ /* 0x000fea0003800000 */
[----:B------:R-:W-:Y:S01]  /*5250*/  DSETP.GEU.AND P0, PT, R24, R4, PT ;  /* 0x000000041800722a */ /* 0x000fe20003f0e000 */
[----:B------:R-:W-:Y:S01]  /*5260*/  MOV R7, R2 ;  /* 0x0000000200077202 */ /* 0x000fe20000000f00 */
[----:B------:R-:W-:Y:S02]  /*5270*/  IMAD.MOV.U32 R8, RZ, RZ, R9 ;  /* 0x000000ffff087224 */ /* 0x000fe400078e0009 */
[----:B------:R-:W-:Y:S02]  /*5280*/  IMAD.MOV.U32 R10, RZ, RZ, R4 ;  /* 0x000000ffff0a7224 */ /* 0x000fe400078e0004 */
[----:B------:R-:W-:-:S08]  /*5290*/  IMAD.MOV.U32 R11, RZ, RZ, R5 ;  /* 0x000000ffff0b7224 */ /* 0x000fd000078e0005 */
        /* <DEDUP_REMOVED lines=9> */
.L_x_208:
[----:B------:R-:W-:Y:S05]  /*5330*/  BSYNC.RECONVERGENT B2 ;  /* 0x0000000000027941 */ /* 0x000fea0003800200 */
.L_x_207:
[C---:B------:R-:W-:Y:S02]  /*5340*/  VIADD R5, R21.reuse, 0x200 ;  /* 0x0000020015057836 */ /* 0x040fe40000000000 */
[----:B------:R-:W-:-:S03]  /*5350*/  VIADD R21, R21, 0x400 ;  /* 0x0000040015157836 */ /* 0x000fc60000000000 */
[----:B------:R-:W-:-:S13]  /*5360*/  ISETP.GE.AND P0, PT, R5, R20, PT ;  /* 0x000000140500720c */ /* 0x000fda0003f06270 */
[----:B------:R-:W-:Y:S05]  /*5370*/  @!P0 BRA `(.L_x_209) ;  /* 0xfffffff800448947 */ /* 0x000fea000383ffff */
.L_x_195:
[----:B------:R-:W-:Y:S05]  /*5380*/  BSYNC.RECONVERGENT B1 ;  /* 0x0000000000017941 */ /* 0x000fea0003800200 */
.L_x_188:
        /* <DEDUP_REMOVED lines=32> */
.L_x_211:
[----:B------:R-:W-:Y:S05]  /*5590*/  BSYNC.RECONVERGENT B1 ;  /* 0x0000000000017941 */ /* 0x000fea0003800200 */
.L_x_210:
        /* <DEDUP_REMOVED lines=31> */
.L_x_213:
[----:B------:R-:W-:Y:S05]  /*5790*/  BSYNC.RECONVERGENT B1 ;  /* 0x0000000000017941 */ /* 0x000fea0003800200 */
.L_x_212:
        /* <DEDUP_REMOVED lines=31> */
.L_x_215:
[----:B------:R-:W-:Y:S05]  /*5990*/  BSYNC.RECONVERGENT B1 ;  /* 0x0000000000017941 */ /* 0x000fea0003800200 */
.L_x_214:
[----:B------:R-:W-:Y:S01]  /*59a0*/  ISETP.GT.AND P0, PT, R2, 0x17, PT ;  /* 0x000000170200780c */ /* 0x000fe20003f04270 */
[----:B-1----:R1:W1:Y:S01]  /*59b0*/  SHFL.DOWN PT, R6, R4, 0x8, 0x1f ;  /* 0x09001f0004067f89 */ /* 0x00226200000e0000 */
[----:B------:R-:W-:Y:S01]  /*59c0*/  BSSY.RECONVERGENT B1, `(.L_x_216) ;  /* 0x000001d000017945 */ /* 0x000fe20003800200 */
[----:B--2---:R-:W-:Y:S02]  /*59d0*/  IMAD.MOV.U32 R12, RZ, RZ, R10 ;  /* 0x000000ffff0c7224 */ /* 0x004fe400078e000a */
[----:B------:R2:W1:Y:S01]  /*59e0*/  SHFL.DOWN PT, R7, R5, 0x8, 0x1f ;  /* 0x09001f0005077f89 */ /* 0x00046200000e0000 */
[----:B------:R-:W-:Y:S02]  /*59f0*/  IMAD.MOV.U32 R13, RZ, RZ, R11 ;  /* 0x000000ffff0d7224 */ /* 0x000fe400078e000b */
[----:B------:R-:W-:Y:S01]  /*5a00*/  IMAD.MOV.U32 R8, RZ, RZ, R4 ;  /* 0x000000ffff087224 */ /* 0x000fe200078e0004 */
[----:B0-----:R2:W0:Y:S01]  /*5a10*/  SHFL.DOWN PT, R15, R10, 0x8, 0x1f ;  /* 0x09001f000a0f7f89 */ /* 0x00142200000e0000 */
[----:B----4-:R-:W-:-:S03]  /*5a20*/  IMAD.MOV.U32 R9, RZ, RZ, R5 ;  /* 0x000000ffff097224 */ /* 0x010fc600078e0005 */
[----:B---3--:R2:W3:Y:S01]  /*5a30*/  SHFL.DOWN PT, R14, R11, 0x8, 0x1f ;  /* 0x09001f000b0e7f89 */ /* 0x0084e200000e0000 */
[----:B------:R-:W-:Y:S05]  /*5a40*/  @P0 BRA `(.L_x_217) ;  /* 0x0000000000500947 */ /* 0x000fea0003800000 */
[----:B-1----:R-:W-:Y:S01]  /*5a50*/  DSETP.GEU.AND P0, PT, R4, R6, PT ;  /* 0x000000060400722a */ /* 0x002fe20003f0e000 */
        /* <DEDUP_REMOVED lines=19> */
.L_x_217:
[----:B------:R-:W-:Y:S05]  /*5b90*/  BSYNC.RECONVERGENT B1 ;  /* 0x0000000000017941 */ /* 0x000fea0003800200 */
.L_x_216:
[----:B------:R-:W-:Y:S01]  /*5ba0*/  ISETP.GT.AND P0, PT, R2, 0xf, PT ;  /* 0x0000000f0200780c */ /* 0x000fe20003f04270 */
[----:B--2---:R2:W4:Y:S01]  /*5bb0*/  SHFL.DOWN PT, R10, R8, 0x10, 0x1f ;  /* 0x0a001f00080a7f89 */ /* 0x00452200000e0000 */
[----:B------:R-:W-:Y:S01]  /*5bc0*/  BSSY.RECONVERGENT B1, `(.L_x_218) ;  /* 0x000001d000017945 */ /* 0x000fe20003800200 */
[----:B-1----:R-:W-:Y:S02]  /*5bd0*/  IMAD.MOV.U32 R4, RZ, RZ, R12 ;  /* 0x000000ffff047224 */ /* 0x002fe400078e000c */
[----:B------:R2:W1:Y:S01]  /*5be0*/  SHFL.DOWN PT, R11, R9, 0x10, 0x1f ;  /* 0x0a001f00090b7f89 */ /* 0x00046200000e0000 */
[----:B------:R-:W-:Y:S02]  /*5bf0*/  IMAD.MOV.U32 R5, RZ, RZ, R13 ;  /* 0x000000ffff057224 */ /* 0x000fe400078e000d */
[----:B------:R-:W-:Y:S01]  /*5c00*/  IMAD.MOV.U32 R6, RZ, RZ, R8 ;  /* 0x000000ffff067224 */ /* 0x000fe200078e0008 */
[----:B0-----:R2:W0:Y:S01]  /*5c10*/  SHFL.DOWN PT, R15, R12, 0x10, 0x1f ;  /* 0x0a001f000c0f7f89 */ /* 0x00142200000e0000 */
[----:B------:R-:W-:-:S03]  /*5c20*/  IMAD.MOV.U32 R7, RZ, RZ, R9 ;  /* 0x000000ffff077224 */ /* 0x000fc600078e0009 */
[----:B---3--:R2:W3:Y:S01]  /*5c30*/  SHFL.DOWN PT, R14, R13, 0x10, 0x1f ;  /* 0x0a001f000d0e7f89 */ /* 0x0084e200000e0000 */
        /* <DEDUP_REMOVED lines=8> */
[----:B------:R-:W-:Y:S01]  /*5cc0*/  MOV R4, R12 ;  /* 0x0000000c00047202 */ /* 0x000fe20000000f00 */
[----:B------:R-:W-:Y:S02]  /*5cd0*/  IMAD.MOV.U32 R5, RZ, RZ, R13 ;  /* 0x000000ffff057224 */ /* 0x000fe400078e000d */
[----:B------:R-:W-:Y:S02]  /*5ce0*/  IMAD.MOV.U32 R6, RZ, RZ, R8 ;  /* 0x000000ffff067224 */ /* 0x000fe400078e0008 */
[----:B------:R-:W-:-:S08]  /*5cf0*/  IMAD.MOV.U32 R7, RZ, RZ, R9 ;  /* 0x000000ffff077224 */ /* 0x000fd000078e0009 */
        /* <DEDUP_REMOVED lines=9> */
.L_x_219:
[----:B------:R-:W-:Y:S05]  /*5d90*/  BSYNC.RECONVERGENT B1 ;  /* 0x0000000000017941 */ /* 0x000fea0003800200 */
.L_x_218:
[----:B------:R-:W-:Y:S01]  /*5da0*/  ISETP.NE.AND P0, PT, R2, RZ, PT ;  /* 0x000000ff0200720c */ /* 0x000fe20003f05270 */
[----:B------:R-:W-:-:S12]  /*5db0*/  BSSY.RECONVERGENT B1, `(.L_x_220) ;  /* 0x000000a000017945 */ /* 0x000fd80003800200 */
[----:B------:R-:W-:Y:S05]  /*5dc0*/  @P0 BRA `(.L_x_221) ;  /* 0x0000000000200947 */ /* 0x000fea0003800000 */
[----:B--2---:R-:W2:Y:S01]  /*5dd0*/  S2R R9, SR_CgaCtaId ;  /* 0x0000000000097919 */ /* 0x004ea20000008800 */
[----:B------:R-:W-:Y:S02]  /*5de0*/  MOV R8, 0x400 ;  /* 0x0000040000087802 */ /* 0x000fe40000000f00 */
[----:B------:R-:W-:-:S04]  /*5df0*/  SHF.R.U32.HI R2, RZ, 0x1, R3 ;  /* 0x00000001ff027819 */ /* 0x000fc80000011603 */
[----:B------:R-:W-:Y:S02]  /*5e00*/  LOP3.LUT R2, R2, 0x1f0, RZ, 0xc0, !PT ;  /* 0x000001f002027812 */ /* 0x000fe400078ec0ff */
[----:B--2---:R-:W-:-:S05]  /*5e10*/  LEA R9, R9, R8, 0x18 ;  /* 0x0000000809097211 */ /* 0x004fca00078ec0ff */
[----:B------:R-:W-:-:S05]  /*5e20*/  IMAD.IADD R9, R2, 0x1, R9 ;  /* 0x0000000102097824 */ /* 0x000fca00078e0209 */
[----:B------:R2:W-:Y:S04]  /*5e30*/  STS.64 [R9+0x10], R4 ;  /* 0x0000100409007388 */ /* 0x0005e80000000a00 */
[----:B------:R2:W-:Y:S02]  /*5e40*/  STS.64 [R9+0x8], R6 ;  /* 0x0000080609007388 */ /* 0x0005e40000000a00 */
.L_x_221:
[----:B------:R-:W-:Y:S05]  /*5e50*/  BSYNC.RECONVERGENT B1 ;  /* 0x0000000000017941 */ /* 0x000fea0003800200 */
.L_x_220:
[----:B------:R-:W-:Y:S01]  /*5e60*/  BAR.SYNC.DEFER_BLOCKING 0x0 ;  /* 0x0000000000007b1d */ /* 0x000fe20000010000 */
[----:B------:R-:W-:-:S13]  /*5e70*/  ISETP.NE.AND P1, PT, R3, RZ, PT ;  /* 0x000000ff0300720c */ /* 0x000fda0003f25270 */
[----:B------:R-:W-:Y:S05]  /*5e80*/  @P1 BRA `(.L_x_149) ;  /* 0x00000008008c1947 */ /* 0x000fea0003800000 */
[----:B------:R-:W5:Y:S01]  /*5e90*/  S2R R3, SR_CgaCtaId ;  /* 0x0000000000037919 */ /* 0x000f620000008800 */
[----:B------:R-:W-:Y:S01]  /*5ea0*/  MOV R20, 0x400 ;  /* 0x0000040000147802 */ /* 0x000fe20000000f00 */
[----:B------:R-:W-:Y:S03]  /*5eb0*/  BSSY.RECONVERGENT B1, `(.L_x_222) ;  /* 0x000001a000017945 */ /* 0x000fe60003800200 */
[----:B-----5:R-:W-:-:S05]  /*5ec0*/  LEA R20, R3, R20, 0x18 ;  /* 0x0000001403147211 */ /* 0x020fca00078ec0ff */
[----:B------:R-:W5:Y:S04]  /*5ed0*/  LDS.64 R16, [R20+0x18] ;  /* 0x0000180014107984 */ /* 0x000f680000000a00 */
[----:B-12-4-:R-:W1:Y:S04]  /*5ee0*/  LDS.128 R8, [R20+0x20] ;  /* 0x0000200014087984 */ /* 0x016e680000000c00 */
[----:B------:R2:W4:Y:S04]  /*5ef0*/  LDS.64 R2, [R20+0x80] ;  /* 0x0000800014027984 */ /* 0x0005280000000a00 */
[----:B0--3--:R2:W0:Y:S01]  /*5f00*/  LDS.128 R12, [R20+0x30] ;  /* 0x00003000140c7984 */ /* 0x0094220000000c00 */
[----:B-----5:R-:W-:Y:S01]  /*5f10*/  DSETP.GEU.AND P0, PT, R6, R16, PT ;  /* 0x000000100600722a */ /* 0x020fe20003f0e000 */
[----:B------:R-:W-:-:S02]  /*5f20*/  IMAD.MOV.U32 R22, RZ, RZ, R16 ;  /* 0x000000ffff167224 */ /* 0x000fc400078e0010 */
[----:B------:R-:W-:Y:S02]  /*5f30*/  IMAD.MOV.U32 R23, RZ, RZ, R17 ;  /* 0x000000ffff177224 */ /* 0x000fe400078e0011 */
[----:B-1----:R-:W-:Y:S02]  /*5f40*/  IMAD.MOV.U32 R25, RZ, RZ, R8 ;  /* 0x000000ffff197224 */ /* 0x002fe400078e0008 */
[----:B------:R-:W-:-:S07]  /*5f50*/  IMAD.MOV.U32 R21, RZ, RZ, R9 ;  /* 0x000000ffff157224 */ /* 0x000fce00078e0009 */
[----:B0-2-4-:R-:W-:Y:S05]  /*5f60*/  @!P0 BRA `(.L_x_223) ;  /* 0x0000000000388947 */ /* 0x015fea0003800000 */
        /* <DEDUP_REMOVED lines=14> */
.L_x_223:
[----:B------:R-:W-:Y:S05]  /*6050*/  BSYNC.RECONVERGENT B1 ;  /* 0x0000000000017941 */ /* 0x000fea0003800200 */
.L_x_222:
        /* <DEDUP_REMOVED lines=23> */
.L_x_225:
[----:B------:R-:W-:Y:S05]  /*61d0*/  BSYNC.RECONVERGENT B1 ;  /* 0x0000000000017941 */ /* 0x000fea0003800200 */
.L_x_224:
        /* <DEDUP_REMOVED lines=21> */
.L_x_227:
[----:B------:R-:W-:Y:S05]  /*6330*/  BSYNC.RECONVERGENT B1 ;  /* 0x0000000000017941 */ /* 0x000fea0003800200 */
.L_x_226:
        /* <DEDUP_REMOVED lines=23> */
.L_x_229:
[----:B------:R-:W-:Y:S05]  /*64b0*/  BSYNC.RECONVERGENT B1 ;  /* 0x0000000000017941 */ /* 0x000fea0003800200 */
.L_x_228:
        /* <DEDUP_REMOVED lines=21> */
.L_x_231:
[----:B------:R-:W-:Y:S05]  /*6610*/  BSYNC.RECONVERGENT B1 ;  /* 0x0000000000017941 */ /* 0x000fea0003800200 */
.L_x_230:
        /* <DEDUP_REMOVED lines=21> */
.L_x_233:
[----:B------:R-:W-:Y:S05]  /*6770*/  BSYNC.RECONVERGENT B1 ;  /* 0x0000000000017941 */ /* 0x000fea0003800200 */
.L_x_232:
        /* <DEDUP_REMOVED lines=20> */
.L_x_149:
[----:B------:R-:W-:Y:S05]  /*68c0*/  BSYNC.RECONVERGENT B0 ;  /* 0x0000000000007941 */ /* 0x000fea0003800200 */
.L_x_116:
[----:B------:R-:W-:Y:S05]  /*68d0*/  @P1 EXIT ;  /* 0x000000000000194d */ /* 0x000fea0003800000 */
[----:B01--4-:R-:W0:Y:S02]  /*68e0*/  LDC.64 R2, c[0x0][0x390] ;  /* 0x0000e400ff027b82 */ /* 0x013e240000000a00 */
[----:B0-----:R-:W-:-:S05]  /*68f0*/  IMAD.WIDE.U32 R2, R0, 0x10, R2 ;  /* 0x0000001000027825 */ /* 0x001fca00078e0002 */
[----:B------:R-:W-:Y:S04]  /*6900*/  STG.E.64 desc[UR10][R2.64], R6 ;  /* 0x0000000602007986 */ /* 0x000fe8000c101b0a */
[----:B------:R-:W-:Y:S01]  /*6910*/  STG.E.64 desc[UR10][R2.64+0x8], R4 ;  /* 0x0000080402007986 */ /* 0x000fe2000c101b0a */
[----:B------:R-:W-:Y:S05]  /*6920*/  EXIT ;  /* 0x000000000000794d */ /* 0x000fea0003800000 */
.L_x_234:
        /* <DEDUP_REMOVED lines=13> */
.L_x_713:


//--------------------- .text._ZN6thrust24THRUST_300001_SM_1000_NS8cuda_cub4core6detail13_kernel_agentINS1_8__reduce11ReduceAgentINS0_12zip_iteratorIN4cuda3std3__45tupleIJNS0_10device_ptrIdEENS0_17counting_iteratorIlNS0_11use_defaultESF_SF_EEEEEEEPNSB_IJdlEEESJ_lNS1_9__extrema9arg_max_fIdlNSA_4lessIdEEEEEEJSI_SK_lSP_EEEvDpT0_ --------------------------
	.section	.text._ZN6thrust24THRUST_300001_SM_1000_NS8cuda_cub4core6detail13_kernel_agentINS1_8__reduce11ReduceAgentINS0_12zip_iteratorIN4cuda3std3__45tupleIJNS0_10device_ptrIdEENS0_17counting_iteratorIlNS0_11use_defaultESF_SF_EEEEEEEPNSB_IJdlEEESJ_lNS1_9__extrema9arg_max_fIdlNSA_4lessIdEEEEEEJSI_SK_lSP_EEEvDpT0_,"ax",@progbits
	.align	128
        .global         _ZN6thrust24THRUST_300001_SM_1000_NS8cuda_cub4core6detail13_kernel_agentINS1_8__reduce11ReduceAgentINS0_12zip_iteratorIN4cuda3std3__45tupleIJNS0_10device_ptrIdEENS0_17counting_iteratorIlNS0_11use_defaultESF_SF_EEEEEEEPNSB_IJdlEEESJ_lNS1_9__extrema9arg_max_fIdlNSA_4lessIdEEEEEEJSI_SK_lSP_EEEvDpT0_
        .type           _ZN6thrust24THRUST_300001_SM_1000_NS8cuda_cub4core6detail13_kernel_agentINS1_8__reduce11ReduceAgentINS0_12zip_iteratorIN4cuda3std3__45tupleIJNS0_10device_ptrIdEENS0_17counting_iteratorIlNS0_11use_defaultESF_SF_EEEEEEEPNSB_IJdlEEESJ_lNS1_9__extrema9arg_max_fIdlNSA_4lessIdEEEEEEJSI_SK_lSP_EEEvDpT0_,@function
        .size           _ZN6thrust24THRUST_300001_SM_1000_NS8cuda_cub4core6detail13_kernel_agentINS1_8__reduce11ReduceAgentINS0_12zip_iteratorIN4cuda3std3__45tupleIJNS0_10device_ptrIdEENS0_17counting_iteratorIlNS0_11use_defaultESF_SF_EEEEEEEPNSB_IJdlEEESJ_lNS1_9__extrema9arg_max_fIdlNSA_4lessIdEEEEEEJSI_SK_lSP_EEEvDpT0_,(.L_x_714 - _ZN6thrust24THRUST_300001_SM_1000_NS8cuda_cub4core6detail13_kernel_agentINS1_8__reduce11ReduceAgentINS0_12zip_iteratorIN4cuda3std3__45tupleIJNS0_10device_ptrIdEENS0_17counting_iteratorIlNS0_11use_defaultESF_SF_EEEEEEEPNSB_IJdlEEESJ_lNS1_9__extrema9arg_max_fIdlNSA_4lessIdEEEEEEJSI_SK_lSP_EEEvDpT0_)
        .other          _ZN6thrust24THRUST_300001_SM_1000_NS8cuda_cub4core6detail13_kernel_agentINS1_8__reduce11ReduceAgentINS0_12zip_iteratorIN4cuda3std3__45tupleIJNS0_10device_ptrIdEENS0_17counting_iteratorIlNS0_11use_defaultESF_SF_EEEEEEEPNSB_IJdlEEESJ_lNS1_9__extrema9arg_max_fIdlNSA_4lessIdEEEEEEJSI_SK_lSP_EEEvDpT0_,@"STO_CUDA_ENTRY STV_DEFAULT"
_ZN6thrust24THRUST_300001_SM_1000_NS8cuda_cub4core6detail13_kernel_agentINS1_8__reduce11ReduceAgentINS0_12zip_iteratorIN4cuda3std3__45tupleIJNS0_10device_ptrIdEENS0_17counting_iteratorIlNS0_11use_defaultESF_SF_EEEEEEEPNSB_IJdlEEESJ_lNS1_9__extrema9arg_max_fIdlNSA_4lessIdEEEEEEJSI_SK_lSP_EEEvDpT0_:
.text._ZN6thrust24THRUST_300001_SM_1000_NS8cuda_cub4core6detail13_kernel_agentINS1_8__reduce11ReduceAgentINS0_12zip_iteratorIN4cuda3std3__45tupleIJNS0_10device_ptrIdEENS0_17counting_iteratorIlNS0_11use_defaultESF_SF_EEEEEEEPNSB_IJdlEEESJ_lNS1_9__extrema9arg_max_fIdlNSA_4lessIdEEEEEEJSI_SK_lSP_EEEvDpT0_:
[----:B------:R-:W-:Y:S01]  /*0000*/  LDC R1, c[0x0][0x37c] ;  /* 0x0000df00ff017b82 */ /* 0x000fe20000000800 */
[----:B------:R-:W0:Y:S02]  /*0010*/  LDCU.64 UR4, c[0x0][0x398] ;  /* 0x00007300ff0477ac */ /* 0x000e240008000a00 */
[----:B0-----:R-:W-:-:S04]  /*0020*/  ISETP.NE.U32.AND P0, PT, RZ, UR4, PT ;  /* 0x00000004ff007c0c */ /* 0x001fc8000bf05070 */
[----:B------:R-:W-:-:S13]  /*0030*/  ISETP.NE.AND.EX P0, PT, RZ, UR5, PT, P0 ;  /* 0x00000005ff007c0c */ /* 0x000fda000bf05300 */
[----:B------:R-:W-:Y:S05]  /*0040*/  @!P0 EXIT ;  /* 0x000000000000894d */ /* 0x000fea0003800000 */
[----:B------:R-:W-:Y:S01]  /*0050*/  UISETP.GT.U32.AND UP0, UPT, UR4, 0x4ff, UPT ;  /* 0x000004ff0400788c */ /* 0x000fe2000bf04070 */
[----:B------:R-:W-:Y:S01]  /*0060*/  BSSY.RECONVERGENT B0, `(.L_x_235) ;  /* 0x0000641000007945 */ /* 0x000fe20003800200 */
[----:B------:R-:W0:Y:S02]  /*0070*/  LDCU.64 UR8, c[0x0][0x358] ;  /* 0x00006b00ff0877ac */ /* 0x000e240008000a00 */
[----:B------:R-:W-:-:S09]  /*0080*/  UISETP.GT.AND.EX UP0, UPT, UR5, URZ, UPT, UP0 ;  /* 0x000000ff0500728c */ /* 0x000fd2000bf04300 */
        /* <DEDUP_REMOVED lines=9> */
[----:B------:R-:W1:Y:S01]  /*0120*/  LDC.64 R2, c[0x0][0x380] ;  /* 0x0000e000ff027b82 */ /* 0x000e620000000a00 */
[----:B------:R-:W2:Y:S01]  /*0130*/  LDCU.64 UR6, c[0x0][0x388] ;  /* 0x00007100ff0677ac */ /* 0x000ea20008000a00 */
[----:B-1----:R-:W-:-:S06]  /*0140*/  IMAD.WIDE.U32 R2, R0, 0x8, R2 ;  /* 0x0000000800027825 */ /* 0x002fcc00078e0002 */
[----:B0-----:R-:W5:Y:S01]  /*0150*/  LDG.E.64 R2, desc[UR8][R2.64] ;  /* 0x0000000802027981 */ /* 0x001f62000c1e1b00 */
[C---:B--2---:R-:W-:Y:S01]  /*0160*/  IADD3 R9, P0, PT, R0.reuse, UR6, RZ ;  /* 0x0000000600097c10 */ /* 0x044fe2000ff1e0ff */
[----:B------:R-:W-:-:S04]  /*0170*/  VIADD R10, R0, 0x100 ;  /* 0x00000100000a7836 */ /* 0x000fc80000000000 */
[----:B------:R-:W-:-:S08]  /*0180*/  IMAD.X R8, RZ, RZ, UR7, P0 ;  /* 0x00000007ff087e24 */ /* 0x000fd000080e06ff */
.L_x_238:
[----:B0-----:R-:W-:Y:S05]  /*0190*/  BSYNC.RECONVERGENT B1 ;  /* 0x0000000000017941 */ /* 0x001fea0003800200 */
.L_x_237:
[----:B------:R-:W-:Y:S01]  /*01a0*/  ISETP.GE.AND P0, PT, R10, UR4, PT ;  /* 0x000000040a007c0c */ /* 0x000fe2000bf06270 */
[----:B------:R-:W-:-:S12]  /*01b0*/  BSSY.RECONVERGENT B1, `(.L_x_239) ;  /* 0x00000a9000017945 */ /* 0x000fd80003800200 */
[----:B------:R-:W-:Y:S05]  /*01c0*/  @P0 BRA `(.L_x_240) ;  /* 0x00000008009c0947 */ /* 0x000fea0003800000 */
[----:B------:R-:W-:Y:S01]  /*01d0*/  LOP3.LUT R4, RZ, R10, RZ, 0x33, !PT ;  /* 0x0000000aff047212 */ /* 0x000fe200078e33ff */
[----:B------:R-:W-:Y:S04]  /*01e0*/  BSSY.RECONVERGENT B2, `(.L_x_241) ;  /* 0x0000034000027945 */ /* 0x000fe80003800200 */
[----:B------:R-:W-:-:S05]  /*01f0*/  VIADD R16, R4, UR4 ;  /* 0x0000000404107c36 */ /* 0x000fca0008000000 */
[----:B------:R-:W-:-:S04]  /*0200*/  LOP3.LUT R4, R16, 0x300, RZ, 0xc0, !PT ;  /* 0x0000030010047812 */ /* 0x000fc800078ec0ff */
[----:B------:R-:W-:-:S13]  /*0210*/  ISETP.NE.AND P0, PT, R4, 0x300, PT ;  /* 0x000003000400780c */ /* 0x000fda0003f05270 */
[----:B------:R-:W-:Y:S05]  /*0220*/  @!P0 BRA `(.L_x_242) ;  /* 0x0000000000bc8947 */ /* 0x000fea0003800000 */
[----:B------:R-:W0:Y:S01]  /*0230*/  LDC.64 R4, c[0x0][0x380] ;  /* 0x0000e000ff047b82 */ /* 0x000e220000000a00 */
[----:B------:R-:W1:Y:S01]  /*0240*/  LDCU.64 UR6, c[0x0][0x388] ;  /* 0x00007100ff0677ac */ /* 0x000e620008000a00 */
[----:B------:R-:W-:-:S04]  /*0250*/  LEA.HI R6, R16, 0x1, RZ, 0x18 ;  /* 0x0000000110067811 */ /* 0x000fc800078fc0ff */
[----:B------:R-:W-:-:S05]  /*0260*/  LOP3.LUT R6, R6, 0x3, RZ, 0xc0, !PT ;  /* 0x0000000306067812 */ /* 0x000fca00078ec0ff */
[----:B------:R-:W-:Y:S01]  /*0270*/  IMAD.MOV R11, RZ, RZ, -R6 ;  /* 0x000000ffff0b7224 */ /* 0x000fe200078e0a06 */
[C---:B-1----:R-:W-:Y:S01]  /*0280*/  IADD3 R14, P0, PT, R10.reuse, UR6, RZ ;  /* 0x000000060a0e7c10 */ /* 0x042fe2000ff1e0ff */
[----:B0-----:R-:W-:-:S04]  /*0290*/  IMAD.WIDE.U32 R4, R10, 0x8, R4 ;  /* 0x000000080a047825 */ /* 0x001fc800078e0004 */
[----:B------:R-:W-:Y:S02]  /*02a0*/  IMAD.MOV.U32 R12, RZ, RZ, R4 ;  /* 0x000000ffff0c7224 */ /* 0x000fe400078e0004 */
[----:B------:R-:W-:Y:S02]  /*02b0*/  IMAD.MOV.U32 R13, RZ, RZ, R5 ;  /* 0x000000ffff0d7224 */ /* 0x000fe400078e0005 */
[----:B------:R-:W-:-:S07]  /*02c0*/  IMAD.X R15, RZ, RZ, UR7, P0 ;  /* 0x00000007ff0f7e24 */ /* 0x000fce00080e06ff */
.L_x_245:
        /* <DEDUP_REMOVED lines=31> */
.L_x_244:
[----:B------:R-:W-:Y:S05]  /*04c0*/  BSYNC.RECONVERGENT B3 ;  /* 0x0000000000037941 */ /* 0x000fea0003800200 */
.L_x_243:
[----:B------:R-:W-:Y:S01]  /*04d0*/  IADD3 R14, P0, PT, R14, 0x100, RZ ;  /* 0x000001000e0e7810 */ /* 0x000fe20007f1e0ff */
[----:B------:R-:W-:Y:S02]  /*04e0*/  VIADD R10, R10, 0x100 ;  /* 0x000001000a0a7836 */ /* 0x000fe40000000000 */
[----:B------:R-:W-:Y:S02]  /*04f0*/  IMAD.X R13, RZ, RZ, R13, P3 ;  /* 0x000000ffff0d7224 */ /* 0x000fe400018e060d */
[----:B------:R-:W-:Y:S01]  /*0500*/  IMAD.X R15, RZ, RZ, R15, P0 ;  /* 0x000000ffff0f7224 */ /* 0x000fe200000e060f */
[----:B------:R-:W-:Y:S07]  /*0510*/  @P2 BRA `(.L_x_245) ;  /* 0xfffffffc006c2947 */ /* 0x000fee000383ffff */
.L_x_242:
[----:B------:R-:W-:Y:S05]  /*0520*/  BSYNC.RECONVERGENT B2 ;  /* 0x0000000000027941 */ /* 0x000fea0003800200 */
.L_x_241:
[----:B------:R-:W-:-:S13]  /*0530*/  ISETP.GE.U32.AND P0, PT, R16, 0x300, PT ;  /* 0x000003001000780c */ /* 0x000fda0003f06070 */
[----:B------:R-:W-:Y:S05]  /*0540*/  @!P0 BRA `(.L_x_240) ;  /* 0x0000000400bc8947 */ /* 0x000fea0003800000 */
[----:B------:R-:W0:Y:S01]  /*0550*/  LDC.64 R4, c[0x0][0x380] ;  /* 0x0000e000ff047b82 */ /* 0x000e220000000a00 */
[----:B------:R-:W-:-:S07]  /*0560*/  VIADD R20, R10, 0x200 ;  /* 0x000002000a147836 */ /* 0x000fce0000000000 */
[----:B------:R-:W1:Y:S02]  /*0570*/  LDC.64 R6, c[0x0][0x388] ;  /* 0x0000e200ff067b82 */ /* 0x000e640000000a00 */
.L_x_254:
[----:B------:R-:W-:-:S04]  /*0580*/  VIADD R17, R20, 0xfffffe00 ;  /* 0xfffffe0014117836 */ /* 0x000fc80000000000 */
[----:B0-----:R-:W-:-:S05]  /*0590*/  IMAD.WIDE R24, R17, 0x8, R4 ;  /* 0x0000000811187825 */ /* 0x001fca00078e0204 */
[----:B------:R-:W2:Y:S04]  /*05a0*/  LDG.E.64 R18, desc[UR8][R24.64] ;  /* 0x0000000818127981 */ /* 0x000ea8000c1e1b00 */
[----:B-----5:R0:W5:Y:S04]  /*05b0*/  LDG.E.64 R14, desc[UR8][R24.64+0x800] ;  /* 0x00080008180e7981 */ /* 0x020168000c1e1b00 */
[----:B------:R0:W5:Y:S04]  /*05c0*/  LDG.E.64 R12, desc[UR8][R24.64+0x1000] ;  /* 0x00100008180c7981 */ /* 0x000168000c1e1b00 */
[----:B------:R0:W5:Y:S01]  /*05d0*/  LDG.E.64 R10, desc[UR8][R24.64+0x1800] ;  /* 0x00180008180a7981 */ /* 0x000162000c1e1b00 */
[----:B-1----:R-:W-:Y:S01]  /*05e0*/  IADD3 R26, P1, PT, R17, R6, RZ ;  /* 0x00000006111a7210 */ /* 0x002fe20007f3e0ff */
[----:B------:R-:W-:Y:S01]  /*05f0*/  BSSY.RECONVERGENT B2, `(.L_x_246) ;  /* 0x0000017000027945 */ /* 0x000fe20003800200 */
[----:B------:R-:W-:-:S02]  /*0600*/  VIADD R23, R20, 0xffffff00 ;  /* 0xffffff0014177836 */ /* 0x000fc40000000000 */
[----:B------:R-:W-:Y:S01]  /*0610*/  LEA.HI.X.SX32 R27, R17, R7, 0x1, P1 ;  /* 0x00000007111b7211 */ /* 0x000fe200008f0eff */
[----:B------:R-:W-:-:S04]  /*0620*/  IMAD.MOV.U32 R22, RZ, RZ, R26 ;  /* 0x000000ffff167224 */ /* 0x000fc800078e001a */
        /* <DEDUP_REMOVED lines=19> */
.L_x_247:
[----:B------:R-:W-:Y:S05]  /*0760*/  BSYNC.RECONVERGENT B2 ;  /* 0x0000000000027941 */ /* 0x000fea0003800200 */
.L_x_246:
[----:B-----5:R-:W-:Y:S01]  /*0770*/  DSETP.GEU.AND P0, PT, R16, R14, PT ;  /* 0x0000000e1000722a */ /* 0x020fe20003f0e000 */
[C---:B------:R-:W-:Y:S01]  /*0780*/  IADD3 R19, P1, PT, R23.reuse, R6, RZ ;  /* 0x0000000617137210 */ /* 0x040fe20007f3e0ff */
[----:B------:R-:W-:Y:S01]  /*0790*/  BSSY.RECONVERGENT B2, `(.L_x_248) ;  /* 0x0000015000027945 */ /* 0x000fe20003800200 */
[----:B------:R-:W-:Y:S02]  /*07a0*/  IMAD.MOV.U32 R2, RZ, RZ, R14 ;  /* 0x000000ffff027224 */ /* 0x000fe400078e000e */
[----:B------:R-:W-:Y:S01]  /*07b0*/  LEA.HI.X.SX32 R18, R23, R7, 0x1, P1 ;  /* 0x0000000717127211 */ /* 0x000fe200008f0eff */
        /* <DEDUP_REMOVED lines=18> */
.L_x_249:
[----:B------:R-:W-:Y:S05]  /*08e0*/  BSYNC.RECONVERGENT B2 ;  /* 0x0000000000027941 */ /* 0x000fea0003800200 */
.L_x_248:
[----:B------:R-:W-:Y:S01]  /*08f0*/  DSETP.GEU.AND P0, PT, R2, R12, PT ;  /* 0x0000000c0200722a */ /* 0x000fe20003f0e000 */
[CC--:B------:R-:W-:Y:S01]  /*0900*/  IADD3 R22, P1, PT, R20.reuse, R6.reuse, RZ ;  /* 0x0000000614167210 */ /* 0x0c0fe20007f3e0ff */
[C---:B------:R-:W-:Y:S01]  /*0910*/  VIADD R16, R20.reuse, 0x100 ;  /* 0x0000010014107836 */ /* 0x040fe20000000000 */
[----:B------:R-:W-:Y:S01]  /*0920*/  BSSY.RECONVERGENT B2, `(.L_x_250) ;  /* 0x0000016000027945 */ /* 0x000fe20003800200 */
[----:B------:R-:W-:Y:S01]  /*0930*/  IMAD.MOV.U32 R14, RZ, RZ, R12 ;  /* 0x000000ffff0e7224 */ /* 0x000fe200078e000c */
[----:B------:R-:W-:Y:S01]  /*0940*/  LEA.HI.X.SX32 R19, R20, R7, 0x1, P1 ;  /* 0x0000000714137211 */ /* 0x000fe200008f0eff */
[----:B------:R-:W-:Y:S01]  /*0950*/  IMAD.MOV.U32 R17, RZ, RZ, R22 ;  /* 0x000000ffff117224 */ /* 0x000fe200078e0016 */
[----:B------:R-:W-:Y:S01]  /*0960*/  IADD3 R24, P2, PT, R16, R6, RZ ;  /* 0x0000000610187210 */ /* 0x000fe20007f5e0ff */
[----:B------:R-:W-:Y:S02]  /*0970*/  IMAD.MOV.U32 R15, RZ, RZ, R13 ;  /* 0x000000ffff0f7224 */ /* 0x000fe400078e000d */
[----:B------:R-:W-:-:S04]  /*0980*/  IMAD.MOV.U32 R18, RZ, RZ, R19 ;  /* 0x000000ffff127224 */ /* 0x000fc800078e0013 */
[----:B------:R-:W-:Y:S06]  /*0990*/  @!P0 BRA `(.L_x_251) ;  /* 0x0000000000388947 */ /* 0x000fec0003800000 */
        /* <DEDUP_REMOVED lines=14> */
.L_x_251:
[----:B------:R-:W-:Y:S05]  /*0a80*/  BSYNC.RECONVERGENT B2 ;  /* 0x0000000000027941 */ /* 0x000fea0003800200 */
.L_x_250:
[----:B------:R-:W-:Y:S01]  /*0a90*/  DSETP.GEU.AND P0, PT, R14, R10, PT ;  /* 0x0000000a0e00722a */ /* 0x000fe20003f0e000 */
[----:B------:R-:W-:Y:S01]  /*0aa0*/  LEA.HI.X.SX32 R13, R16, R7, 0x1, P2 ;  /* 0x00000007100d7211 */ /* 0x000fe200010f0eff */
[----:B------:R-:W-:Y:S01]  /*0ab0*/  BSSY.RECONVERGENT B2, `(.L_x_252) ;  /* 0x0000014000027945 */ /* 0x000fe20003800200 */
[----:B------:R-:W-:Y:S02]  /*0ac0*/  IMAD.MOV.U32 R9, RZ, RZ, R24 ;  /* 0x000000ffff097224 */ /* 0x000fe400078e0018 */
[----:B------:R-:W-:Y:S02]  /*0ad0*/  IMAD.MOV.U32 R2, RZ, RZ, R10 ;  /* 0x000000ffff027224 */ /* 0x000fe400078e000a */
[----:B------:R-:W-:Y:S02]  /*0ae0*/  IMAD.MOV.U32 R8, RZ, RZ, R13 ;  /* 0x000000ffff087224 */ /* 0x000fe400078e000d */
[----:B------:R-:W-:-:S05]  /*0af0*/  IMAD.MOV.U32 R3, RZ, RZ, R11 ;  /* 0x000000ffff037224 */ /* 0x000fca00078e000b */
        /* <DEDUP_REMOVED lines=15> */
.L_x_253:
[----:B------:R-:W-:Y:S05]  /*0bf0*/  BSYNC.RECONVERGENT B2 ;  /* 0x0000000000027941 */ /* 0x000fea0003800200 */
.L_x_252:
[C---:B------:R-:W-:Y:S02]  /*0c00*/  VIADD R10, R20.reuse, 0x200 ;  /* 0x00000200140a7836 */ /* 0x040fe40000000000 */
[----:B------:R-:W-:-:S03]  /*0c10*/  VIADD R20, R20, 0x400 ;  /* 0x0000040014147836 */ /* 0x000fc60000000000 */
[----:B------:R-:W-:-:S13]  /*0c20*/  ISETP.GE.AND P0, PT, R10, UR5, PT ;  /* 0x000000050a007c0c */ /* 0x000fda000bf06270 */
[----:B------:R-:W-:Y:S05]  /*0c30*/  @!P0 BRA `(.L_x_254) ;  /* 0xfffffff800508947 */ /* 0x000fea000383ffff */
.L_x_240:
[----:B------:R-:W-:Y:S05]  /*0c40*/  BSYNC.RECONVERGENT B1 ;  /* 0x0000000000017941 */ /* 0x000fea0003800200 */
.L_x_239:
[----:B------:R-:W0:Y:S02]  /*0c50*/  LDCU UR6, c[0x0][0x398] ;  /* 0x00007300ff0677ac */ /* 0x000e240008000800 */
[----:B0-----:R-:W-:-:S09]  /*0c60*/  UISETP.GE.AND UP0, UPT, UR6, 0x100, UPT ;  /* 0x000001000600788c */ /* 0x001fd2000bf06270 */
[----:B------:R-:W-:Y:S05]  /*0c70*/  BRA.U !UP0, `(.L_x_255) ;  /* 0x0000001508507547 */ /* 0x000fea000b800000 */
        /* <DEDUP_REMOVED lines=32> */
.L_x_257:
[----:B------:R-:W-:Y:S05]  /*0e80*/  BSYNC.RECONVERGENT B1 ;  /* 0x0000000000017941 */ /* 0x000fea0003800200 */
.L_x_256:
        /* <DEDUP_REMOVED lines=12> */
[----:B---3--:R-:W-:Y:S01]  /*0f50*/  MOV R8, R14 ;  /* 0x0000000e00087202 */ /* 0x008fe20000000f00 */
[----:B----4-:R-:W-:Y:S02]  /*0f60*/  IMAD.MOV.U32 R9, RZ, RZ, R13 ;  /* 0x000000ffff097224 */ /* 0x010fe400078e000d */
[----:B------:R-:W-:Y:S02]  /*0f70*/  IMAD.MOV.U32 R2, RZ, RZ, R6 ;  /* 0x000000ffff027224 */ /* 0x000fe400078e0006 */
[----:B------:R-:W-:-:S08]  /*0f80*/  IMAD.MOV.U32 R3, RZ, RZ, R7 ;  /* 0x000000ffff037224 */ /* 0x000fd000078e0007 */
        /* <DEDUP_REMOVED lines=15> */
.L_x_259:
[----:B------:R-:W-:Y:S05]  /*1080*/  BSYNC.RECONVERGENT B1 ;  /* 0x0000000000017941 */ /* 0x000fea0003800200 */
.L_x_258:
        /* <DEDUP_REMOVED lines=31> */
.L_x_261:
[----:B------:R-:W-:Y:S05]  /*1280*/  BSYNC.RECONVERGENT B1 ;  /* 0x0000000000017941 */ /* 0x000fea0003800200 */
.L_x_260:
        /* <DEDUP_REMOVED lines=31> */
.L_x_263:
[----:B------:R-:W-:Y:S05]  /*1480*/  BSYNC.RECONVERGENT B1 ;  /* 0x0000000000017941 */ /* 0x000fea0003800200 */
.L_x_262:
        /* <DEDUP_REMOVED lines=12> */
[----:B--2---:R-:W-:Y:S01]  /*1550*/  IMAD.MOV.U32 R14, RZ, RZ, R7 ;  /* 0x000000ffff0e7224 */ /* 0x004fe200078e0007 */
[----:B------:R-:W-:Y:S01]  /*1560*/  MOV R13, R5 ;  /* 0x00000005000d7202 */ /* 0x000fe20000000f00 */
[----:B----4-:R-:W-:Y:S02]  /*1570*/  IMAD.MOV.U32 R15, RZ, RZ, R6 ;  /* 0x000000ffff0f7224 */ /* 0x010fe400078e0006 */
        /* <DEDUP_REMOVED lines=16> */
.L_x_265:
[----:B------:R-:W-:Y:S05]  /*1680*/  BSYNC.RECONVERGENT B1 ;  /* 0x0000000000017941 */ /* 0x000fea0003800200 */
.L_x_264:
        /* <DEDUP_REMOVED lines=11> */
.L_x_267:
[----:B------:R-:W-:Y:S05]  /*1740*/  BSYNC.RECONVERGENT B1 ;  /* 0x0000000000017941 */ /* 0x000fea0003800200 */
.L_x_266:
        /* <DEDUP_REMOVED lines=8> */
[----:B-1234-:R-:W1:Y:S04]  /*17d0*/  LDS.128 R4, [R0+0x20] ;  /* 0x0000200000047984 */ /* 0x01ee680000000c00 */
[----:B------:R2:W3:Y:S04]  /*17e0*/  LDS.64 R2, [R0+0x80] ;  /* 0x0000800000027984 */ /* 0x0004e80000000a00 */
[----:B------:R2:W4:Y:S01]  /*17f0*/  LDS.128 R8, [R0+0x30] ;  /* 0x0000300000087984 */ /* 0x0005220000000c00 */
        /* <DEDUP_REMOVED lines=20> */
.L_x_270:
[----:B------:R-:W-:Y:S05]  /*1940*/  BSYNC.RECONVERGENT B1 ;  /* 0x0000000000017941 */ /* 0x000fea0003800200 */
.L_x_269:
        /* <DEDUP_REMOVED lines=23> */
.L_x_272:
[----:B------:R-:W-:Y:S05]  /*1ac0*/  BSYNC.RECONVERGENT B1 ;  /* 0x0000000000017941 */ /* 0x000fea0003800200 */
.L_x_271:
        /* <DEDUP_REMOVED lines=21> */
.L_x_274:
[----:B------:R-:W-:Y:S05]  /*1c20*/  BSYNC.RECONVERGENT B1 ;  /* 0x0000000000017941 */ /* 0x000fea0003800200 */
.L_x_273:
        /* <DEDUP_REMOVED lines=23> */
.L_x_276:
[----:B------:R-:W-:Y:S05]  /*1da0*/  BSYNC.RECONVERGENT B1 ;  /* 0x0000000000017941 */ /* 0x000fea0003800200 */
.L_x_275:
[----:B------:R-:W-:Y:S01]  /*1db0*/  DSETP.GEU.AND P0, PT, R12, R18, PT ;  /* 0x000000120c00722a */ /* 0x000fe20003f0e000 */
[----:B------:R-:W-:Y:S01]  /*1dc0*/  BSSY.RECONVERGENT B1, `(.L_x_277) ;  /* 0x0000014000017945 */ /* 0x000fe20003800200 */
[----:B------:R-:W-:Y:S01]  /*1dd0*/  IMAD.MOV.U32 R14, RZ, RZ, R18 ;  /* 0x000000ffff0e7224 */ /* 0x000fe200078e0012 */
[----:B------:R-:W-:Y:S01]  /*1de0*/  MOV R15, R19 ;  /* 0x00000013000f7202 */ /* 0x000fe20000000f00 */
[----:B-1----:R-:W-:Y:S02]  /*1df0*/  IMAD.MOV.U32 R21, RZ, RZ, R8 ;  /* 0x000000ffff157224 */ /* 0x002fe400078e0008 */
[----:B------:R-:W-:-:S08]  /*1e00*/  IMAD.MOV.U32 R23, RZ, RZ, R9 ;  /* 0x000000ffff177224 */ /* 0x000fd000078e0009 */
        /* <DEDUP_REMOVED lines=15> */
.L_x_278:
[----:B------:R-:W-:Y:S05]  /*1f00*/  BSYNC.RECONVERGENT B1 ;  /* 0x0000000000017941 */ /* 0x000fea0003800200 */
.L_x_277:
        /* <DEDUP_REMOVED lines=21> */
.L_x_280:
[----:B------:R-:W-:Y:S05]  /*2060*/  BSYNC.RECONVERGENT B1 ;  /* 0x0000000000017941 */ /* 0x000fea0003800200 */
.L_x_279:
        /* <DEDUP_REMOVED lines=21> */
.L_x_255:
[----:B------:R-:W0:Y:S01]  /*21c0*/  S2R R4, SR_LANEID ;  /* 0x0000000000047919 */ /* 0x000e220000000000 */
[----:B------:R-:W-:Y:S01]  /*21d0*/  LOP3.LUT R5, R0, 0x3e0, RZ, 0xc0, !PT ;  /* 0x000003e000057812 */ /* 0x000fe200078ec0ff */
[----:B------:R-:W-:Y:S01]  /*21e0*/  BSSY.RECONVERGENT B1, `(.L_x_281) ;  /* 0x0000024000017945 */ /* 0x000fe20003800200 */
[----:B------:R-:W-:Y:S02]  /*21f0*/  IMAD.MOV.U32 R12, RZ, RZ, R9 ;  /* 0x000000ffff0c7224 */ /* 0x000fe400078e0009 */
[----:B------:R-:W-:Y:S02]  /*2200*/  IMAD.MOV.U32 R14, RZ, RZ, R8 ;  /* 0x000000ffff0e7224 */ /* 0x000fe400078e0008 */
[----:B------:R-:W-:Y:S01]  /*2210*/  VIADD R6, R5, 0x20 ;  /* 0x0000002005067836 */ /* 0x000fe20000000000 */
[----:B------:R-:W-:Y:S01]  /*2220*/  LOP3.LUT R5, RZ, R5, RZ, 0x33, !PT ;  /* 0x00000005ff057212 */ /* 0x000fe200078e33ff */
[----:B-----5:R-:W-:-:S03]  /*2230*/  IMAD.MOV.U32 R7, RZ, RZ, R3 ;  /* 0x000000ffff077224 */ /* 0x020fc600078e0003 */
[----:B------:R-:W-:Y:S01]  /*2240*/  ISETP.GT.AND P0, PT, R6, UR6, PT ;  /* 0x0000000606007c0c */ /* 0x000fe2000bf04270 */
[----:B------:R-:W-:Y:S02]  /*2250*/  VIADD R5, R5, UR6 ;  /* 0x0000000605057c36 */ /* 0x000fe40008000000 */
[----:B------:R-:W-:-:S03]  /*2260*/  IMAD.MOV.U32 R6, RZ, RZ, R2 ;  /* 0x000000ffff067224 */ /* 0x000fc600078e0002 */
[----:B------:R-:W-:-:S05]  /*2270*/  SEL R5, R5, 0x1f, P0 ;  /* 0x0000001f05057807 */ /* 0x000fca0000000000 */
[----:B------:R1:W2:Y:S04]  /*2280*/  SHFL.DOWN PT, R10, R2, 0x1, R5 ;  /* 0x08200000020a7989 */ /* 0x0002a800000e0005 */
[----:B------:R1:W3:Y:S04]  /*2290*/  SHFL.DOWN PT, R11, R3, 0x1, R5 ;  /* 0x08200000030b7989 */ /* 0x0002e800000e0005 */
[----:B------:R1:W4:Y:S01]  /*22a0*/  SHFL.DOWN PT, R16, R9, 0x1, R5 ;  /* 0x0820000009107989 */ /* 0x00032200000e0005 */
[----:B0-----:R-:W-:-:S03]  /*22b0*/  ISETP.GE.AND P0, PT, R4, R5, PT ;  /* 0x000000050400720c */ /* 0x001fc60003f06270 */
[----:B------:R1:W0:Y:S10]  /*22c0*/  SHFL.DOWN PT, R13, R8, 0x1, R5 ;  /* 0x08200000080d7989 */ /* 0x00023400000e0005 */
[----:B-1----:R-:W-:Y:S05]  /*22d0*/  @P0 BRA `(.L_x_282) ;  /* 0x0000000000500947 */ /* 0x002fea0003800000 */
[----:B--23--:R-:W-:Y:S01]  /*22e0*/  DSETP.GEU.AND P0, PT, R2, R10, PT ;  /* 0x0000000a0200722a */ /* 0x00cfe20003f0e000 */
        /* <DEDUP_REMOVED lines=19> */
.L_x_282:
[----:B------:R-:W-:Y:S05]  /*2420*/  BSYNC.RECONVERGENT B1 ;  /* 0x0000000000017941 */ /* 0x000fea0003800200 */
.L_x_281:
[----:B------:R-:W-:Y:S01]  /*2430*/  VIADD R2, R4, 0x2 ;  /* 0x0000000204027836 */ /* 0x000fe20000000000 */
[----:B------:R1:W1:Y:S01]  /*2440*/  SHFL.DOWN PT, R8, R6, 0x2, R5 ;  /* 0x0840000006087989 */ /* 0x00026200000e0005 */
[----:B------:R-:W-:Y:S01]  /*2450*/  BSSY.RECONVERGENT B1, `(.L_x_283) ;  /* 0x000001e000017945 */ /* 0x000fe20003800200 */
[----:B--2---:R-:W-:Y:S01]  /*2460*/  IMAD.MOV.U32 R10, RZ, RZ, R12 ;  /* 0x000000ffff0a7224 */ /* 0x004fe200078e000c */
[----:B----4-:R-:W-:Y:S01]  /*2470*/  MOV R16, R14 ;  /* 0x0000000e00107202 */ /* 0x010fe20000000f00 */
[----:B------:R2:W4:Y:S01]  /*2480*/  SHFL.DOWN PT, R9, R7, 0x2, R5 ;  /* 0x0840000007097989 */ /* 0x00052200000e0005 */
[----:B------:R-:W-:Y:S01]  /*2490*/  ISETP.GT.AND P0, PT, R2, R5, PT ;  /* 0x000000050200720c */ /* 0x000fe20003f04270 */
[----:B------:R-:W-:Y:S02]  /*24a0*/  IMAD.MOV.U32 R2, RZ, RZ, R6 ;  /* 0x000000ffff027224 */ /* 0x000fe400078e0006 */
[----:B---3--:R2:W3:Y:S01]  /*24b0*/  SHFL.DOWN PT, R11, R12, 0x2, R5 ;  /* 0x084000000c0b7989 */ /* 0x0084e200000e0005 */
[----:B------:R-:W-:-:S03]  /*24c0*/  IMAD.MOV.U32 R3, RZ, RZ, R7 ;  /* 0x000000ffff037224 */ /* 0x000fc600078e0007 */
[----:B0-----:R2:W0:Y:S06]  /*24d0*/  SHFL.DOWN PT, R13, R14, 0x2, R5 ;  /* 0x084000000e0d7989 */ /* 0x00142c00000e0005 */
[----:B------:R-:W-:Y:S05]  /*24e0*/  @P0 BRA `(.L_x_284) ;  /* 0x0000000000500947 */ /* 0x000fea0003800000 */
[----:B-1--4-:R-:W-:Y:S01]  /*24f0*/  DSETP.GEU.AND P0, PT, R6, R8, PT ;  /* 0x000000080600722a */ /* 0x012fe20003f0e000 */
        /* <DEDUP_REMOVED lines=19> */
.L_x_284:
[----:B------:R-:W-:Y:S05]  /*2630*/  BSYNC.RECONVERGENT B1 ;  /* 0x0000000000017941 */ /* 0x000fea0003800200 */
.L_x_283:
[----:B-1----:R-:W-:Y:S01]  /*2640*/  VIADD R6, R4, 0x4 ;  /* 0x0000000404067836 */ /* 0x002fe20000000000 */
[----:B------:R1:W1:Y:S01]  /*2650*/  SHFL.DOWN PT, R8, R2, 0x4, R5 ;  /* 0x0880000002087989 */ /* 0x00026200000e0005 */
[----:B------:R-:W-:Y:S01]  /*2660*/  BSSY.RECONVERGENT B1, `(.L_x_285) ;  /* 0x000001e000017945 */ /* 0x000fe20003800200 */
[----:B--2---:R-:W-:Y:S02]  /*2670*/  IMAD.MOV.U32 R12, RZ, RZ, R10 ;  /* 0x000000ffff0c7224 */ /* 0x004fe400078e000a */
[----:B------:R-:W-:Y:S01]  /*2680*/  ISETP.GT.AND P0, PT, R6, R5, PT ;  /* 0x000000050600720c */ /* 0x000fe20003f04270 */
[----:B----4-:R2:W4:Y:S01]  /*2690*/  SHFL.DOWN PT, R9, R3, 0x4, R5 ;  /* 0x0880000003097989 */ /* 0x01052200000e0005 */
[----:B------:R-:W-:Y:S02]  /*26a0*/  IMAD.MOV.U32 R14, RZ, RZ, R16 ;  /* 0x000000ffff0e7224 */ /* 0x000fe400078e0010 */
[----:B------:R-:W-:Y:S01]  /*26b0*/  IMAD.MOV.U32 R6, RZ, RZ, R2 ;  /* 0x000000ffff067224 */ /* 0x000fe200078e0002 */
[----:B---3--:R2:W3:Y:S01]  /*26c0*/  SHFL.DOWN PT, R11, R10, 0x4, R5 ;  /* 0x088000000a0b7989 */ /* 0x0084e200000e0005 */
[----:B------:R-:W-:-:S03]  /*26d0*/  IMAD.MOV.U32 R7, RZ, RZ, R3 ;  /* 0x000000ffff077224 */ /* 0x000fc600078e0003 */
[----:B0-----:R2:W0:Y:S04]  /*26e0*/  SHFL.DOWN PT, R13, R16, 0x4, R5 ;  /* 0x08800000100d7989 */ /* 0x00142800000e0005 */
        /* <DEDUP_REMOVED lines=21> */
.L_x_286:
[----:B------:R-:W-:Y:S05]  /*2840*/  BSYNC.RECONVERGENT B1 ;  /* 0x0000000000017941 */ /* 0x000fea0003800200 */
.L_x_285:
        /* <DEDUP_REMOVED lines=32> */
.L_x_288:
[----:B------:R-:W-:Y:S05]  /*2a50*/  BSYNC.RECONVERGENT B1 ;  /* 0x0000000000017941 */ /* 0x000fea0003800200 */
.L_x_287:
[----:B-1----:R-:W-:Y:S01]  /*2a60*/  VIADD R8, R4, 0x10 ;  /* 0x0000001004087836 */ /* 0x002fe20000000000 */
[----:B------:R1:W1:Y:S01]  /*2a70*/  SHFL.DOWN PT, R6, R2, 0x10, R5 ;  /* 0x0a00000002067989 */ /* 0x00026200000e0005 */
[----:B------:R-:W-:Y:S01]  /*2a80*/  BSSY.RECONVERGENT B1, `(.L_x_289) ;  /* 0x000001e000017945 */ /* 0x000fe20003800200 */
[----:B--2---:R-:W-:Y:S01]  /*2a90*/  IMAD.MOV.U32 R14, RZ, RZ, R10 ;  /* 0x000000ffff0e7224 */ /* 0x004fe200078e000a */
[----:B------:R-:W-:Y:S01]  /*2aa0*/  MOV R15, R16 ;  /* 0x00000010000f7202 */ /* 0x000fe20000000f00 */
[----:B------:R2:W1:Y:S01]  /*2ab0*/  SHFL.DOWN PT, R7, R3, 0x10, R5 ;  /* 0x0a00000003077989 */ /* 0x00046200000e0005 */
[----:B------:R-:W-:Y:S01]  /*2ac0*/  ISETP.GT.AND P0, PT, R8, R5, PT ;  /* 0x000000050800720c */ /* 0x000fe20003f04270 */
[----:B------:R-:W-:Y:S02]  /*2ad0*/  IMAD.MOV.U32 R12, RZ, RZ, R2 ;  /* 0x000000ffff0c7224 */ /* 0x000fe400078e0002 */
[----:B----4-:R2:W4:Y:S01]  /*2ae0*/  SHFL.DOWN PT, R9, R10, 0x10, R5 ;  /* 0x0a0000000a097989 */ /* 0x01052200000e0005 */
[----:B0-----:R-:W-:-:S03]  /*2af0*/  IMAD.MOV.U32 R13, RZ, RZ, R3 ;  /* 0x000000ffff0d7224 */ /* 0x001fc600078e0003 */
[----:B---3--:R2:W0:Y:S06]  /*2b00*/  SHFL.DOWN PT, R11, R16, 0x10, R5 ;  /* 0x0a000000100b7989 */ /* 0x00842c00000e0005 */
[----:B------:R-:W-:Y:S05]  /*2b10*/  @P0 BRA `(.L_x_290) ;  /* 0x0000000000500947 */ /* 0x000fea0003800000 */
[----:B-1----:R-:W-:Y:S01]  /*2b20*/  DSETP.GEU.AND P0, PT, R2, R6, PT ;  /* 0x000000060200722a */ /* 0x002fe20003f0e000 */
        /* <DEDUP_REMOVED lines=19> */
.L_x_290:
[----:B------:R-:W-:Y:S05]  /*2c60*/  BSYNC.RECONVERGENT B1 ;  /* 0x0000000000017941 */ /* 0x000fea0003800200 */
.L_x_289:
[----:B------:R-:W-:Y:S01]  /*2c70*/  ISETP.NE.AND P0, PT, R4, RZ, PT ;  /* 0x000000ff0400720c */ /* 0x000fe20003f05270 */
[----:B------:R-:W-:-:S12]  /*2c80*/  BSSY.RECONVERGENT B1, `(.L_x_291) ;  /* 0x000000a000017945 */ /* 0x000fd80003800200 */
[----:B------:R-:W-:Y:S05]  /*2c90*/  @P0 BRA `(.L_x_292) ;  /* 0x0000000000200947 */ /* 0x000fea0003800000 */
[----:B------:R-:W3:Y:S01]  /*2ca0*/  S2R R4, SR_CgaCtaId ;  /* 0x0000000000047919 */ /* 0x000ee20000008800 */
[----:B--2---:R-:W-:Y:S02]  /*2cb0*/  MOV R3, 0x400 ;  /* 0x0000040000037802 */ /* 0x004fe40000000f00 */
[----:B-1----:R-:W-:-:S04]  /*2cc0*/  SHF.R.U32.HI R2, RZ, 0x1, R0 ;  /* 0x00000001ff027819 */ /* 0x002fc80000011600 */
[----:B------:R-:W-:Y:S02]  /*2cd0*/  LOP3.LUT R2, R2, 0x1f0, RZ, 0xc0, !PT ;  /* 0x000001f002027812 */ /* 0x000fe400078ec0ff */
[----:B---3--:R-:W-:-:S05]  /*2ce0*/  LEA R3, R4, R3, 0x18 ;  /* 0x0000000304037211 */ /* 0x008fca00078ec0ff */
[----:B------:R-:W-:-:S05]  /*2cf0*/  IMAD.IADD R3, R2, 0x1, R3 ;  /* 0x0000000102037824 */ /* 0x000fca00078e0203 */
[----:B------:R3:W-:Y:S04]  /*2d00*/  STS.64 [R3+0x10], R14 ;  /* 0x0000100e03007388 */ /* 0x0007e80000000a00 */
[----:B------:R3:W-:Y:S02]  /*2d10*/  STS.64 [R3+0x8], R12 ;  /* 0x0000080c03007388 */ /* 0x0007e40000000a00 */
.L_x_292:
[----:B------:R-:W-:Y:S05]  /*2d20*/  BSYNC.RECONVERGENT B1 ;  /* 0x0000000000017941 */ /* 0x000fea0003800200 */
.L_x_291:
[----:B------:R-:W-:Y:S01]  /*2d30*/  BAR.SYNC.DEFER_BLOCKING 0x0 ;  /* 0x0000000000007b1d */ /* 0x000fe20000010000 */
[----:B------:R-:W-:-:S13]  /*2d40*/  ISETP.NE.AND P1, PT, R0, RZ, PT ;  /* 0x000000ff0000720c */ /* 0x000fda0003f25270 */
[----:B------:R-:W-:Y:S05]  /*2d50*/  @P1 BRA `(.L_x_268) ;  /* 0x0000003400c41947 */ /* 0x000fea0003800000 */
[----:B------:R-:W-:Y:S01]  /*2d60*/  UISETP.GE.AND UP0, UPT, UR6, 0x21, UPT ;  /* 0x000000210600788c */ /* 0x000fe2000bf06270 */
[----:B0-----:R-:W-:Y:S02]  /*2d70*/  IMAD.MOV.U32 R11, RZ, RZ, R14 ;  /* 0x000000ffff0b7224 */ /* 0x001fe400078e000e */
[----:B------:R-:W-:Y:S02]  /*2d80*/  IMAD.MOV.U32 R8, RZ, RZ, R15 ;  /* 0x000000ffff087224 */ /* 0x000fe400078e000f */
[----:B-1----:R-:W-:Y:S02]  /*2d90*/  IMAD.MOV.U32 R2, RZ, RZ, R12 ;  /* 0x000000ffff027224 */ /* 0x002fe400078e000c */
[----:B--23--:R-:W-:Y:S02]  /*2da0*/  IMAD.MOV.U32 R3, RZ, RZ, R13 ;  /* 0x000000ffff037224 */ /* 0x00cfe400078e000d */
[----:B------:R-:W-:Y:S05]  /*2db0*/  BRA.U !UP0, `(.L_x_293) ;  /* 0x00000001086c7547 */ /* 0x000fea000b800000 */
[----:B------:R-:W0:Y:S01]  /*2dc0*/  S2UR UR5, SR_CgaCtaId ;  /* 0x00000000000579c3 */ /* 0x000e220000008800 */
[----:B------:R-:W-:Y:S01]  /*2dd0*/  UMOV UR4, 0x400 ;  /* 0x0000040000047882 */ /* 0x000fe20000000000 */
[----:B------:R-:W-:Y:S01]  /*2de0*/  BSSY.RECONVERGENT B1, `(.L_x_293) ;  /* 0x0000018000017945 */ /* 0x000fe20003800200 */
[----:B0-----:R-:W-:-:S09]  /*2df0*/  ULEA UR4, UR5, UR4, 0x18 ;  /* 0x0000000405047291 */ /* 0x001fd2000f8ec0ff */
[----:B------:R-:W0:Y:S04]  /*2e00*/  LDS.64 R4, [UR4+0x18] ;  /* 0x00001804ff047984 */ /* 0x000e280008000a00 */
        /* <DEDUP_REMOVED lines=21> */
.L_x_294:
[----:B------:R-:W-:Y:S05]  /*2f60*/  BSYNC.RECONVERGENT B1 ;  /* 0x0000000000017941 */ /* 0x000fea0003800200 */
.L_x_293:
[----:B------:R-:W-:Y:S01]  /*2f70*/  UISETP.GE.AND UP0, UPT, UR6, 0x41, UPT ;  /* 0x000000410600788c */ /* 0x000fe2000bf06270 */
[----:B----4-:R-:W-:Y:S02]  /*2f80*/  IMAD.MOV.U32 R9, RZ, RZ, R11 ;  /* 0x000000ffff097224 */ /* 0x010fe400078e000b */
        /* <DEDUP_REMOVED lines=30> */
.L_x_296:
[----:B------:R-:W-:Y:S05]  /*3170*/  BSYNC.RECONVERGENT B1 ;  /* 0x0000000000017941 */ /* 0x000fea0003800200 */
.L_x_295:
[----:B------:R-:W-:Y:S01]  /*3180*/  UISETP.GE.AND UP0, UPT, UR6, 0x61, UPT ;  /* 0x000000610600788c */ /* 0x000fe2000bf06270 */
[----:B------:R-:W-:Y:S01]  /*3190*/  IMAD.MOV.U32 R11, RZ, RZ, R9 ;  /* 0x000000ffff0b7224 */ /* 0x000fe200078e0009 */
[----:B------:R-:W-:Y:S01]  /*31a0*/  MOV R3, R5 ;  /* 0x0000000500037202 */ /* 0x000fe20000000f00 */
[----:B------:R-:W-:Y:S02]  /*31b0*/  IMAD.MOV.U32 R8, RZ, RZ, R0 ;  /* 0x000000ffff087224 */ /* 0x000fe400078e0000 */
[----:B------:R-:W-:-:S04]  /*31c0*/  IMAD.MOV.U32 R2, RZ, RZ, R4 ;  /* 0x000000ffff027224 */ /* 0x000fc800078e0004 */
        /* <DEDUP_REMOVED lines=27> */
.L_x_298:
[----:B------:R-:W-:Y:S05]  /*3380*/  BSYNC.RECONVERGENT B1 ;  /* 0x0000000000017941 */ /* 0x000fea0003800200 */
.L_x_297:
        /* <DEDUP_REMOVED lines=32> */
.L_x_300:
[----:B------:R-:W-:Y:S05]  /*3590*/  BSYNC.RECONVERGENT B1 ;  /* 0x0000000000017941 */ /* 0x000fea0003800200 */
.L_x_299:
        /* <DEDUP_REMOVED lines=32> */
.L_x_302:
[----:B------:R-:W-:Y:S05]  /*37a0*/  BSYNC.RECONVERGENT B1 ;  /* 0x0000000000017941 */ /* 0x000fea0003800200 */
.L_x_301:
        /* <DEDUP_REMOVED lines=14> */
[----:B------:R-:W-:Y:S01]  /*3890*/  IMAD.MOV.U32 R5, RZ, RZ, R7 ;  /* 0x000000ffff057224 */ /* 0x000fe200078e0007 */
[----:B-1----:R-:W-:Y:S01]  /*38a0*/  MOV R9, R12 ;  /* 0x0000000c00097202 */ /* 0x002fe20000000f00 */
[----:B------:R-:W-:-:S09]  /*38b0*/  IMAD.MOV.U32 R0, RZ, RZ, R13 ;  /* 0x000000ffff007224 */ /* 0x000fd200078e000d */
        /* <DEDUP_REMOVED lines=15> */
.L_x_304:
[----:B------:R-:W-:Y:S05]  /*39b0*/  BSYNC.RECONVERGENT B1 ;  /* 0x0000000000017941 */ /* 0x000fea0003800200 */
.L_x_303:
        /* <DEDUP_REMOVED lines=32> */
.L_x_236:
[----:B------:R-:W1:Y:S01]  /*3bc0*/  S2R R0, SR_TID.X ;  /* 0x0000000000007919 */ /* 0x000e620000002100 */
[----:B------:R-:W1:Y:S01]  /*3bd0*/  LDC.64 R2, c[0x0][0x380] ;  /* 0x0000e000ff027b82 */ /* 0x000e620000000a00 */
[----:B------:R-:W2:Y:S01]  /*3be0*/  LDCU.64 UR6, c[0x0][0x388] ;  /* 0x00007100ff0677ac */ /* 0x000ea20008000a00 */
[----:B-1----:R-:W-:-:S05]  /*3bf0*/  IMAD.WIDE.U32 R2, R0, 0x8, R2 ;  /* 0x0000000800027825 */ /* 0x002fca00078e0002 */
[----:B0-----:R-:W3:Y:S04]  /*3c00*/  LDG.E.64 R4, desc[UR8][R2.64] ;  /* 0x0000000802047981 */ /* 0x001ee8000c1e1b00 */
[----:B------:R-:W3:Y:S04]  /*3c10*/  LDG.E.64 R6, desc[UR8][R2.64+0x800] ;  /* 0x0008000802067981 */ /* 0x000ee8000c1e1b00 */
[----:B------:R-:W4:Y:S04]  /*3c20*/  LDG.E.64 R8, desc[UR8][R2.64+0x1000] ;  /* 0x0010000802087981 */ /* 0x000f28000c1e1b00 */
[----:B------:R-:W5:Y:S04]  /*3c30*/  LDG.E.64 R12, desc[UR8][R2.64+0x1800] ;  /* 0x00180008020c7981 */ /* 0x000f68000c1e1b00 */
[----:B------:R-:W5:Y:S01]  /*3c40*/  LDG.E.64 R10, desc[UR8][R2.64+0x2000] ;  /* 0x00200008020a7981 */ /* 0x000f62000c1e1b00 */
[----:B------:R-:W-:Y:S01]  /*3c50*/  BSSY.RECONVERGENT B1, `(.L_x_305) ;  /* 0x000001c000017945 */ /* 0x000fe20003800200 */
[----:B---3--:R-:W-:-:S06]  /*3c60*/  DSETP.GEU.AND P0, PT, R4, R6, PT ;  /* 0x000000060400722a */ /* 0x008fcc0003f0e000 */
[----:B------:R-:W-:Y:S02]  /*3c70*/  FSEL R4, R4, R6, P0 ;  /* 0x0000000604047208 */ /* 0x000fe40000000000 */
[----:B------:R-:W-:Y:S01]  /*3c80*/  FSEL R5, R5, R7, P0 ;  /* 0x0000000705057208 */ /* 0x000fe20000000000 */
[C---:B------:R-:W-:Y:S01]  /*3c90*/  VIADD R7, R0.reuse, 0x200 ;  /* 0x0000020000077836 */ /* 0x040fe20000000000 */
[----:B------:R-:W-:-:S04]  /*3ca0*/  LOP3.LUT R6, R0, 0x400, RZ, 0xfc, !PT ;  /* 0x0000040000067812 */ /* 0x000fc800078efcff */
[----:B----4-:R-:W-:Y:S01]  /*3cb0*/  DSETP.GEU.AND P1, PT, R4, R8, PT ;  /* 0x000000080400722a */ /* 0x010fe20003f2e000 */
[----:B--2---:R-:W-:-:S05]  /*3cc0*/  IADD3 R17, P4, PT, R6, UR6, RZ ;  /* 0x0000000606117c10 */ /* 0x004fca000ff9e0ff */
[----:B------:R-:W-:Y:S01]  /*3cd0*/  FSEL R4, R4, R8, P1 ;  /* 0x0000000804047208 */ /* 0x000fe20000800000 */
[----:B------:R-:W-:Y:S01]  /*3ce0*/  IMAD.X R16, RZ, RZ, UR7, P4 ;  /* 0x00000007ff107e24 */ /* 0x000fe2000a0e06ff */
[----:B------:R-:W-:Y:S01]  /*3cf0*/  FSEL R5, R5, R9, P1 ;  /* 0x0000000905057208 */ /* 0x000fe20000800000 */
[----:B------:R-:W-:-:S05]  /*3d00*/  VIADD R9, R0, 0x100 ;  /* 0x0000010000097836 */ /* 0x000fca0000000000 */
[----:B-----5:R-:W-:Y:S01]  /*3d10*/  DSETP.GEU.AND P2, PT, R4, R12, PT ;  /* 0x0000000c0400722a */ /* 0x020fe20003f4e000 */
[----:B------:R-:W-:-:S05]  /*3d20*/  @P1 SEL R7, R0, R9, P0 ;  /* 0x0000000900071207 */ /* 0x000fca0000000000 */
[----:B------:R-:W-:Y:S02]  /*3d30*/  FSEL R4, R4, R12, P2 ;  /* 0x0000000c04047208 */ /* 0x000fe40001000000 */
[----:B------:R-:W-:-:S06]  /*3d40*/  FSEL R5, R5, R13, P2 ;  /* 0x0000000d05057208 */ /* 0x000fcc0001000000 */
[----:B------:R-:W-:Y:S01]  /*3d50*/  DSETP.GEU.AND P3, PT, R4, R10, PT ;  /* 0x0000000a0400722a */ /* 0x000fe20003f6e000 */
[----:B------:R-:W-:-:S13]  /*3d60*/  @!P2 VIADD R7, R0, 0x300 ;  /* 0x000003000007a836 */ /* 0x000fda0000000000 */
[----:B------:R-:W-:Y:S05]  /*3d70*/  @!P3 BRA `(.L_x_306) ;  /* 0x000000000024b947 */ /* 0x000fea0003800000 */
[C---:B------:R-:W-:Y:S02]  /*3d80*/  ISETP.GE.U32.AND P0, PT, R7.reuse, R6, PT ;  /* 0x000000060700720c */ /* 0x040fe40003f06070 */
[----:B------:R-:W-:Y:S02]  /*3d90*/  IADD3 R6, P1, PT, R7, UR6, RZ ;  /* 0x0000000607067c10 */ /* 0x000fe4000ff3e0ff */
[----:B------:R-:W-:-:S03]  /*3da0*/  ISETP.GE.U32.AND.EX P0, PT, RZ, RZ, PT, P0 ;  /* 0x000000ffff00720c */ /* 0x000fc60003f06100 */
[----:B------:R-:W-:-:S10]  /*3db0*/  IMAD.X R7, RZ, RZ, UR7, P1 ;  /* 0x00000007ff077e24 */ /* 0x000fd400088e06ff */
[----:B------:R-:W-:-:S06]  /*3dc0*/  DSETP.LT.OR P0, PT, R10, R4, !P0 ;  /* 0x000000040a00722a */ /* 0x000fcc0004701400 */
[----:B------:R-:W-:Y:S02]  /*3dd0*/  FSEL R10, R4, R10, P0 ;  /* 0x0000000a040a7208 */ /* 0x000fe40000000000 */
[----:B------:R-:W-:Y:S02]  /*3de0*/  FSEL R11, R5, R11, P0 ;  /* 0x0000000b050b7208 */ /* 0x000fe40000000000 */
[----:B------:R-:W-:Y:S02]  /*3df0*/  SEL R17, R6, R17, P0 ;  /* 0x0000001106117207 */ /* 0x000fe40000000000 */
[----:B------:R-:W-:-:S07]  /*3e00*/  SEL R16, R7, R16, P0 ;  /* 0x0000001007107207 */ /* 0x000fce0000000000 */
.L_x_306:
[----:B------:R-:W-:Y:S05]  /*3e10*/  BSYNC.RECONVERGENT B1 ;  /* 0x0000000000017941 */ /* 0x000fea0003800200 */
.L_x_305:
[----:B------:R-:W-:Y:S01]  /*3e20*/  UISETP.GE.U32.AND UP0, UPT, UR4, 0xa00, UPT ;  /* 0x00000a000400788c */ /* 0x000fe2000bf06070 */
[----:B------:R-:W-:Y:S02]  /*3e30*/  IMAD.MOV.U32 R19, RZ, RZ, 0x500 ;  /* 0x00000500ff137424 */ /* 0x000fe400078e00ff */
[----:B------:R-:W-:Y:S01]  /*3e40*/  IMAD.MOV.U32 R18, RZ, RZ, RZ ;  /* 0x000000ffff127224 */ /* 0x000fe200078e00ff */
[----:B------:R-:W-:-:S09]  /*3e50*/  UISETP.GE.U32.AND.EX UP0, UPT, UR5, URZ, UPT, UP0 ;  /* 0x000000ff0500728c */ /* 0x000fd2000bf06100 */
[----:B------:R-:W-:Y:S05]  /*3e60*/  BRA.U !UP0, `(.L_x_307) ;  /* 0x0000000508647547 */ /* 0x000fea000b800000 */
[----:B------:R-:W-:Y:S01]  /*3e70*/  IMAD.MOV.U32 R14, RZ, RZ, R10 ;  /* 0x000000ffff0e7224 */ /* 0x000fe200078e000a */
[----:B------:R-:W0:Y:S01]  /*3e80*/  LDCU.64 UR6, c[0x0][0x388] ;  /* 0x00007100ff0677ac */ /* 0x000e220008000a00 */
[----:B------:R-:W-:Y:S02]  /*3e90*/  IMAD.MOV.U32 R15, RZ, RZ, R11 ;  /* 0x000000ffff0f7224 */ /* 0x000fe400078e000b */
[----:B------:R-:W-:Y:S01]  /*3ea0*/  IMAD.MOV.U32 R21, RZ, RZ, 0x500 ;  /* 0x00000500ff157424 */ /* 0x000fe200078e00ff */
[----:B------:R-:W1:Y:S01]  /*3eb0*/  LDCU.64 UR4, c[0x0][0x398] ;  /* 0x00007300ff0477ac */ /* 0x000e620008000a00 */
[----:B------:R-:W-:-:S07]  /*3ec0*/  IMAD.MOV.U32 R19, RZ, RZ, RZ ;  /* 0x000000ffff137224 */ /* 0x000fce00078e00ff */
.L_x_310:
[----:B------:R-:W-:-:S04]  /*3ed0*/  LEA R24, P0, R21, R2, 0x3 ;  /* 0x0000000215187211 */ /* 0x000fc800078018ff */
[----:B------:R-:W-:-:S05]  /*3ee0*/  LEA.HI.X R25, R21, R3, R19, 0x3, P0 ;  /* 0x0000000315197211 */ /* 0x000fca00000f1c13 */
[----:B------:R-:W2:Y:S04]  /*3ef0*/  LDG.E.64 R12, desc[UR8][R24.64] ;  /* 0x00000008180c7981 */ /* 0x000ea8000c1e1b00 */
[----:B------:R-:W3:Y:S04]  /*3f00*/  LDG.E.64 R8, desc[UR8][R24.64+0x800] ;  /* 0x0008000818087981 */ /* 0x000ee8000c1e1b00 */
[----:B------:R-:W4:Y:S04]  /*3f10*/  LDG.E.64 R6, desc[UR8][R24.64+0x1000] ;  /* 0x0010000818067981 */ /* 0x000f28000c1e1b00 */
[----:B------:R1:W5:Y:S04]  /*3f20*/  LDG.E.64 R4, desc[UR8][R24.64+0x1800] ;  /* 0x0018000818047981 */ /* 0x000368000c1e1b00 */
[----:B------:R1:W5:Y:S01]  /*3f30*/  LDG.E.64 R10, desc[UR8][R24.64+0x2000] ;  /* 0x00200008180a7981 */ /* 0x000362000c1e1b00 */
[----:B0-----:R-:W-:Y:S01]  /*3f40*/  IADD3 R18, P0, P1, R21, UR6, R0 ;  /* 0x0000000615127c10 */ /* 0x001fe2000f91e000 */
[----:B------:R-:W-:Y:S03]  /*3f50*/  BSSY.RECONVERGENT B1, `(.L_x_308) ;  /* 0x0000027000017945 */ /* 0x000fe60003800200 */
[----:B------:R-:W-:Y:S01]  /*3f60*/  IADD3.X R20, PT, PT, R19, UR7, RZ, P0, P1 ;  /* 0x0000000713147c10 */ /* 0x000fe200087e24ff */
[----:B------:R-:W-:-:S04]  /*3f70*/  IMAD.MOV.U32 R22, RZ, RZ, R18 ;  /* 0x000000ffff167224 */ /* 0x000fc800078e0012 */
[----:B------:R-:W-:Y:S01]  /*3f80*/  IMAD.MOV.U32 R23, RZ, RZ, R20 ;  /* 0x000000ffff177224 */ /* 0x000fe200078e0014 */
[----:B--2---:R-:W-:-:S14]  /*3f90*/  DSETP.GEU.AND P2, PT, R14, R12, PT ;  /* 0x0000000c0e00722a */ /* 0x004fdc0003f4e000 */
[----:B------:R-:W-:-:S04]  /*3fa0*/  @P2 ISETP.GE.U32.AND P0, PT, R17, R22, PT ;  /* 0x000000161100220c */ /* 0x000fc80003f06070 */
[----:B------:R-:W-:-:S13]  /*3fb0*/  @P2 ISETP.GE.AND.EX P0, PT, R16, R23, PT, P0 ;  /* 0x000000171000220c */ /* 0x000fda0003f06300 */
[----:B------:R-:W-:-:S06]  /*3fc0*/  @P2 DSETP.LT.OR P0, PT, R12, R14, !P0 ;  /* 0x0000000e0c00222a */ /* 0x000fcc0004701400 */
[----:B------:R-:W-:Y:S02]  /*3fd0*/  @P2 FSEL R14, R14, R12, P0 ;  /* 0x0000000c0e0e2208 */ /* 0x000fe40000000000 */
[----:B------:R-:W-:Y:S02]  /*3fe0*/  @P2 FSEL R15, R15, R13, P0 ;  /* 0x0000000d0f0f2208 */ /* 0x000fe40000000000 */
[----:B------:R-:W-:Y:S01]  /*3ff0*/  @P2 SEL R22, R17, R22, P0 ;  /* 0x0000001611162207 */ /* 0x000fe20000000000 */
[----:B------:R-:W-:Y:S01]  /*4000*/  @P2 IMAD.MOV.U32 R12, RZ, RZ, R14 ;  /* 0x000000ffff0c2224 */ /* 0x000fe200078e000e */
[----:B------:R-:W-:Y:S01]  /*4010*/  @P2 SEL R23, R16, R23, P0 ;  /* 0x0000001710172207 */ /* 0x000fe20000000000 */
[----:B------:R-:W-:Y:S01]  /*4020*/  @P2 IMAD.MOV.U32 R13, RZ, RZ, R15 ;  /* 0x000000ffff0d2224 */ /* 0x000fe200078e000f */
[----:B------:R-:W-:-:S05]  /*4030*/  IADD3 R15, P3, PT, R18, 0x100, RZ ;  /* 0x00000100120f7810 */ /* 0x000fca0007f7e0ff */
[----:B---3--:R-:W-:Y:S01]  /*4040*/  DSETP.GEU.AND P1, PT, R12, R8, PT ;  /* 0x000000080c00722a */ /* 0x008fe20003f2e000 */
[----:B------:R-:W-:-:S13]  /*4050*/  IMAD.X R16, RZ, RZ, R20, P3 ;  /* 0x000000ffff107224 */ /* 0x000fda00018e0614 */
[----:B------:R-:W-:-:S04]  /*4060*/  @P1 ISETP.GE.U32.AND P0, PT, R22, R15, PT ;  /* 0x0000000f1600120c */ /* 0x000fc80003f06070 */
[----:B------:R-:W-:-:S13]  /*4070*/  @P1 ISETP.GE.AND.EX P0, PT, R23, R16, PT, P0 ;  /* 0x000000101700120c */ /* 0x000fda0003f06300 */
[----:B------:R-:W-:-:S06]  /*4080*/  @P1 DSETP.LT.OR P0, PT, R8, R12, !P0 ;  /* 0x0000000c0800122a */ /* 0x000fcc0004701400 */
[----:B------:R-:W-:Y:S02]  /*4090*/  @P1 FSEL R12, R12, R8, P0 ;  /* 0x000000080c0c1208 */ /* 0x000fe40000000000 */
[----:B------:R-:W-:Y:S02]  /*40a0*/  @P1 FSEL R13, R13, R9, P0 ;  /* 0x000000090d0d1208 */ /* 0x000fe40000000000 */
[----:B------:R-:W-:Y:S01]  /*40b0*/  @P1 SEL R15, R22, R15, P0 ;  /* 0x0000000f160f1207 */ /* 0x000fe20000000000 */
[----:B------:R-:W-:Y:S01]  /*40c0*/  @P1 IMAD.MOV.U32 R8, RZ, RZ, R12 ;  /* 0x000000ffff081224 */ /* 0x000fe200078e000c */
[----:B------:R-:W-:Y:S01]  /*40d0*/  IADD3 R12, P3, PT, R18, 0x200, RZ ;  /* 0x00000200120c7810 */ /* 0x000fe20007f7e0ff */
[----:B------:R-:W-:Y:S01]  /*40e0*/  @P1 IMAD.MOV.U32 R9, RZ, RZ, R13 ;  /* 0x000000ffff091224 */ /* 0x000fe200078e000d */
[----:B------:R-:W-:-:S03]  /*40f0*/  @P1 SEL R16, R23, R16, P0 ;  /* 0x0000001017101207 */ /* 0x000fc60000000000 */
[----:B------:R-:W-:Y:S02]  /*4100*/  IMAD.X R14, RZ, RZ, R20, P3 ;  /* 0x000000ffff0e7224 */ /* 0x000fe400018e0614 */
[----:B----4-:R-:W-:-:S14]  /*4110*/  DSETP.GEU.AND P2, PT, R8, R6, PT ;  /* 0x000000060800722a */ /* 0x010fdc0003f4e000 */
[----:B-1----:R-:W-:Y:S05]  /*4120*/  @!P2 BRA `(.L_x_309) ;  /* 0x000000000024a947 */ /* 0x002fea0003800000 */
[----:B------:R-:W-:-:S04]  /*4130*/  IADD3 R12, P1, PT, R18, 0x200, RZ ;  /* 0x00000200120c7810 */ /* 0x000fc80007f3e0ff */
[----:B------:R-:W-:Y:S01]  /*4140*/  ISETP.GE.U32.AND P0, PT, R15, R12, PT ;  /* 0x0000000c0f00720c */ /* 0x000fe20003f06070 */
[----:B------:R-:W-:-:S05]  /*4150*/  IMAD.X R13, RZ, RZ, R20, P1 ;  /* 0x000000ffff0d7224 */ /* 0x000fca00008e0614 */
[----:B------:R-:W-:-:S13]  /*4160*/  ISETP.GE.AND.EX P0, PT, R16, R13, PT, P0 ;  /* 0x0000000d1000720c */ /* 0x000fda0003f06300 */
[----:B------:R-:W-:-:S06]  /*4170*/  DSETP.LT.OR P0, PT, R6, R8, !P0 ;  /* 0x000000080600722a */ /* 0x000fcc0004701400 */
[----:B------:R-:W-:Y:S02]  /*4180*/  FSEL R6, R8, R6, P0 ;  /* 0x0000000608067208 */ /* 0x000fe40000000000 */
[----:B------:R-:W-:Y:S02]  /*4190*/  FSEL R7, R9, R7, P0 ;  /* 0x0000000709077208 */ /* 0x000fe40000000000 */
[----:B------:R-:W-:Y:S02]  /*41a0*/  SEL R12, R15, R12, P0 ;  /* 0x0000000c0f0c7207 */ /* 0x000fe40000000000 */
[----:B------:R-:W-:-:S07]  /*41b0*/  SEL R14, R16, R13, P0 ;  /* 0x0000000d100e7207 */ /* 0x000fce0000000000 */
.L_x_309:
[----:B------:R-:W-:Y:S05]  /*41c0*/  BSYNC.RECONVERGENT B1 ;  /* 0x0000000000017941 */ /* 0x000fea0003800200 */
.L_x_308:
[----:B-----5:R-:W-:Y:S01]  /*41d0*/  DSETP.GEU.AND P1, PT, R6, R4, PT ;  /* 0x000000040600722a */ /* 0x020fe20003f2e000 */
[C---:B------:R-:W-:Y:S02]  /*41e0*/  IADD3 R8, P0, PT, R18.reuse, 0x300, RZ ;  /* 0x0000030012087810 */ /* 0x040fe40007f1e0ff */
[----:B------:R-:W-:-:S03]  /*41f0*/  IADD3 R17, P3, PT, R18, 0x400, RZ ;  /* 0x0000040012117810 */ /* 0x000fc60007f7e0ff */
[--C-:B------:R-:W-:Y:S02]  /*4200*/  IMAD.X R9, RZ, RZ, R20.reuse, P0 ;  /* 0x000000ffff097224 */ /* 0x100fe400000e0614 */
[----:B------:R-:W-:-:S06]  /*4210*/  IMAD.X R16, RZ, RZ, R20, P3 ;  /* 0x000000ffff107224 */ /* 0x000fcc00018e0614 */
[----:B------:R-:W-:-:S04]  /*4220*/  @P1 ISETP.GE.U32.AND P0, PT, R12, R8, PT ;  /* 0x000000080c00120c */ /* 0x000fc80003f06070 */
[----:B------:R-:W-:-:S13]  /*4230*/  @P1 ISETP.GE.AND.EX P0, PT, R14, R9, PT, P0 ;  /* 0x000000090e00120c */ /* 0x000fda0003f06300 */
[----:B------:R-:W-:-:S06]  /*4240*/  @P1 DSETP.LT.OR P0, PT, R4, R6, !P0 ;  /* 0x000000060400122a */ /* 0x000fcc0004701400 */
[----:B------:R-:W-:Y:S02]  /*4250*/  @P1 FSEL R7, R7, R5, P0 ;  /* 0x0000000507071208 */ /* 0x000fe40000000000 */
[----:B------:R-:W-:Y:S02]  /*4260*/  @P1 FSEL R6, R6, R4, P0 ;  /* 0x0000000406061208 */ /* 0x000fe40000000000 */
[----:B------:R-:W-:Y:S01]  /*4270*/  @P1 SEL R8, R12, R8, P0 ;  /* 0x000000080c081207 */ /* 0x000fe20000000000 */
[----:B------:R-:W-:Y:S01]  /*4280*/  @P1 IMAD.MOV.U32 R5, RZ, RZ, R7 ;  /* 0x000000ffff051224 */ /* 0x000fe200078e0007 */
[----:B------:R-:W-:Y:S02]  /*4290*/  @P1 MOV R4, R6 ;  /* 0x0000000600041202 */ /* 0x000fe40000000f00 */
[----:B------:R-:W-:Y:S02]  /*42a0*/  @P1 SEL R9, R14, R9, P0 ;  /* 0x000000090e091207 */ /* 0x000fe40000000000 */
[----:B------:R-:W-:-:S02]  /*42b0*/  IADD3 R6, P1, PT, R21, 0xa00, RZ ;  /* 0x00000a0015067810 */ /* 0x000fc40007f3e0ff */
[----:B------:R-:W-:Y:S01]  /*42c0*/  DSETP.GEU.AND P2, PT, R4, R10, PT ;  /* 0x0000000a0400722a */ /* 0x000fe20003f4e000 */
[----:B------:R-:W-:Y:S02]  /*42d0*/  IADD3 R21, P3, PT, R21, 0x500, RZ ;  /* 0x0000050015157810 */ /* 0x000fe40007f7e0ff */
[----:B------:R-:W-:Y:S01]  /*42e0*/  ISETP.GT.U32.AND P4, PT, R6, UR4, PT ;  /* 0x0000000406007c0c */ /* 0x000fe2000bf84070 */
[--C-:B------:R-:W-:Y:S02]  /*42f0*/  IMAD.X R6, RZ, RZ, R19.reuse, P1 ;  /* 0x000000ffff067224 */ /* 0x100fe400008e0613 */
[----:B------:R-:W-:-:S03]  /*4300*/  IMAD.X R18, RZ, RZ, R19, P3 ;  /* 0x000000ffff127224 */ /* 0x000fc600018e0613 */
[----:B------:R-:W-:Y:S01]  /*4310*/  ISETP.GT.AND.EX P1, PT, R6, UR5, PT, P4 ;  /* 0x0000000506007c0c */ /* 0x000fe2000bf24340 */
[----:B------:R-:W-:-:S04]  /*4320*/  IMAD.MOV.U32 R19, RZ, RZ, R18 ;  /* 0x000000ffff137224 */ /* 0x000fc800078e0012 */
        /* <DEDUP_REMOVED lines=8> */
[----:B------:R-:W-:Y:S02]  /*43b0*/  @P2 IMAD.MOV.U32 R11, RZ, RZ, R5 ;  /* 0x000000ffff0b2224 */ /* 0x000fe400078e0005 */
[----:B------:R-:W-:Y:S02]  /*43c0*/  IMAD.MOV.U32 R14, RZ, RZ, R10 ;  /* 0x000000ffff0e7224 */ /* 0x000fe400078e000a */
[----:B------:R-:W-:Y:S01]  /*43d0*/  IMAD.MOV.U32 R15, RZ, RZ, R11 ;  /* 0x000000ffff0f7224 */ /* 0x000fe200078e000b */
[----:B------:R-:W-:Y:S06]  /*43e0*/  @!P1 BRA `(.L_x_310) ;  /* 0xfffffff800b89947 */ /* 0x000fec000383ffff */
[----:B------:R-:W-:-:S07]  /*43f0*/  IMAD.MOV.U32 R19, RZ, RZ, R21 ;  /* 0x000000ffff137224 */ /* 0x000fce00078e0015 */
.L_x_307:
[----:B------:R-:W-:-:S04]  /*4400*/  ISETP.GE.U32.AND P0, PT, R19, UR4, PT ;  /* 0x0000000413007c0c */ /* 0x000fc8000bf06070 */
[----:B------:R-:W-:-:S13]  /*4410*/  ISETP.GE.AND.EX P0, PT, R18, UR5, PT, P0 ;  /* 0x0000000512007c0c */ /* 0x000fda000bf06300 */
[----:B------:R-:W-:Y:S05]  /*4420*/  @P0 BRA `(.L_x_311) ;  /* 0x0000000800c40947 */ /* 0x000fea0003800000 */
[----:B------:R-:W-:Y:S01]  /*4430*/  IADD3 R21, PT, PT, -R19, UR4, RZ ;  /* 0x0000000413157c10 */ /* 0x000fe2000fffe1ff */
[----:B------:R-:W-:Y:S03]  /*4440*/  BSSY.RECONVERGENT B1, `(.L_x_311) ;  /* 0x00000af000017945 */ /* 0x000fe60003800200 */
[----:B------:R-:W-:-:S13]  /*4450*/  ISETP.GE.AND P0, PT, R0, R21, PT ;  /* 0x000000150000720c */ /* 0x000fda0003f06270 */
[----:B------:R-:W-:Y:S05]  /*4460*/  @P0 BRA `(.L_x_312) ;  /* 0x0000000800b00947 */ /* 0x000fea0003800000 */
[----:B------:R-:W-:Y:S01]  /*4470*/  LOP3.LUT R6, RZ, R0, RZ, 0x33, !PT ;  /* 0x00000000ff067212 */ /* 0x000fe200078e33ff */
[----:B------:R-:W-:Y:S01]  /*4480*/  BSSY.RECONVERGENT B2, `(.L_x_313) ;  /* 0x0000036000027945 */ /* 0x000fe20003800200 */
[----:B------:R-:W-:Y:S02]  /*4490*/  IMAD.MOV.U32 R12, RZ, RZ, R0 ;  /* 0x000000ffff0c7224 */ /* 0x000fe400078e0000 */
[----:B------:R-:W-:-:S04]  /*44a0*/  IADD3 R6, PT, PT, -R19, UR4, R6 ;  /* 0x0000000413067c10 */ /* 0x000fc8000fffe106 */
[----:B------:R-:W-:-:S04]  /*44b0*/  LOP3.LUT R2, R6, 0x300, RZ, 0xc0, !PT ;  /* 0x0000030006027812 */ /* 0x000fc800078ec0ff */
[----:B------:R-:W-:-:S13]  /*44c0*/  ISETP.NE.AND P0, PT, R2, 0x300, PT ;  /* 0x000003000200780c */ /* 0x000fda0003f05270 */
[----:B------:R-:W-:Y:S05]  /*44d0*/  @!P0 BRA `(.L_x_314) ;  /* 0x0000000000c08947 */ /* 0x000fea0003800000 */
[----:B------:R-:W0:Y:S01]  /*44e0*/  LDCU.64 UR10, c[0x0][0x380] ;  /* 0x00007000ff0a77ac */ /* 0x000e220008000a00 */
[----:B------:R-:W-:Y:S01]  /*44f0*/  IADD3 R9, P0, PT, R0, R19, RZ ;  /* 0x0000001300097210 */ /* 0x000fe20007f1e0ff */
[----:B------:R-:W-:Y:S01]  /*4500*/  IMAD.MOV.U32 R12, RZ, RZ, R0 ;  /* 0x000000ffff0c7224 */ /* 0x000fe200078e0000 */
[----:B------:R-:W-:-:S03]  /*4510*/  LEA.HI R2, R6, 0x1, RZ, 0x18 ;  /* 0x0000000106027811 */ /* 0x000fc600078fc0ff */
[----:B------:R-:W-:Y:S01]  /*4520*/  IMAD.X R14, RZ, RZ, R18, P0 ;  /* 0x000000ffff0e7224 */ /* 0x000fe200000e0612 */
[----:B------:R-:W-:Y:S02]  /*4530*/  LOP3.LUT R2, R2, 0x3, RZ, 0xc0, !PT ;  /* 0x0000000302027812 */ /* 0x000fe400078ec0ff */
[----:B------:R-:W-:-:S03]  /*4540*/  IADD3 R13, P0, PT, R9, UR6, RZ ;  /* 0x00000006090d7c10 */ /* 0x000fc6000ff1e0ff */
[----:B------:R-:W-:Y:S01]  /*4550*/  IMAD.MOV R7, RZ, RZ, -R2 ;  /* 0x000000ffff077224 */ /* 0x000fe200078e0a02 */
[----:B0-----:R-:W-:-:S04]  /*4560*/  LEA R8, P1, R9, UR10, 0x3 ;  /* 0x0000000a09087c11 */ /* 0x001fc8000f8218ff */
[----:B------:R-:W-:Y:S02]  /*4570*/  LEA.HI.X R9, R9, UR11, R14, 0x3, P1 ;  /* 0x0000000b09097c11 */ /* 0x000fe400088f1c0e */
[----:B------:R-:W-:-:S07]  /*4580*/  IADD3.X R14, PT, PT, R14, UR7, RZ, P0, !PT ;  /* 0x000000070e0e7c10 */ /* 0x000fce00087fe4ff */
.L_x_317:
        /* <DEDUP_REMOVED lines=31> */
.L_x_316:
[----:B------:R-:W-:Y:S05]  /*4780*/  BSYNC.RECONVERGENT B3 ;  /* 0x0000000000037941 */ /* 0x000fea0003800200 */
.L_x_315:
[----:B------:R-:W-:Y:S01]  /*4790*/  IADD3 R13, P0, PT, R13, 0x100, RZ ;  /* 0x000001000d0d7810 */ /* 0x000fe20007f1e0ff */
[----:B------:R-:W-:Y:S02]  /*47a0*/  VIADD R12, R12, 0x100 ;  /* 0x000001000c0c7836 */ /* 0x000fe40000000000 */
[----:B------:R-:W-:Y:S02]  /*47b0*/  IMAD.X R9, RZ, RZ, R9, P3 ;  /* 0x000000ffff097224 */ /* 0x000fe400018e0609 */
[----:B------:R-:W-:Y:S01]  /*47c0*/  IMAD.X R14, RZ, RZ, R14, P0 ;  /* 0x000000ffff0e7224 */ /* 0x000fe200000e060e */
[----:B------:R-:W-:Y:S07]  /*47d0*/  @P2 BRA `(.L_x_317) ;  /* 0xfffffffc006c2947 */ /* 0x000fee000383ffff */
.L_x_314:
[----:B------:R-:W-:Y:S05]  /*47e0*/  BSYNC.RECONVERGENT B2 ;  /* 0x0000000000027941 */ /* 0x000fea0003800200 */
.L_x_313:
[----:B------:R-:W-:-:S13]  /*47f0*/  ISETP.GE.U32.AND P0, PT, R6, 0x300, PT ;  /* 0x000003000600780c */ /* 0x000fda0003f06070 */
[----:B------:R-:W-:Y:S05]  /*4800*/  @!P0 BRA `(.L_x_312) ;  /* 0x0000000400c88947 */ /* 0x000fea0003800000 */
[----:B------:R-:W0:Y:S01]  /*4810*/  LDC.64 R8, c[0x0][0x380] ;  /* 0x0000e000ff087b82 */ /* 0x000e220000000a00 */
[----:B------:R-:W-:-:S07]  /*4820*/  VIADD R20, R12, 0x200 ;  /* 0x000002000c147836 */ /* 0x000fce0000000000 */
[----:B------:R-:W1:Y:S02]  /*4830*/  LDC.64 R6, c[0x0][0x388] ;  /* 0x0000e200ff067b82 */ /* 0x000e640000000a00 */
.L_x_326:
        /* <DEDUP_REMOVED lines=13> */
[----:B------:R-:W-:Y:S01]  /*4910*/  MOV R2, R14 ;  /* 0x0000000e00027202 */ /* 0x000fe20000000f00 */
[----:B------:R-:W-:-:S12]  /*4920*/  IMAD.MOV.U32 R3, RZ, RZ, R15 ;  /* 0x000000ffff037224 */ /* 0x000fd800078e000f */
        /* <DEDUP_REMOVED lines=15> */
.L_x_319:
[----:B------:R-:W-:Y:S05]  /*4a20*/  BSYNC.RECONVERGENT B2 ;  /* 0x0000000000027941 */ /* 0x000fea0003800200 */
.L_x_318:
        /* <DEDUP_REMOVED lines=26> */
.L_x_321:
[----:B------:R-:W-:Y:S05]  /*4bd0*/  BSYNC.RECONVERGENT B2 ;  /* 0x0000000000027941 */ /* 0x000fea0003800200 */
.L_x_320:
[----:B------:R-:W-:Y:S01]  /*4be0*/  DSETP.GEU.AND P0, PT, R16, R10, PT ;  /* 0x0000000a1000722a */ /* 0x000fe20003f0e000 */
[CC--:B------:R-:W-:Y:S01]  /*4bf0*/  IADD3 R13, P1, P4, R19.reuse, R6.reuse, R20 ;  /* 0x00000006130d7210 */ /* 0x0c0fe20007c3e014 */
[----:B------:R-:W-:Y:S01]  /*4c00*/  VIADD R4, R20, 0x100 ;  /* 0x0000010014047836 */ /* 0x000fe20000000000 */
[----:B------:R-:W-:Y:S01]  /*4c10*/  BSSY.RECONVERGENT B2, `(.L_x_322) ;  /* 0x0000016000027945 */ /* 0x000fe20003800200 */
[----:B------:R-:W-:Y:S01]  /*4c20*/  IMAD.MOV.U32 R2, RZ, RZ, R10 ;  /* 0x000000ffff027224 */ /* 0x000fe200078e000a */
[----:B------:R-:W-:Y:S01]  /*4c30*/  IADD3.X R22, PT, PT, R18, R7, RZ, P1, P4 ;  /* 0x0000000712167210 */ /* 0x000fe20000fe84ff */
[----:B------:R-:W-:Y:S01]  /*4c40*/  IMAD.MOV.U32 R5, RZ, RZ, R13 ;  /* 0x000000ffff057224 */ /* 0x000fe200078e000d */
[----:B------:R-:W-:Y:S01]  /*4c50*/  IADD3 R4, P2, P3, R19, R6, R4 ;  /* 0x0000000613047210 */ /* 0x000fe20007b5e004 */
        /* <DEDUP_REMOVED lines=17> */
.L_x_323:
[----:B------:R-:W-:Y:S05]  /*4d70*/  BSYNC.RECONVERGENT B2 ;  /* 0x0000000000027941 */ /* 0x000fea0003800200 */
.L_x_322:
[----:B------:R-:W-:Y:S01]  /*4d80*/  DSETP.GEU.AND P0, PT, R2, R14, PT ;  /* 0x0000000e0200722a */ /* 0x000fe20003f0e000 */
[----:B------:R-:W-:Y:S01]  /*4d90*/  IADD3.X R13, PT, PT, R18, R7, RZ, P2, P3 ;  /* 0x00000007120d7210 */ /* 0x000fe200017e64ff */
        /* <DEDUP_REMOVED lines=20> */
.L_x_325:
[----:B------:R-:W-:Y:S05]  /*4ee0*/  BSYNC.RECONVERGENT B2 ;  /* 0x0000000000027941 */ /* 0x000fea0003800200 */
.L_x_324:
[C---:B------:R-:W-:Y:S02]  /*4ef0*/  VIADD R2, R20.reuse, 0x200 ;  /* 0x0000020014027836 */ /* 0x040fe40000000000 */
[----:B------:R-:W-:-:S03]  /*4f00*/  VIADD R20, R20, 0x400 ;  /* 0x0000040014147836 */ /* 0x000fc60000000000 */
[----:B------:R-:W-:-:S13]  /*4f10*/  ISETP.GE.AND P0, PT, R2, R21, PT ;  /* 0x000000150200720c */ /* 0x000fda0003f06270 */
[----:B------:R-:W-:Y:S05]  /*4f20*/  @!P0 BRA `(.L_x_326) ;  /* 0xfffffff800448947 */ /* 0x000fea000383ffff */
.L_x_312:
[----:B------:R-:W-:Y:S05]  /*4f30*/  BSYNC.RECONVERGENT B1 ;  /* 0x0000000000017941 */ /* 0x000fea0003800200 */
.L_x_311:
        /* <DEDUP_REMOVED lines=13> */
[----:B------:R-:W-:Y:S01]  /*5010*/  MOV R12, R6 ;  /* 0x00000006000c7202 */ /* 0x000fe20000000f00 */
[----:B------:R-:W-:Y:S02]  /*5020*/  IMAD.MOV.U32 R13, RZ, RZ, R7 ;  /* 0x000000ffff0d7224 */ /* 0x000fe400078e0007 */
        /* <DEDUP_REMOVED lines=17> */
.L_x_328:
[----:B------:R-:W-:Y:S05]  /*5140*/  BSYNC.RECONVERGENT B1 ;  /* 0x0000000000017941 */ /* 0x000fea0003800200 */
.L_x_327:
        /* <DEDUP_REMOVED lines=31> */
.L_x_330:
[----:B------:R-:W-:Y:S05]  /*5340*/  BSYNC.RECONVERGENT B1 ;  /* 0x0000000000017941 */ /* 0x000fea0003800200 */
.L_x_329:
        /* <DEDUP_REMOVED lines=31> */
.L_x_332:
[----:B------:R-:W-:Y:S05]  /*5540*/  BSYNC.RECONVERGENT B1 ;  /* 0x0000000000017941 */ /* 0x000fea0003800200 */
.L_x_331:
[----:B------:R-:W-:Y:S01]  /*5550*/  ISETP.GT.AND P0, PT, R8, 0x17, PT ;  /* 0x000000170800780c */ /* 0x000fe20003f04270 */
[----:B-1----:R1:W1:Y:S01]  /*5560*/  SHFL.DOWN PT, R6, R2, 0x8, 0x1f ;  /* 0x09001f0002067f89 */ /* 0x00226200000e0000 */
[----:B------:R-:W-:Y:S01]  /*5570*/  BSSY.RECONVERGENT B1, `(.L_x_333) ;  /* 0x000001d000017945 */ /* 0x000fe20003800200 */
[----:B--2---:R-:W-:Y:S02]  /*5580*/  IMAD.MOV.U32 R9, RZ, RZ, R11 ;  /* 0x000000ffff097224 */ /* 0x004fe400078e000b */
[----:B---3--:R2:W3:Y:S01]  /*5590*/  SHFL.DOWN PT, R7, R3, 0x8, 0x1f ;  /* 0x09001f0003077f89 */ /* 0x0084e200000e0000 */
[----:B------:R-:W-:Y:S02]  /*55a0*/  IMAD.MOV.U32 R10, RZ, RZ, R12 ;  /* 0x000000ffff0a7224 */ /* 0x000fe400078e000c */
[----:B------:R-:W-:Y:S01]  /*55b0*/  IMAD.MOV.U32 R4, RZ, RZ, R2 ;  /* 0x000000ffff047224 */ /* 0x000fe200078e0002 */
[----:B0-----:R2:W0:Y:S01]  /*55c0*/  SHFL.DOWN PT, R14, R11, 0x8, 0x1f ;  /* 0x09001f000b0e7f89 */ /* 0x00142200000e0000 */
[----:B------:R-:W-:-:S03]  /*55d0*/  IMAD.MOV.U32 R5, RZ, RZ, R3 ;  /* 0x000000ffff057224 */ /* 0x000fc600078e0003 */
[----:B----4-:R2:W4:Y:S01]  /*55e0*/  SHFL.DOWN PT, R13, R12, 0x8, 0x1f ;  /* 0x09001f000c0d7f89 */ /* 0x01052200000e0000 */
[----:B------:R-:W-:Y:S05]  /*55f0*/  @P0 BRA `(.L_x_334) ;  /* 0x0000000000500947 */ /* 0x000fea0003800000 */
[----:B-1-3--:R-:W-:Y:S01]  /*5600*/  DSETP.GEU.AND P0, PT, R2, R6, PT ;  /* 0x000000060200722a */ /* 0x00afe20003f0e000 */
[----:B0-----:R-:W-:Y:S01]  /*5610*/  IMAD.MOV.U32 R9, RZ, RZ, R14 ;  /* 0x000000ffff097224 */ /* 0x001fe200078e000e */
        /* <DEDUP_REMOVED lines=18> */
.L_x_334:
[----:B------:R-:W-:Y:S05]  /*5740*/  BSYNC.RECONVERGENT B1 ;  /* 0x0000000000017941 */ /* 0x000fea0003800200 */
.L_x_333:
        /* <DEDUP_REMOVED lines=8> */
[----:B----4-:R-:W-:-:S03]  /*57d0*/  IMAD.MOV.U32 R13, RZ, RZ, R5 ;  /* 0x000000ffff0d7224 */ /* 0x010fc600078e0005 */
[----:B---3--:R3:W4:Y:S01]  /*57e0*/  SHFL.DOWN PT, R7, R10, 0x10, 0x1f ;  /* 0x0a001f000a077f89 */ /* 0x00872200000e0000 */
[----:B------:R-:W-:Y:S05]  /*57f0*/  @P0 BRA `(.L_x_336) ;  /* 0x0000000000500947 */ /* 0x000fea0003800000 */
[----:B-12---:R-:W-:Y:S01]  /*5800*/  DSETP.GEU.AND P0, PT, R4, R2, PT ;  /* 0x000000020400722a */ /* 0x006fe20003f0e000 */
        /* <DEDUP_REMOVED lines=19> */
.L_x_336:
[----:B------:R-:W-:Y:S05]  /*5940*/  BSYNC.RECONVERGENT B1 ;  /* 0x0000000000017941 */ /* 0x000fea0003800200 */
.L_x_335:
[----:B------:R-:W-:Y:S01]  /*5950*/  ISETP.NE.AND P0, PT, R8, RZ, PT ;  /* 0x000000ff0800720c */ /* 0x000fe20003f05270 */
[----:B------:R-:W-:-:S12]  /*5960*/  BSSY.RECONVERGENT B1, `(.L_x_337) ;  /* 0x000000a000017945 */ /* 0x000fd80003800200 */
[----:B------:R-:W-:Y:S05]  /*5970*/  @P0 BRA `(.L_x_338) ;  /* 0x0000000000200947 */ /* 0x000fea0003800000 */
[----:B-1----:R-:W1:Y:S01]  /*5980*/  S2R R4, SR_CgaCtaId ;  /* 0x0000000000047919 */ /* 0x002e620000008800 */
[----:B--2---:R-:W-:Y:S02]  /*5990*/  MOV R3, 0x400 ;  /* 0x0000040000037802 */ /* 0x004fe40000000f00 */
[----:B------:R-:W-:-:S04]  /*59a0*/  SHF.R.U32.HI R2, RZ, 0x1, R0 ;  /* 0x00000001ff027819 */ /* 0x000fc80000011600 */
[----:B------:R-:W-:Y:S02]  /*59b0*/  LOP3.LUT R2, R2, 0x1f0, RZ, 0xc0, !PT ;  /* 0x000001f002027812 */ /* 0x000fe400078ec0ff */
[----:B-1----:R-:W-:-:S05]  /*59c0*/  LEA R3, R4, R3, 0x18 ;  /* 0x0000000304037211 */ /* 0x002fca00078ec0ff */
[----:B------:R-:W-:-:S05]  /*59d0*/  IMAD.IADD R3, R2, 0x1, R3 ;  /* 0x0000000102037824 */ /* 0x000fca00078e0203 */
[----:B------:R1:W-:Y:S04]  /*59e0*/  STS.64 [R3+0x10], R14 ;  /* 0x0000100e03007388 */ /* 0x0003e80000000a00 */
[----:B------:R1:W-:Y:S02]  /*59f0*/  STS.64 [R3+0x8], R12 ;  /* 0x0000080c03007388 */ /* 0x0003e40000000a00 */
.L_x_338:
[----:B------:R-:W-:Y:S05]  /*5a00*/  BSYNC.RECONVERGENT B1 ;  /* 0x0000000000017941 */ /* 0x000fea0003800200 */
.L_x_337:
[----:B------:R-:W-:Y:S01]  /*5a10*/  BAR.SYNC.DEFER_BLOCKING 0x0 ;  /* 0x0000000000007b1d */ /* 0x000fe20000010000 */
[----:B------:R-:W-:-:S13]  /*5a20*/  ISETP.NE.AND P1, PT, R0, RZ, PT ;  /* 0x000000ff0000720c */ /* 0x000fda0003f25270 */
[----:B------:R-:W-:Y:S05]  /*5a30*/  @P1 BRA `(.L_x_268) ;  /* 0x00000008008c1947 */ /* 0x000fea0003800000 */
[----:B-12---:R-:W1:Y:S01]  /*5a40*/  S2R R3, SR_CgaCtaId ;  /* 0x0000000000037919 */ /* 0x006e620000008800 */
[----:B------:R-:W-:Y:S01]  /*5a50*/  MOV R0, 0x400 ;  /* 0x0000040000007802 */ /* 0x000fe20000000f00 */
[----:B------:R-:W-:Y:S03]  /*5a60*/  BSSY.RECONVERGENT B1, `(.L_x_339) ;  /* 0x000001a000017945 */ /* 0x000fe60003800200 */
[----:B-1----:R-:W-:-:S05]  /*5a70*/  LEA R0, R3, R0, 0x18 ;  /* 0x0000000003007211 */ /* 0x002fca00078ec0ff */
[----:B------:R-:W1:Y:S04]  /*5a80*/  LDS.64 R16, [R0+0x18] ;  /* 0x0000180000107984 */ /* 0x000e680000000a00 */
[----:B0---4-:R-:W0:Y:S04]  /*5a90*/  LDS.128 R4, [R0+0x20] ;  /* 0x0000200000047984 */ /* 0x011e280000000c00 */
[----:B------:R2:W4:Y:S04]  /*5aa0*/  LDS.64 R2, [R0+0x80] ;  /* 0x0000800000027984 */ /* 0x0005280000000a00 */
[----:B---3--:R2:W3:Y:S01]  /*5ab0*/  LDS.128 R8, [R0+0x30] ;  /* 0x0000300000087984 */ /* 0x0084e20000000c00 */
        /* <DEDUP_REMOVED lines=20> */
.L_x_340:
[----:B------:R-:W-:Y:S05]  /*5c00*/  BSYNC.RECONVERGENT B1 ;  /* 0x0000000000017941 */ /* 0x000fea0003800200 */
.L_x_339:
        /* <DEDUP_REMOVED lines=23> */
.L_x_342:
[----:B------:R-:W-:Y:S05]  /*5d80*/  BSYNC.RECONVERGENT B1 ;  /* 0x0000000000017941 */ /* 0x000fea0003800200 */
.L_x_341:
[----:B------:R-:W-:Y:S01]  /*5d90*/  DSETP.GEU.AND P0, PT, R4, R10, PT ;  /* 0x0000000a0400722a */ /* 0x000fe20003f0e000 */
[----:B------:R-:W-:Y:S01]  /*5da0*/  BSSY.RECONVERGENT B1, `(.L_x_343) ;  /* 0x0000014000017945 */ /* 0x000fe20003800200 */
[----:B------:R-:W-:Y:S01]  /*5db0*/  IMAD.MOV.U32 R20, RZ, RZ, R10 ;  /* 0x000000ffff147224 */ /* 0x000fe200078e000a */
[----:B-1----:R-:W-:Y:S01]  /*5dc0*/  MOV R23, R13 ;  /* 0x0000000d00177202 */ /* 0x002fe20000000f00 */
[----:B------:R-:W-:Y:S02]  /*5dd0*/  IMAD.MOV.U32 R21, RZ, RZ, R11 ;  /* 0x000000ffff157224 */ /* 0x000fe400078e000b */
        /* <DEDUP_REMOVED lines=16> */
.L_x_344:
[----:B------:R-:W-:Y:S05]  /*5ee0*/  BSYNC.RECONVERGENT B1 ;  /* 0x0000000000017941 */ /* 0x000fea0003800200 */
.L_x_343:
        /* <DEDUP_REMOVED lines=23> */
.L_x_346:
[----:B------:R-:W-:Y:S05]  /*6060*/  BSYNC.RECONVERGENT B1 ;  /* 0x0000000000017941 */ /* 0x000fea0003800200 */
.L_x_345:
        /* <DEDUP_REMOVED lines=21> */
.L_x_348:
[----:B------:R-:W-:Y:S05]  /*61c0*/  BSYNC.RECONVERGENT B1 ;  /* 0x0000000000017941 */ /* 0x000fea0003800200 */
.L_x_347:
        /* <DEDUP_REMOVED lines=21> */
.L_x_350:
[----:B------:R-:W-:Y:S05]  /*6320*/  BSYNC.RECONVERGENT B1 ;  /* 0x0000000000017941 */ /* 0x000fea0003800200 */
.L_x_349:
        /* <DEDUP_REMOVED lines=20> */
.L_x_268:
[----:B------:R-:W-:Y:S05]  /*6470*/  BSYNC.RECONVERGENT B0 ;  /* 0x0000000000007941 */ /* 0x000fea0003800200 */
.L_x_235:
[----:B------:R-:W-:Y:S05]  /*6480*/  @P1 EXIT ;  /* 0x000000000000194d */ /* 0x000fea0003800000 */
[----:B0123--:R-:W0:Y:S02]  /*6490*/  LDC.64 R2, c[0x0][0x390] ;  /* 0x0000e400ff027b82 */ /* 0x00fe240000000a00 */
[----:B0-----:R-:W-:Y:S04]  /*64a0*/  STG.E.64 desc[UR8][R2.64], R12 ;  /* 0x0000000c02007986 */ /* 0x001fe8000c101b08 */
[----:B------:R-:W-:Y:S01]  /*64b0*/  STG.E.64 desc[UR8][R2.64+0x8], R14 ;  /* 0x0000080e02007986 */ /* 0x000fe2000c101b08 */
[----:B------:R-:W-:Y:S05]  /*64c0*/  EXIT ;  /* 0x000000000000794d */ /* 0x000fea0003800000 */
.L_x_351:
        /* <DEDUP_REMOVED lines=11> */
.L_x_714:


//--------------------- .text._ZN6thrust24THRUST_300001_SM_1000_NS8cuda_cub4core6detail13_kernel_agentINS1_8__reduce11ReduceAgentIPN4cuda3std3__45tupleIJdlEEESC_SB_iNS1_9__extrema9arg_max_fIdlNS9_4lessIdEEEEEEJSC_SC_iSH_EEEvDpT0_ --------------------------
	.section	.text._ZN6thrust24THRUST_300001_SM_1000_NS8cuda_cub4core6detail13_kernel_agentINS1_8__reduce11ReduceAgentIPN4cuda3std3__45tupleIJdlEEESC_SB_iNS1_9__extrema9arg_max_fIdlNS9_4lessIdEEEEEEJSC_SC_iSH_EEEvDpT0_,"ax",@progbits
	.align	128
        .global         _ZN6thrust24THRUST_300001_SM_1000_NS8cuda_cub4core6detail13_kernel_agentINS1_8__reduce11ReduceAgentIPN4cuda3std3__45tupleIJdlEEESC_SB_iNS1_9__extrema9arg_max_fIdlNS9_4lessIdEEEEEEJSC_SC_iSH_EEEvDpT0_
        .type           _ZN6thrust24THRUST_300001_SM_1000_NS8cuda_cub4core6detail13_kernel_agentINS1_8__reduce11ReduceAgentIPN4cuda3std3__45tupleIJdlEEESC_SB_iNS1_9__extrema9arg_max_fIdlNS9_4lessIdEEEEEEJSC_SC_iSH_EEEvDpT0_,@function
        .size           _ZN6thrust24THRUST_300001_SM_1000_NS8cuda_cub4core6detail13_kernel_agentINS1_8__reduce11ReduceAgentIPN4cuda3std3__45tupleIJdlEEESC_SB_iNS1_9__extrema9arg_max_fIdlNS9_4lessIdEEEEEEJSC_SC_iSH_EEEvDpT0_,(.L_x_715 - _ZN6thrust24THRUST_300001_SM_1000_NS8cuda_cub4core6detail13_kernel_agentINS1_8__reduce11ReduceAgentIPN4cuda3std3__45tupleIJdlEEESC_SB_iNS1_9__extrema9arg_max_fIdlNS9_4lessIdEEEEEEJSC_SC_iSH_EEEvDpT0_)
        .other          _ZN6thrust24THRUST_300001_SM_1000_NS8cuda_cub4core6detail13_kernel_agentINS1_8__reduce11ReduceAgentIPN4cuda3std3__45tupleIJdlEEESC_SB_iNS1_9__extrema9arg_max_fIdlNS9_4lessIdEEEEEEJSC_SC_iSH_EEEvDpT0_,@"STO_CUDA_ENTRY STV_DEFAULT"
_ZN6thrust24THRUST_300001_SM_1000_NS8cuda_cub4core6detail13_kernel_agentINS1_8__reduce11ReduceAgentIPN4cuda3std3__45tupleIJdlEEESC_SB_iNS1_9__extrema9arg_max_fIdlNS9_4lessIdEEEEEEJSC_SC_iSH_EEEvDpT0_:
.text._ZN6thrust24THRUST_300001_SM_1000_NS8cuda_cub4core6detail13_kernel_agentINS1_8__reduce11ReduceAgentIPN4cuda3std3__45tupleIJdlEEESC_SB_iNS1_9__extrema9arg_max_fIdlNS9_4lessIdEEEEEEJSC_SC_iSH_EEEvDpT0_:
        /* <DEDUP_REMOVED lines=21> */
.L_x_355:
[----:B0-----:R-:W-:Y:S05]  /*0150*/  BSYNC.RECONVERGENT B1 ;  /* 0x0000000000017941 */ /* 0x001fea0003800200 */
.L_x_354:
        /* <DEDUP_REMOVED lines=15> */
.L_x_362:
        /* <DEDUP_REMOVED lines=31> */
.L_x_361:
[----:B------:R-:W-:Y:S05]  /*0440*/  BSYNC.RECONVERGENT B3 ;  /* 0x0000000000037941 */ /* 0x000fea0003800200 */
.L_x_360:
[----:B------:R-:W-:Y:S02]  /*0450*/  IMAD.X R3, RZ, RZ, R3, P3 ;  /* 0x000000ffff037224 */ /* 0x000fe400018e0603 */
[----:B------:R-:W-:Y:S01]  /*0460*/  VIADD R19, R19, 0x100 ;  /* 0x0000010013137836 */ /* 0x000fe20000000000 */
[----:B------:R-:W-:Y:S06]  /*0470*/  @P2 BRA `(.L_x_362) ;  /* 0xfffffffc00742947 */ /* 0x000fec000383ffff */
.L_x_359:
[----:B------:R-:W-:Y:S05]  /*0480*/  BSYNC.RECONVERGENT B2 ;  /* 0x0000000000027941 */ /* 0x000fea0003800200 */
.L_x_358:
[----:B------:R-:W0:Y:S01]  /*0490*/  LDC.64 R8, c[0x0][0x380] ;  /* 0x0000e000ff087b82 */ /* 0x000e220000000a00 */
[----:B------:R-:W-:-:S13]  /*04a0*/  ISETP.GE.U32.AND P0, PT, R4, 0x300, PT ;  /* 0x000003000400780c */ /* 0x000fda0003f06070 */
[----:B------:R-:W-:Y:S05]  /*04b0*/  @!P0 BRA `(.L_x_357) ;  /* 0x0000000400908947 */ /* 0x000fea0003800000 */
.L_x_371:
        /* <DEDUP_REMOVED lines=13> */
[----:B------:R-:W-:Y:S01]  /*0590*/  IMAD.MOV.U32 R23, RZ, RZ, R12 ;  /* 0x000000ffff177224 */ /* 0x000fe200078e000c */
[----:B------:R-:W-:Y:S01]  /*05a0*/  MOV R25, R13 ;  /* 0x0000000d00197202 */ /* 0x000fe20000000f00 */
[----:B------:R-:W-:Y:S02]  /*05b0*/  IMAD.MOV.U32 R2, RZ, RZ, R14 ;  /* 0x000000ffff027224 */ /* 0x000fe400078e000e */
[----:B------:R-:W-:-:S09]  /*05c0*/  IMAD.MOV.U32 R3, RZ, RZ, R15 ;  /* 0x000000ffff037224 */ /* 0x000fd200078e000f */
        /* <DEDUP_REMOVED lines=9> */
.L_x_364:
[----:B------:R-:W-:Y:S05]  /*0660*/  BSYNC.RECONVERGENT B2 ;  /* 0x0000000000027941 */ /* 0x000fea0003800200 */
.L_x_363:
        /* <DEDUP_REMOVED lines=25> */
.L_x_366:
[----:B------:R-:W-:Y:S05]  /*0800*/  BSYNC.RECONVERGENT B2 ;  /* 0x0000000000027941 */ /* 0x000fea0003800200 */
.L_x_365:
        /* <DEDUP_REMOVED lines=21> */
.L_x_368:
[----:B------:R-:W-:Y:S05]  /*0960*/  BSYNC.RECONVERGENT B2 ;  /* 0x0000000000027941 */ /* 0x000fea0003800200 */
.L_x_367:
        /* <DEDUP_REMOVED lines=8> */
[----:B------:R-:W-:Y:S01]  /*09f0*/  IMAD.MOV.U32 R14, RZ, RZ, R2 ;  /* 0x000000ffff0e7224 */ /* 0x000fe200078e0002 */
[----:B------:R-:W-:Y:S01]  /*0a00*/  MOV R13, R7 ;  /* 0x00000007000d7202 */ /* 0x000fe20000000f00 */
[----:B------:R-:W-:Y:S02]  /*0a10*/  IMAD.MOV.U32 R15, RZ, RZ, R3 ;  /* 0x000000ffff0f7224 */ /* 0x000fe400078e0003 */
[----:B------:R-:W-:-:S09]  /*0a20*/  IMAD.MOV.U32 R12, RZ, RZ, R5 ;  /* 0x000000ffff0c7224 */ /* 0x000fd200078e0005 */
        /* <DEDUP_REMOVED lines=9> */
.L_x_370:
[----:B------:R-:W-:Y:S05]  /*0ac0*/  BSYNC.RECONVERGENT B2 ;  /* 0x0000000000027941 */ /* 0x000fea0003800200 */
.L_x_369:
[----:B------:R-:W-:-:S05]  /*0ad0*/  VIADD R19, R19, 0x400 ;  /* 0x0000040013137836 */ /* 0x000fca0000000000 */
[----:B------:R-:W-:-:S13]  /*0ae0*/  ISETP.GE.AND P0, PT, R19, UR5, PT ;  /* 0x0000000513007c0c */ /* 0x000fda000bf06270 */
[----:B------:R-:W-:Y:S05]  /*0af0*/  @!P0 BRA `(.L_x_371) ;  /* 0xfffffff800708947 */ /* 0x000fea000383ffff */
.L_x_357:
[----:B------:R-:W-:Y:S05]  /*0b00*/  BSYNC.RECONVERGENT B1 ;  /* 0x0000000000017941 */ /* 0x000fea0003800200 */
.L_x_356:
        /* <DEDUP_REMOVED lines=35> */
.L_x_374:
[----:B------:R-:W-:Y:S05]  /*0d40*/  BSYNC.RECONVERGENT B1 ;  /* 0x0000000000017941 */ /* 0x000fea0003800200 */
.L_x_373:
        /* <DEDUP_REMOVED lines=31> */
.L_x_376:
[----:B------:R-:W-:Y:S05]  /*0f40*/  BSYNC.RECONVERGENT B1 ;  /* 0x0000000000017941 */ /* 0x000fea0003800200 */
.L_x_375:
        /* <DEDUP_REMOVED lines=31> */
.L_x_378:
[----:B------:R-:W-:Y:S05]  /*1140*/  BSYNC.RECONVERGENT B1 ;  /* 0x0000000000017941 */ /* 0x000fea0003800200 */
.L_x_377:
        /* <DEDUP_REMOVED lines=31> */
.L_x_380:
[----:B------:R-:W-:Y:S05]  /*1340*/  BSYNC.RECONVERGENT B1 ;  /* 0x0000000000017941 */ /* 0x000fea0003800200 */
.L_x_379:
[----:B------:R-:W-:Y:S01]  /*1350*/  ISETP.GT.AND P0, PT, R9, 0xf, PT ;  /* 0x0000000f0900780c */ /* 0x000fe20003f04270 */
[----:B-1----:R1:W1:Y:S01]  /*1360*/  SHFL.DOWN PT, R6, R4, 0x10, 0x1f ;  /* 0x0a001f0004067f89 */ /* 0x00226200000e0000 */
[----:B------:R-:W-:Y:S01]  /*1370*/  BSSY.RECONVERGENT B1, `(.L_x_381) ;  /* 0x000001d000017945 */ /* 0x000fe20003800200 */
[----:B0-----:R-:W-:Y:S01]  /*1380*/  MOV R14, R8 ;  /* 0x00000008000e7202 */ /* 0x001fe20000000f00 */
[----:B----4-:R-:W-:Y:S01]  /*1390*/  IMAD.MOV.U32 R15, RZ, RZ, R10 ;  /* 0x000000ffff0f7224 */ /* 0x010fe200078e000a */
[----:B--2---:R0:W2:Y:S01]  /*13a0*/  SHFL.DOWN PT, R7, R5, 0x10, 0x1f ;  /* 0x0a001f0005077f89 */ /* 0x0040a200000e0000 */
[----:B------:R-:W-:Y:S02]  /*13b0*/  IMAD.MOV.U32 R2, RZ, RZ, R4 ;  /* 0x000000ffff027224 */ /* 0x000fe400078e0004 */
[----:B------:R-:W-:Y:S01]  /*13c0*/  IMAD.MOV.U32 R3, RZ, RZ, R5 ;  /* 0x000000ffff037224 */ /* 0x000fe200078e0005 */
[----:B------:R0:W4:Y:S04]  /*13d0*/  SHFL.DOWN PT, R11, R8, 0x10, 0x1f ;  /* 0x0a001f00080b7f89 */ /* 0x00012800000e0000 */
[----:B------:R0:W0:Y:S01]  /*13e0*/  SHFL.DOWN PT, R13, R10, 0x10, 0x1f ;  /* 0x0a001f000a0d7f89 */ /* 0x00002200000e0000 */
[----:B------:R-:W-:Y:S05]  /*13f0*/  @P0 BRA `(.L_x_382) ;  /* 0x0000000000500947 */ /* 0x000fea0003800000 */
[----:B-12---:R-:W-:Y:S01]  /*1400*/  DSETP.GEU.AND P0, PT, R4, R6, PT ;  /* 0x000000060400722a */ /* 0x006fe20003f0e000 */
        /* <DEDUP_REMOVED lines=19> */
.L_x_382:
[----:B------:R-:W-:Y:S05]  /*1540*/  BSYNC.RECONVERGENT B1 ;  /* 0x0000000000017941 */ /* 0x000fea0003800200 */
.L_x_381:
        /* <DEDUP_REMOVED lines=11> */
.L_x_384:
[----:B------:R-:W-:Y:S05]  /*1600*/  BSYNC.RECONVERGENT B1 ;  /* 0x0000000000017941 */ /* 0x000fea0003800200 */
.L_x_383:
        /* <DEDUP_REMOVED lines=8> */
[----:B-12---:R-:W1:Y:S04]  /*1690*/  LDS.128 R4, [R0+0x20] ;  /* 0x0000200000047984 */ /* 0x006e680000000c00 */
[----:B---3--:R2:W3:Y:S04]  /*16a0*/  LDS.64 R12, [R0+0x80] ;  /* 0x00008000000c7984 */ /* 0x0084e80000000a00 */
[----:B----4-:R2:W4:Y:S01]  /*16b0*/  LDS.128 R8, [R0+0x30] ;  /* 0x0000300000087984 */ /* 0x0105220000000c00 */
        /* <DEDUP_REMOVED lines=20> */
.L_x_387:
[----:B------:R-:W-:Y:S05]  /*1800*/  BSYNC.RECONVERGENT B1 ;  /* 0x0000000000017941 */ /* 0x000fea0003800200 */
.L_x_386:
        /* <DEDUP_REMOVED lines=10> */
[----:B------:R-:W-:Y:S01]  /*18b0*/  MOV R15, R26 ;  /* 0x0000001a000f7202 */ /* 0x000fe20000000f00 */
[----:B------:R-:W-:Y:S02]  /*18c0*/  IMAD.MOV.U32 R29, RZ, RZ, R27 ;  /* 0x000000ffff1d7224 */ /* 0x000fe400078e001b */
[----:B------:R-:W-:Y:S02]  /*18d0*/  IMAD.MOV.U32 R4, RZ, RZ, R24 ;  /* 0x000000ffff047224 */ /* 0x000fe400078e0018 */
[----:B------:R-:W-:-:S08]  /*18e0*/  IMAD.MOV.U32 R5, RZ, RZ, R25 ;  /* 0x000000ffff057224 */ /* 0x000fd000078e0019 */
        /* <DEDUP_REMOVED lines=9> */
.L_x_389:
[----:B------:R-:W-:Y:S05]  /*1980*/  BSYNC.RECONVERGENT B1 ;  /* 0x0000000000017941 */ /* 0x000fea0003800200 */
.L_x_388:
        /* <DEDUP_REMOVED lines=21> */
.L_x_391:
[----:B------:R-:W-:Y:S05]  /*1ae0*/  BSYNC.RECONVERGENT B1 ;  /* 0x0000000000017941 */ /* 0x000fea0003800200 */
.L_x_390:
        /* <DEDUP_REMOVED lines=23> */
.L_x_393:
[----:B------:R-:W-:Y:S05]  /*1c60*/  BSYNC.RECONVERGENT B1 ;  /* 0x0000000000017941 */ /* 0x000fea0003800200 */
.L_x_392:
        /* <DEDUP_REMOVED lines=21> */
.L_x_395:
[----:B------:R-:W-:Y:S05]  /*1dc0*/  BSYNC.RECONVERGENT B1 ;  /* 0x0000000000017941 */ /* 0x000fea0003800200 */
.L_x_394:
        /* <DEDUP_REMOVED lines=21> */
.L_x_397:
[----:B------:R-:W-:Y:S05]  /*1f20*/  BSYNC.RECONVERGENT B1 ;  /* 0x0000000000017941 */ /* 0x000fea0003800200 */
.L_x_396:
        /* <DEDUP_REMOVED lines=21> */
.L_x_372:
[----:B------:R-:W2:Y:S01]  /*2080*/  S2R R4, SR_LANEID ;  /* 0x0000000000047919 */ /* 0x000ea20000000000 */
[----:B-1----:R-:W-:Y:S01]  /*2090*/  LOP3.LUT R2, R0, 0x3e0, RZ, 0xc0, !PT ;  /* 0x000003e000027812 */ /* 0x002fe200078ec0ff */
[----:B------:R-:W-:Y:S01]  /*20a0*/  BSSY.RECONVERGENT B1, `(.L_x_398) ;  /* 0x0000024000017945 */ /* 0x000fe20003800200 */
[----:B-----5:R-:W-:Y:S02]  /*20b0*/  IMAD.MOV.U32 R16, RZ, RZ, R12 ;  /* 0x000000ffff107224 */ /* 0x020fe400078e000c */
[----:B------:R-:W-:Y:S02]  /*20c0*/  IMAD.MOV.U32 R18, RZ, RZ, R13 ;  /* 0x000000ffff127224 */ /* 0x000fe400078e000d */
[----:B------:R-:W-:Y:S01]  /*20d0*/  VIADD R3, R2, 0x20 ;  /* 0x0000002002037836 */ /* 0x000fe20000000000 */
[----:B------:R-:W-:-:S04]  /*20e0*/  LOP3.LUT R2, RZ, R2, RZ, 0x33, !PT ;  /* 0x00000002ff027212 */ /* 0x000fc800078e33ff */
[----:B------:R-:W-:Y:S01]  /*20f0*/  ISETP.GT.AND P0, PT, R3, UR8, PT ;  /* 0x0000000803007c0c */ /* 0x000fe2000bf04270 */
[----:B------:R-:W-:Y:S02]  /*2100*/  VIADD R2, R2, UR8 ;  /* 0x0000000802027c36 */ /* 0x000fe40008000000 */
[----:B------:R-:W-:-:S03]  /*2110*/  IMAD.MOV.U32 R3, RZ, RZ, R15 ;  /* 0x000000ffff037224 */ /* 0x000fc600078e000f */
[----:B------:R-:W-:Y:S01]  /*2120*/  SEL R5, R2, 0x1f, P0 ;  /* 0x0000001f02057807 */ /* 0x000fe20000000000 */
[----:B------:R-:W-:-:S04]  /*2130*/  IMAD.MOV.U32 R2, RZ, RZ, R14 ;  /* 0x000000ffff027224 */ /* 0x000fc800078e000e */
[----:B------:R1:W3:Y:S04]  /*2140*/  SHFL.DOWN PT, R6, R14, 0x1, R5 ;  /* 0x082000000e067989 */ /* 0x0002e800000e0005 */
[----:B------:R1:W4:Y:S04]  /*2150*/  SHFL.DOWN PT, R7, R15, 0x1, R5 ;  /* 0x082000000f077989 */ /* 0x00032800000e0005 */
[----:B0-----:R1:W0:Y:S01]  /*2160*/  SHFL.DOWN PT, R9, R12, 0x1, R5 ;  /* 0x082000000c097989 */ /* 0x00122200000e0005 */
[----:B--2---:R-:W-:-:S03]  /*2170*/  ISETP.GE.AND P0, PT, R4, R5, PT ;  /* 0x000000050400720c */ /* 0x004fc60003f06270 */
[----:B------:R1:W2:Y:S10]  /*2180*/  SHFL.DOWN PT, R11, R13, 0x1, R5 ;  /* 0x082000000d0b7989 */ /* 0x0002b400000e0005 */
[----:B-1----:R-:W-:Y:S05]  /*2190*/  @P0 BRA `(.L_x_399) ;  /* 0x0000000000500947 */ /* 0x002fea0003800000 */
[----:B---34-:R-:W-:Y:S01]  /*21a0*/  DSETP.GEU.AND P0, PT, R14, R6, PT ;  /* 0x000000060e00722a */ /* 0x018fe20003f0e000 */
[----:B0-----:R-:W-:Y:S01]  /*21b0*/  MOV R16, R9 ;  /* 0x0000000900107202 */ /* 0x001fe20000000f00 */
[----:B--2---:R-:W-:Y:S02]  /*21c0*/  IMAD.MOV.U32 R18, RZ, RZ, R11 ;  /* 0x000000ffff127224 */ /* 0x004fe400078e000b */
        /* <DEDUP_REMOVED lines=17> */
.L_x_399:
[----:B------:R-:W-:Y:S05]  /*22e0*/  BSYNC.RECONVERGENT B1 ;  /* 0x0000000000017941 */ /* 0x000fea0003800200 */
.L_x_398:
        /* <DEDUP_REMOVED lines=8> */
[----:B--2---:R1:W2:Y:S01]  /*2370*/  SHFL.DOWN PT, R11, R16, 0x2, R5 ;  /* 0x08400000100b7989 */ /* 0x0042a200000e0005 */
[----:B----4-:R-:W-:-:S03]  /*2380*/  IMAD.MOV.U32 R7, RZ, RZ, R3 ;  /* 0x000000ffff077224 */ /* 0x010fc600078e0003 */
[----:B------:R1:W4:Y:S04]  /*2390*/  SHFL.DOWN PT, R13, R18, 0x2, R5 ;  /* 0x08400000120d7989 */ /* 0x00032800000e0005 */
[----:B------:R-:W-:Y:S05]  /*23a0*/  @P0 BRA `(.L_x_401) ;  /* 0x0000000000500947 */ /* 0x000fea0003800000 */
[----:B0--3--:R-:W-:Y:S01]  /*23b0*/  DSETP.GEU.AND P0, PT, R2, R8, PT ;  /* 0x000000080200722a */ /* 0x009fe20003f0e000 */
        /* <DEDUP_REMOVED lines=19> */
.L_x_401:
[----:B------:R-:W-:Y:S05]  /*24f0*/  BSYNC.RECONVERGENT B1 ;  /* 0x0000000000017941 */ /* 0x000fea0003800200 */
.L_x_400:
[----:B-1----:R-:W-:Y:S01]  /*2500*/  VIADD R2, R4, 0x4 ;  /* 0x0000000404027836 */ /* 0x002fe20000000000 */
[----:B---3--:R1:W3:Y:S01]  /*2510*/  SHFL.DOWN PT, R8, R6, 0x4, R5 ;  /* 0x0880000006087989 */ /* 0x0082e200000e0005 */
[----:B------:R-:W-:Y:S01]  /*2520*/  BSSY.RECONVERGENT B1, `(.L_x_402) ;  /* 0x000001e000017945 */ /* 0x000fe20003800200 */
[----:B------:R-:W-:Y:S01]  /*2530*/  IMAD.MOV.U32 R14, RZ, RZ, R10 ;  /* 0x000000ffff0e7224 */ /* 0x000fe200078e000a */
[----:B------:R-:W-:Y:S01]  /*2540*/  MOV R3, R7 ;  /* 0x0000000700037202 */ /* 0x000fe20000000f00 */
[----:B0-----:R1:W0:Y:S01]  /*2550*/  SHFL.DOWN PT, R9, R7, 0x4, R5 ;  /* 0x0880000007097989 */ /* 0x00122200000e0005 */
[----:B------:R-:W-:Y:S01]  /*2560*/  ISETP.GT.AND P0, PT, R2, R5, PT ;  /* 0x000000050200720c */ /* 0x000fe20003f04270 */
[----:B------:R-:W-:Y:S02]  /*2570*/  IMAD.MOV.U32 R16, RZ, RZ, R12 ;  /* 0x000000ffff107224 */ /* 0x000fe400078e000c */
[----:B--2---:R1:W2:Y:S01]  /*2580*/  SHFL.DOWN PT, R11, R10, 0x4, R5 ;  /* 0x088000000a0b7989 */ /* 0x0042a200000e0005 */
[----:B------:R-:W-:-:S03]  /*2590*/  IMAD.MOV.U32 R2, RZ, RZ, R6 ;  /* 0x000000ffff027224 */ /* 0x000fc600078e0006 */
[----:B----4-:R1:W4:Y:S06]  /*25a0*/  SHFL.DOWN PT, R13, R12, 0x4, R5 ;  /* 0x088000000c0d7989 */ /* 0x01032c00000e0005 */
        /* <DEDUP_REMOVED lines=21> */
.L_x_403:
[----:B------:R-:W-:Y:S05]  /*2700*/  BSYNC.RECONVERGENT B1 ;  /* 0x0000000000017941 */ /* 0x000fea0003800200 */
.L_x_402:
[----:B-1----:R-:W-:Y:S01]  /*2710*/  VIADD R6, R4, 0x8 ;  /* 0x0000000804067836 */ /* 0x002fe20000000000 */
[----:B---3--:R1:W3:Y:S01]  /*2720*/  SHFL.DOWN PT, R8, R2, 0x8, R5 ;  /* 0x0900000002087989 */ /* 0x0082e200000e0005 */
[----:B------:R-:W-:Y:S01]  /*2730*/  BSSY.RECONVERGENT B1, `(.L_x_404) ;  /* 0x000001e000017945 */ /* 0x000fe20003800200 */
[----:B------:R-:W-:Y:S02]  /*2740*/  IMAD.MOV.U32 R10, RZ, RZ, R14 ;  /* 0x000000ffff0a7224 */ /* 0x000fe400078e000e */
[----:B------:R-:W-:Y:S01]  /*2750*/  ISETP.GT.AND P0, PT, R6, R5, PT ;  /* 0x000000050600720c */ /* 0x000fe20003f04270 */
[----:B0-----:R1:W0:Y:S01]  /*2760*/  SHFL.DOWN PT, R9, R3, 0x8, R5 ;  /* 0x0900000003097989 */ /* 0x00122200000e0005 */
[----:B------:R-:W-:Y:S02]  /*2770*/  IMAD.MOV.U32 R12, RZ, RZ, R16 ;  /* 0x000000ffff0c7224 */ /* 0x000fe400078e0010 */
[----:B------:R-:W-:Y:S01]  /*2780*/  IMAD.MOV.U32 R6, RZ, RZ, R2 ;  /* 0x000000ffff067224 */ /* 0x000fe200078e0002 */
[----:B--2---:R1:W2:Y:S01]  /*2790*/  SHFL.DOWN PT, R11, R14, 0x8, R5 ;  /* 0x090000000e0b7989 */ /* 0x0042a200000e0005 */
[----:B------:R-:W-:-:S03]  /*27a0*/  IMAD.MOV.U32 R7, RZ, RZ, R3 ;  /* 0x000000ffff077224 */ /* 0x000fc600078e0003 */
[----:B----4-:R1:W4:Y:S04]  /*27b0*/  SHFL.DOWN PT, R13, R16, 0x8, R5 ;  /* 0x09000000100d7989 */ /* 0x01032800000e0005 */
        /* <DEDUP_REMOVED lines=21> */
.L_x_405:
[----:B------:R-:W-:Y:S05]  /*2910*/  BSYNC.RECONVERGENT B1 ;  /* 0x0000000000017941 */ /* 0x000fea0003800200 */
.L_x_404:
[----:B-1----:R-:W-:Y:S01]  /*2920*/  VIADD R2, R4, 0x10 ;  /* 0x0000001004027836 */ /* 0x002fe20000000000 */
[----:B---3--:R1:W3:Y:S01]  /*2930*/  SHFL.DOWN PT, R8, R6, 0x10, R5 ;  /* 0x0a00000006087989 */ /* 0x0082e200000e0005 */
[----:B------:R-:W-:Y:S01]  /*2940*/  BSSY.RECONVERGENT B1, `(.L_x_406) ;  /* 0x000001e000017945 */ /* 0x000fe20003800200 */
[----:B------:R-:W-:Y:S02]  /*2950*/  IMAD.MOV.U32 R14, RZ, RZ, R10 ;  /* 0x000000ffff0e7224 */ /* 0x000fe400078e000a */
[----:B------:R-:W-:Y:S01]  /*2960*/  ISETP.GT.AND P0, PT, R2, R5, PT ;  /* 0x000000050200720c */ /* 0x000fe20003f04270 */
[----:B0-----:R1:W0:Y:S01]  /*2970*/  SHFL.DOWN PT, R9, R7, 0x10, R5 ;  /* 0x0a00000007097989 */ /* 0x00122200000e0005 */
[----:B------:R-:W-:Y:S01]  /*2980*/  IMAD.MOV.U32 R15, RZ, RZ, R12 ;  /* 0x000000ffff0f7224 */ /* 0x000fe200078e000c */
[----:B------:R-:W-:Y:S01]  /*2990*/  MOV R2, R6 ;  /* 0x0000000600027202 */ /* 0x000fe20000000f00 */
[----:B------:R-:W-:Y:S01]  /*29a0*/  IMAD.MOV.U32 R3, RZ, RZ, R7 ;  /* 0x000000ffff037224 */ /* 0x000fe200078e0007 */
[----:B--2---:R1:W2:Y:S04]  /*29b0*/  SHFL.DOWN PT, R11, R10, 0x10, R5 ;  /* 0x0a0000000a0b7989 */ /* 0x0042a800000e0005 */
        /* <DEDUP_REMOVED lines=22> */
.L_x_407:
[----:B------:R-:W-:Y:S05]  /*2b20*/  BSYNC.RECONVERGENT B1 ;  /* 0x0000000000017941 */ /* 0x000fea0003800200 */
.L_x_406:
        /* <DEDUP_REMOVED lines=11> */
.L_x_409:
[----:B------:R-:W-:Y:S05]  /*2be0*/  BSYNC.RECONVERGENT B1 ;  /* 0x0000000000017941 */ /* 0x000fea0003800200 */
.L_x_408:
[----:B------:R-:W-:Y:S01]  /*2bf0*/  BAR.SYNC.DEFER_BLOCKING 0x0 ;  /* 0x0000000000007b1d */ /* 0x000fe20000010000 */
[----:B------:R-:W-:-:S13]  /*2c00*/  ISETP.NE.AND P1, PT, R0, RZ, PT ;  /* 0x000000ff0000720c */ /* 0x000fda0003f25270 */
[----:B------:R-:W-:Y:S05]  /*2c10*/  @P1 BRA `(.L_x_385) ;  /* 0x0000003400981947 */ /* 0x000fea0003800000 */
[----:B------:R-:W-:Y:S01]  /*2c20*/  UISETP.GE.AND UP0, UPT, UR8, 0x21, UPT ;  /* 0x000000210800788c */ /* 0x000fe2000bf06270 */
[----:B--2---:R-:W-:Y:S02]  /*2c30*/  IMAD.MOV.U32 R11, RZ, RZ, R14 ;  /* 0x000000ffff0b7224 */ /* 0x004fe400078e000e */
[----:B---3--:R-:W-:Y:S02]  /*2c40*/  IMAD.MOV.U32 R8, RZ, RZ, R15 ;  /* 0x000000ffff087224 */ /* 0x008fe400078e000f */
[----:B------:R-:W-:Y:S02]  /*2c50*/  IMAD.MOV.U32 R4, RZ, RZ, R2 ;  /* 0x000000ffff047224 */ /* 0x000fe400078e0002 */
[----:B-1----:R-:W-:Y:S02]  /*2c60*/  IMAD.MOV.U32 R5, RZ, RZ, R3 ;  /* 0x000000ffff057224 */ /* 0x002fe400078e0003 */
[----:B------:R-:W-:Y:S05]  /*2c70*/  BRA.U !UP0, `(.L_x_410) ;  /* 0x00000001086c7547 */ /* 0x000fea000b800000 */
[----:B------:R-:W1:Y:S01]  /*2c80*/  S2UR UR5, SR_CgaCtaId ;  /* 0x00000000000579c3 */ /* 0x000e620000008800 */
[----:B------:R-:W-:Y:S01]  /*2c90*/  UMOV UR4, 0x400 ;  /* 0x0000040000047882 */ /* 0x000fe20000000000 */
[----:B------:R-:W-:Y:S01]  /*2ca0*/  BSSY.RECONVERGENT B1, `(.L_x_410) ;  /* 0x0000018000017945 */ /* 0x000fe20003800200 */
[----:B-1----:R-:W-:-:S09]  /*2cb0*/  ULEA UR4, UR5, UR4, 0x18 ;  /* 0x0000000405047291 */ /* 0x002fd2000f8ec0ff */
[----:B------:R-:W1:Y:S04]  /*2cc0*/  LDS.64 R6, [UR4+0x18] ;  /* 0x00001804ff067984 */ /* 0x000e680008000a00 */
[----:B----4-:R-:W2:Y:S01]  /*2cd0*/  LDS.64 R12, [UR4+0x20] ;  /* 0x00002004ff0c7984 */ /* 0x010ea20008000a00 */
[----:B-1----:R-:W-:Y:S01]  /*2ce0*/  DSETP.GEU.AND P0, PT, R2, R6, PT ;  /* 0x000000060200722a */ /* 0x002fe20003f0e000 */
        /* <DEDUP_REMOVED lines=19> */
.L_x_411:
[----:B------:R-:W-:Y:S05]  /*2e20*/  BSYNC.RECONVERGENT B1 ;  /* 0x0000000000017941 */ /* 0x000fea0003800200 */
.L_x_410:
[----:B------:R-:W-:Y:S01]  /*2e30*/  UISETP.GE.AND UP0, UPT, UR8, 0x41, UPT ;  /* 0x000000410800788c */ /* 0x000fe2000bf06270 */
[----:B0-----:R-:W-:Y:S01]  /*2e40*/  IMAD.MOV.U32 R9, RZ, RZ, R11 ;  /* 0x000000ffff097224 */ /* 0x001fe200078e000b */
        /* <DEDUP_REMOVED lines=9> */
[----:B----4-:R-:W1:Y:S01]  /*2ee0*/  LDS.64 R12, [UR4+0x30] ;  /* 0x00003004ff0c7984 */ /* 0x010e620008000a00 */
        /* <DEDUP_REMOVED lines=20> */
.L_x_413:
[----:B------:R-:W-:Y:S05]  /*3030*/  BSYNC.RECONVERGENT B1 ;  /* 0x0000000000017941 */ /* 0x000fea0003800200 */
.L_x_412:
        /* <DEDUP_REMOVED lines=32> */
.L_x_415:
[----:B------:R-:W-:Y:S05]  /*3240*/  BSYNC.RECONVERGENT B1 ;  /* 0x0000000000017941 */ /* 0x000fea0003800200 */
.L_x_414:
        /* <DEDUP_REMOVED lines=32> */
.L_x_417:
[----:B------:R-:W-:Y:S05]  /*3450*/  BSYNC.RECONVERGENT B1 ;  /* 0x0000000000017941 */ /* 0x000fea0003800200 */
.L_x_416:
        /* <DEDUP_REMOVED lines=32> */
.L_x_419:
[----:B------:R-:W-:Y:S05]  /*3660*/  BSYNC.RECONVERGENT B1 ;  /* 0x0000000000017941 */ /* 0x000fea0003800200 */
.L_x_418:
        /* <DEDUP_REMOVED lines=13> */
[----:B------:R-:W-:Y:S01]  /*3740*/  MOV R6, R2 ;  /* 0x0000000200067202 */ /* 0x000fe20000000f00 */
[----:B------:R-:W-:Y:S02]  /*3750*/  IMAD.MOV.U32 R7, RZ, RZ, R3 ;  /* 0x000000ffff077224 */ /* 0x000fe400078e0003 */
        /* <DEDUP_REMOVED lines=17> */
.L_x_421:
[----:B------:R-:W-:Y:S05]  /*3870*/  BSYNC.RECONVERGENT B1 ;  /* 0x0000000000017941 */ /* 0x000fea0003800200 */
.L_x_420:
        /* <DEDUP_REMOVED lines=32> */
.L_x_353:
        /* <DEDUP_REMOVED lines=34> */
[----:B------:R-:W-:-:S04]  /*3ca0*/  IMAD.MOV.U32 R15, RZ, RZ, 0x500 ;  /* 0x00000500ff0f7424 */ /* 0x000fc800078e00ff */
        /* <DEDUP_REMOVED lines=8> */
[----:B------:R-:W-:Y:S02]  /*3d30*/  @P2 MOV R9, R13 ;  /* 0x0000000d00092202 */ /* 0x000fe40000000f00 */
[----:B------:R-:W-:-:S04]  /*3d40*/  @P2 SEL R7, R11, R7, P0 ;  /* 0x000000070b072207 */ /* 0x000fc80000000000 */
        /* <DEDUP_REMOVED lines=11> */
[----:B------:R-:W-:Y:S01]  /*3e00*/  IMAD.MOV.U32 R27, RZ, RZ, R2 ;  /* 0x000000ffff1b7224 */ /* 0x000fe200078e0002 */
[----:B------:R-:W0:Y:S01]  /*3e10*/  LDCU UR4, c[0x0][0x390] ;  /* 0x00007200ff0477ac */ /* 0x000e220008000800 */
[----:B------:R-:W-:Y:S02]  /*3e20*/  IMAD.MOV.U32 R24, RZ, RZ, R3 ;  /* 0x000000ffff187224 */ /* 0x000fe400078e0003 */
[----:B------:R-:W-:-:S07]  /*3e30*/  IMAD.MOV.U32 R25, RZ, RZ, 0x500 ;  /* 0x00000500ff197424 */ /* 0x000fce00078e00ff */
.L_x_423:
[----:B------:R-:W1:Y:S01]  /*3e40*/  LDC.64 R22, c[0x0][0x380] ;  /* 0x0000e000ff167b82 */ /* 0x000e620000000a00 */
[----:B------:R-:W-:-:S04]  /*3e50*/  IMAD.IADD R3, R0, 0x1, R25 ;  /* 0x0000000100037824 */ /* 0x000fc800078e0219 */
[----:B-1----:R-:W-:-:S05]  /*3e60*/  IMAD.WIDE.U32 R22, R3, 0x10, R22 ;  /* 0x0000001003167825 */ /* 0x002fca00078e0016 */
        /* <DEDUP_REMOVED lines=17> */
[----:B------:R-:W-:-:S06]  /*3f80*/  @P2 IMAD.MOV.U32 R6, RZ, RZ, R29 ;  /* 0x000000ffff062224 */ /* 0x000fcc00078e001d */
[----:B----4-:R-:W-:Y:S01]  /*3f90*/  DSETP.GEU.AND P1, PT, R6, R10, PT ;  /* 0x0000000a0600722a */ /* 0x010fe20003f2e000 */
[----:B------:R-:W-:Y:S02]  /*3fa0*/  @P2 SEL R8, R27, R8, P0 ;  /* 0x000000081b082207 */ /* 0x000fe40000000000 */
[----:B------:R-:W-:-:S11]  /*3fb0*/  @P2 SEL R9, R24, R9, P0 ;  /* 0x0000000918092207 */ /* 0x000fd60000000000 */
[----:B-----5:R-:W-:-:S04]  /*3fc0*/  @P1 ISETP.GE.U32.AND P0, PT, R8, R12, PT ;  /* 0x0000000c0800120c */ /* 0x020fc80003f06070 */
        /* <DEDUP_REMOVED lines=25> */
[----:B------:R-:W-:Y:S01]  /*4160*/  @P1 IMAD.MOV.U32 R19, RZ, RZ, R15 ;  /* 0x000000ffff131224 */ /* 0x000fe200078e000f */
[----:B------:R-:W-:Y:S02]  /*4170*/  @P1 SEL R20, R16, R20, P0 ;  /* 0x0000001410141207 */ /* 0x000fe40000000000 */
[----:B------:R-:W-:Y:S01]  /*4180*/  @P1 SEL R21, R17, R21, P0 ;  /* 0x0000001511151207 */ /* 0x000fe20000000000 */
[----:B------:R-:W-:-:S05]  /*4190*/  VIADD R7, R25, 0xa00 ;  /* 0x00000a0019077836 */ /* 0x000fca0000000000 */
[----:B0-----:R-:W-:Y:S01]  /*41a0*/  ISETP.GT.AND P1, PT, R7, UR4, PT ;  /* 0x0000000407007c0c */ /* 0x001fe2000bf24270 */
[----:B------:R-:W-:-:S04]  /*41b0*/  VIADD R15, R25, 0x500 ;  /* 0x00000500190f7836 */ /* 0x000fc80000000000 */
[----:B------:R-:W-:Y:S01]  /*41c0*/  IMAD.MOV.U32 R25, RZ, RZ, R15 ;  /* 0x000000ffff197224 */ /* 0x000fe200078e000f */
[----:B--2---:R-:W-:-:S14]  /*41d0*/  DSETP.GEU.AND P2, PT, R18, R4, PT ;  /* 0x000000041200722a */ /* 0x004fdc0003f4e000 */
[----:B------:R-:W-:-:S04]  /*41e0*/  @P2 ISETP.GE.U32.AND P0, PT, R20, R2, PT ;  /* 0x000000021400220c */ /* 0x000fc80003f06070 */
[----:B------:R-:W-:-:S13]  /*41f0*/  @P2 ISETP.GE.AND.EX P0, PT, R21, R3, PT, P0 ;  /* 0x000000031500220c */ /* 0x000fda0003f06300 */
[----:B------:R-:W-:-:S06]  /*4200*/  @P2 DSETP.GT.OR P0, PT, R18, R4, !P0 ;  /* 0x000000041200222a */ /* 0x000fcc0004704400 */
[----:B------:R-:W-:Y:S02]  /*4210*/  @P2 FSEL R6, R18, R4, P0 ;  /* 0x0000000412062208 */ /* 0x000fe40000000000 */
[----:B------:R-:W-:Y:S02]  /*4220*/  @P2 FSEL R19, R19, R5, P0 ;  /* 0x0000000513132208 */ /* 0x000fe40000000000 */
[----:B------:R-:W-:Y:S02]  /*4230*/  @P2 SEL R2, R20, R2, P0 ;  /* 0x0000000214022207 */ /* 0x000fe40000000000 */
[----:B------:R-:W-:Y:S01]  /*4240*/  @P2 SEL R3, R21, R3, P0 ;  /* 0x0000000315032207 */ /* 0x000fe20000000000 */
[----:B------:R-:W-:Y:S02]  /*4250*/  @P2 IMAD.MOV.U32 R4, RZ, RZ, R6 ;  /* 0x000000ffff042224 */ /* 0x000fe400078e0006 */
[----:B------:R-:W-:Y:S02]  /*4260*/  @P2 IMAD.MOV.U32 R5, RZ, RZ, R19 ;  /* 0x000000ffff052224 */ /* 0x000fe400078e0013 */
[----:B------:R-:W-:-:S02]  /*4270*/  IMAD.MOV.U32 R27, RZ, RZ, R2 ;  /* 0x000000ffff1b7224 */ /* 0x000fc400078e0002 */
[----:B------:R-:W-:Y:S01]  /*4280*/  IMAD.MOV.U32 R24, RZ, RZ, R3 ;  /* 0x000000ffff187224 */ /* 0x000fe200078e0003 */
[----:B------:R-:W-:Y:S06]  /*4290*/  @!P1 BRA `(.L_x_423) ;  /* 0xfffffff800e89947 */ /* 0x000fec000383ffff */
.L_x_422:
[----:B------:R-:W-:-:S13]  /*42a0*/  ISETP.GE.AND P0, PT, R15, UR4, PT ;  /* 0x000000040f007c0c */ /* 0x000fda000bf06270 */
        /* <DEDUP_REMOVED lines=12> */
[----:B------:R-:W0:Y:S01]  /*4370*/  LDC.64 R6, c[0x0][0x380] ;  /* 0x0000e000ff067b82 */ /* 0x000e220000000a00 */
[----:B------:R-:W-:Y:S01]  /*4380*/  LEA.HI R8, R20, 0x1, RZ, 0x18 ;  /* 0x0000000114087811 */ /* 0x000fe200078fc0ff */
[----:B------:R-:W-:Y:S01]  /*4390*/  IMAD.IADD R21, R0, 0x1, R15 ;  /* 0x0000000100157824 */ /* 0x000fe200078e020f */
[----:B------:R-:W-:Y:S02]  /*43a0*/  MOV R12, R0 ;  /* 0x00000000000c7202 */ /* 0x000fe40000000f00 */
[----:B------:R-:W-:-:S05]  /*43b0*/  LOP3.LUT R8, R8, 0x3, RZ, 0xc0, !PT ;  /* 0x0000000308087812 */ /* 0x000fca00078ec0ff */
[----:B------:R-:W-:-:S07]  /*43c0*/  IMAD.MOV R14, RZ, RZ, -R8 ;  /* 0x000000ffff0e7224 */ /* 0x000fce00078e0a08 */
.L_x_430:
[----:B0-----:R-:W-:-:S05]  /*43d0*/  IMAD.WIDE.U32 R18, R21, 0x10, R6 ;  /* 0x0000001015127825 */ /* 0x001fca00078e0006 */
[----:B------:R-:W2:Y:S04]  /*43e0*/  LDG.E.64.CONSTANT R8, desc[UR6][R18.64] ;  /* 0x0000000612087981 */ /* 0x000ea8000c1e9b00 */
[----:B------:R-:W3:Y:S01]  /*43f0*/  LDG.E.64.CONSTANT R10, desc[UR6][R18.64+0x8] ;  /* 0x00000806120a7981 */ /* 0x000ee2000c1e9b00 */
[----:B------:R-:W-:Y:S01]  /*4400*/  VIADD R14, R14, 0x1 ;  /* 0x000000010e0e7836 */ /* 0x000fe20000000000 */
[----:B------:R-:W-:Y:S01]  /*4410*/  BSSY.RECONVERGENT B3, `(.L_x_428) ;  /* 0x000001a000037945 */ /* 0x000fe20003800200 */
[----:B------:R-:W-:Y:S02]  /*4420*/  IMAD.MOV.U32 R23, RZ, RZ, R2 ;  /* 0x000000ffff177224 */ /* 0x000fe400078e0002 */
        /* <DEDUP_REMOVED lines=24> */
.L_x_429:
[----:B------:R-:W-:Y:S05]  /*45b0*/  BSYNC.RECONVERGENT B3 ;  /* 0x0000000000037941 */ /* 0x000fea0003800200 */
.L_x_428:
[----:B------:R-:W-:Y:S02]  /*45c0*/  VIADD R12, R12, 0x100 ;  /* 0x000001000c0c7836 */ /* 0x000fe40000000000 */
[----:B------:R-:W-:Y:S01]  /*45d0*/  VIADD R21, R21, 0x100 ;  /* 0x0000010015157836 */ /* 0x000fe20000000000 */
[----:B------:R-:W-:Y:S06]  /*45e0*/  @P2 BRA `(.L_x_430) ;  /* 0xfffffffc00782947 */ /* 0x000fec000383ffff */
.L_x_427:
[----:B------:R-:W-:Y:S05]  /*45f0*/  BSYNC.RECONVERGENT B2 ;  /* 0x0000000000027941 */ /* 0x000fea0003800200 */
.L_x_426:
[----:B------:R-:W-:-:S13]  /*4600*/  ISETP.GE.U32.AND P0, PT, R20, 0x300, PT ;  /* 0x000003001400780c */ /* 0x000fda0003f06070 */
[----:B------:R-:W-:Y:S05]  /*4610*/  @!P0 BRA `(.L_x_425) ;  /* 0x0000000400c88947 */ /* 0x000fea0003800000 */
[----:B------:R-:W0:Y:S01]  /*4620*/  LDCU.64 UR8, c[0x0][0x380] ;  /* 0x00007000ff0877ac */ /* 0x000e220008000a00 */
[----:B------:R-:W1:Y:S01]  /*4630*/  LDC.64 R10, c[0x0][0x380] ;  /* 0x0000e000ff0a7b82 */ /* 0x000e620000000a00 */
[C---:B------:R-:W-:Y:S01]  /*4640*/  IADD3 R17, P0, PT, R12.reuse, R15, RZ ;  /* 0x0000000f0c117210 */ /* 0x040fe20007f1e0ff */
[----:B------:R-:W-:-:S04]  /*4650*/  IMAD.IADD R15, R12, 0x1, R15 ;  /* 0x000000010c0f7824 */ /* 0x000fc800078e020f */
[----:B------:R-:W-:Y:S01]  /*4660*/  IMAD.X R6, RZ, RZ, RZ, P0 ;  /* 0x000000ffff067224 */ /* 0x000fe200000e06ff */
[----:B0-----:R-:W-:-:S04]  /*4670*/  LEA R14, P1, R17, UR8, 0x4 ;  /* 0x00000008110e7c11 */ /* 0x001fc8000f8220ff */
[----:B------:R-:W-:Y:S02]  /*4680*/  IADD3 R14, P0, PT, R14, 0x3008, RZ ;  /* 0x000030080e0e7810 */ /* 0x000fe40007f1e0ff */
[----:B------:R-:W-:-:S05]  /*4690*/  LEA.HI.X R17, R17, UR9, R6, 0x4, P1 ;  /* 0x0000000911117c11 */ /* 0x000fca00088f2406 */
[----:B------:R-:W-:-:S07]  /*46a0*/  IMAD.X R17, RZ, RZ, R17, P0 ;  /* 0x000000ffff117224 */ /* 0x000fce00000e0611 */
.L_x_439:
[----:B-1----:R-:W-:-:S05]  /*46b0*/  IMAD.WIDE.U32 R8, R15, 0x10, R10 ;  /* 0x000000100f087825 */ /* 0x002fca00078e000a */
[----:B------:R-:W2:Y:S04]  /*46c0*/  LDG.E.64.CONSTANT R22, desc[UR6][R8.64] ;  /* 0x0000000608167981 */ /* 0x000ea8000c1e9b00 */
[----:B------:R0:W3:Y:S02]  /*46d0*/  LDG.E.64.CONSTANT R6, desc[UR6][R8.64+0x8] ;  /* 0x0000080608067981 */ /* 0x0000e4000c1e9b00 */
[----:B0-----:R-:W-:Y:S02]  /*46e0*/  IMAD.MOV.U32 R8, RZ, RZ, R14 ;  /* 0x000000ffff087224 */ /* 0x001fe400078e000e */
[----:B------:R-:W-:-:S05]  /*46f0*/  IMAD.MOV.U32 R9, RZ, RZ, R17 ;  /* 0x000000ffff097224 */ /* 0x000fca00078e0011 */
[----:B------:R0:W5:Y:S04]  /*4700*/  LDG.E.64.CONSTANT R20, desc[UR6][R8.64+-0x2008] ;  /* 0xffdff80608147981 */ /* 0x000168000c1e9b00 */
[----:B------:R0:W5:Y:S01]  /*4710*/  LDG.E.64.CONSTANT R18, desc[UR6][R8.64+-0x2000] ;  /* 0xffe0000608127981 */ /* 0x000162000c1e9b00 */
[----:B------:R-:W-:Y:S01]  /*4720*/  BSSY.RECONVERGENT B2, `(.L_x_431) ;  /* 0x0000015000027945 */ /* 0x000fe20003800200 */
[----:B--2---:R-:W-:Y:S01]  /*4730*/  DSETP.GEU.AND P0, PT, R4, R22, PT ;  /* 0x000000160400722a */ /* 0x004fe20003f0e000 */
[----:B------:R-:W-:Y:S02]  /*4740*/  IMAD.MOV.U32 R16, RZ, RZ, R22 ;  /* 0x000000ffff107224 */ /* 0x000fe400078e0016 */
[----:B------:R-:W-:Y:S01]  /*4750*/  IMAD.MOV.U32 R17, RZ, RZ, R23 ;  /* 0x000000ffff117224 */ /* 0x000fe200078e0017 */
[----:B---3--:R-:W-:Y:S01]  /*4760*/  MOV R29, R7 ;  /* 0x00000007001d7202 */ /* 0x008fe20000000f00 */
[----:B------:R-:W-:-:S09]  /*4770*/  IMAD.MOV.U32 R27, RZ, RZ, R6 ;  /* 0x000000ffff1b7224 */ /* 0x000fd200078e0006 */
        /* <DEDUP_REMOVED lines=15> */
.L_x_432:
[----:B------:R-:W-:Y:S05]  /*4870*/  BSYNC.RECONVERGENT B2 ;  /* 0x0000000000027941 */ /* 0x000fea0003800200 */
.L_x_431:
[----:B------:R0:W5:Y:S04]  /*4880*/  LDG.E.64.CONSTANT R6, desc[UR6][R8.64+-0x1008] ;  /* 0xffeff80608067981 */ /* 0x000168000c1e9b00 */
[----:B------:R0:W5:Y:S02]  /*4890*/  LDG.E.64.CONSTANT R4, desc[UR6][R8.64+-0x1000] ;  /* 0xfff0000608047981 */ /* 0x000164000c1e9b00 */
[----:B-----5:R-:W-:Y:S01]  /*48a0*/  DSETP.GEU.AND P0, PT, R16, R20, PT ;  /* 0x000000141000722a */ /* 0x020fe20003f0e000 */
[----:B------:R-:W-:Y:S01]  /*48b0*/  BSSY.RECONVERGENT B2, `(.L_x_433) ;  /* 0x0000014000027945 */ /* 0x000fe20003800200 */
[----:B------:R-:W-:Y:S02]  /*48c0*/  IMAD.MOV.U32 R2, RZ, RZ, R20 ;  /* 0x000000ffff027224 */ /* 0x000fe400078e0014 */
[----:B------:R-:W-:-:S02]  /*48d0*/  IMAD.MOV.U32 R3, RZ, RZ, R21 ;  /* 0x000000ffff037224 */ /* 0x000fc400078e0015 */
        /* <DEDUP_REMOVED lines=17> */
.L_x_434:
[----:B------:R-:W-:Y:S05]  /*49f0*/  BSYNC.RECONVERGENT B2 ;  /* 0x0000000000027941 */ /* 0x000fea0003800200 */
.L_x_433:
[----:B------:R0:W5:Y:S04]  /*4a00*/  LDG.E.64.CONSTANT R16, desc[UR6][R8.64+-0x8] ;  /* 0xfffff80608107981 */ /* 0x000168000c1e9b00 */
[----:B------:R0:W5:Y:S01]  /*4a10*/  LDG.E.64.CONSTANT R18, desc[UR6][R8.64] ;  /* 0x0000000608127981 */ /* 0x000162000c1e9b00 */
[----:B------:R-:W-:Y:S01]  /*4a20*/  DSETP.GEU.AND P0, PT, R2, R6, PT ;  /* 0x000000060200722a */ /* 0x000fe20003f0e000 */
[----:B------:R-:W-:Y:S01]  /*4a30*/  BSSY.RECONVERGENT B2, `(.L_x_435) ;  /* 0x0000014000027945 */ /* 0x000fe20003800200 */
[----:B------:R-:W-:Y:S02]  /*4a40*/  IMAD.MOV.U32 R20, RZ, RZ, R6 ;  /* 0x000000ffff147224 */ /* 0x000fe400078e0006 */
[----:B------:R-:W-:Y:S02]  /*4a50*/  IMAD.MOV.U32 R21, RZ, RZ, R7 ;  /* 0x000000ffff157224 */ /* 0x000fe400078e0007 */
[----:B------:R-:W-:-:S02]  /*4a60*/  IMAD.MOV.U32 R29, RZ, RZ, R4 ;  /* 0x000000ffff1d7224 */ /* 0x000fc400078e0004 */
        /* <DEDUP_REMOVED lines=16> */
.L_x_436:
[----:B------:R-:W-:Y:S05]  /*4b70*/  BSYNC.RECONVERGENT B2 ;  /* 0x0000000000027941 */ /* 0x000fea0003800200 */
.L_x_435:
[----:B-----5:R-:W-:Y:S01]  /*4b80*/  DSETP.GEU.AND P0, PT, R20, R16, PT ;  /* 0x000000101400722a */ /* 0x020fe20003f0e000 */
[----:B------:R-:W-:Y:S01]  /*4b90*/  BSSY.RECONVERGENT B2, `(.L_x_437) ;  /* 0x0000014000027945 */ /* 0x000fe20003800200 */
[----:B------:R-:W-:Y:S02]  /*4ba0*/  IMAD.MOV.U32 R4, RZ, RZ, R16 ;  /* 0x000000ffff047224 */ /* 0x000fe400078e0010 */
[----:B------:R-:W-:Y:S02]  /*4bb0*/  IMAD.MOV.U32 R5, RZ, RZ, R17 ;  /* 0x000000ffff057224 */ /* 0x000fe400078e0011 */
[----:B------:R-:W-:Y:S02]  /*4bc0*/  IMAD.MOV.U32 R2, RZ, RZ, R18 ;  /* 0x000000ffff027224 */ /* 0x000fe400078e0012 */
[----:B------:R-:W-:-:S06]  /*4bd0*/  IMAD.MOV.U32 R3, RZ, RZ, R19 ;  /* 0x000000ffff037224 */ /* 0x000fcc00078e0013 */
        /* <DEDUP_REMOVED lines=15> */
.L_x_438:
[----:B------:R-:W-:Y:S05]  /*4cd0*/  BSYNC.RECONVERGENT B2 ;  /* 0x0000000000027941 */ /* 0x000fea0003800200 */
.L_x_437:
[----:B------:R-:W-:Y:S01]  /*4ce0*/  VIADD R12, R12, 0x400 ;  /* 0x000004000c0c7836 */ /* 0x000fe20000000000 */
[----:B------:R-:W-:Y:S01]  /*4cf0*/  IADD3 R14, P1, PT, R8, 0x4000, RZ ;  /* 0x00004000080e7810 */ /* 0x000fe20007f3e0ff */
[----:B------:R-:W-:-:S03]  /*4d00*/  VIADD R15, R15, 0x400 ;  /* 0x000004000f0f7836 */ /* 0x000fc60000000000 */
[----:B------:R-:W-:Y:S01]  /*4d10*/  ISETP.GE.AND P0, PT, R12, R13, PT ;  /* 0x0000000d0c00720c */ /* 0x000fe20003f06270 */
[----:B------:R-:W-:-:S12]  /*4d20*/  IMAD.X R17, RZ, RZ, R9, P1 ;  /* 0x000000ffff117224 */ /* 0x000fd800008e0609 */
[----:B------:R-:W-:Y:S05]  /*4d30*/  @!P0 BRA `(.L_x_439) ;  /* 0xfffffff8005c8947 */ /* 0x000fea000383ffff */
.L_x_425:
[----:B------:R-:W-:Y:S05]  /*4d40*/  BSYNC.RECONVERGENT B1 ;  /* 0x0000000000017941 */ /* 0x000fea0003800200 */
.L_x_424:
        /* <DEDUP_REMOVED lines=32> */
.L_x_441:
[----:B------:R-:W-:Y:S05]  /*4f50*/  BSYNC.RECONVERGENT B1 ;  /* 0x0000000000017941 */ /* 0x000fea0003800200 */
.L_x_440:
        /* <DEDUP_REMOVED lines=12> */
[----:B---3--:R-:W-:Y:S01]  /*5020*/  IMAD.MOV.U32 R8, RZ, RZ, R14 ;  /* 0x000000ffff087224 */ /* 0x008fe200078e000e */
        /* <DEDUP_REMOVED lines=18> */
.L_x_443:
[----:B------:R-:W-:Y:S05]  /*5150*/  BSYNC.RECONVERGENT B1 ;  /* 0x0000000000017941 */ /* 0x000fea0003800200 */
.L_x_442:
[----:B------:R-:W-:Y:S01]  /*5160*/  ISETP.GT.AND P0, PT, R10, 0x1b, PT ;  /* 0x0000001b0a00780c */ /* 0x000fe20003f04270 */
[----:B0-----:R0:W0:Y:S01]  /*5170*/  SHFL.DOWN PT, R6, R2, 0x4, 0x1f ;  /* 0x08801f0002067f89 */ /* 0x00102200000e0000 */
[----:B------:R-:W-:Y:S01]  /*5180*/  BSSY.RECONVERGENT B1, `(.L_x_444) ;  /* 0x000001d000017945 */ /* 0x000fe20003800200 */
[----:B------:R-:W-:Y:S02]  /*5190*/  IMAD.MOV.U32 R11, RZ, RZ, R8 ;  /* 0x000000ffff0b7224 */ /* 0x000fe400078e0008 */
[----:B------:R0:W0:Y:S01]  /*51a0*/  SHFL.DOWN PT, R7, R3, 0x4, 0x1f ;  /* 0x08801f0003077f89 */ /* 0x00002200000e0000 */
[----:B------:R-:W-:Y:S02]  /*51b0*/  IMAD.MOV.U32 R12, RZ, RZ, R9 ;  /* 0x000000ffff0c7224 */ /* 0x000fe400078e0009 */
[----:B-1----:R-:W-:Y:S01]  /*51c0*/  IMAD.MOV.U32 R4, RZ, RZ, R2 ;  /* 0x000000ffff047224 */ /* 0x002fe200078e0002 */
[----:B----4-:R1:W4:Y:S01]  /*51d0*/  SHFL.DOWN PT, R13, R8, 0x4, 0x1f ;  /* 0x08801f00080d7f89 */ /* 0x01032200000e0000 */
[----:B--2---:R-:W-:-:S03]  /*51e0*/  IMAD.MOV.U32 R5, RZ, RZ, R3 ;  /* 0x000000ffff057224 */ /* 0x004fc600078e0003 */
[----:B---3--:R1:W2:Y:S01]  /*51f0*/  SHFL.DOWN PT, R14, R9, 0x4, 0x1f ;  /* 0x08801f00090e7f89 */ /* 0x0082a200000e0000 */
[----:B------:R-:W-:Y:S05]  /*5200*/  @P0 BRA `(.L_x_445) ;  /* 0x0000000000500947 */ /* 0x000fea0003800000 */
[----:B0-----:R-:W-:Y:S01]  /*5210*/  DSETP.GEU.AND P0, PT, R2, R6, PT ;  /* 0x000000060200722a */ /* 0x001fe20003f0e000 */
[----:B----4-:R-:W-:Y:S02]  /*5220*/  IMAD.MOV.U32 R11, RZ, RZ, R13 ;  /* 0x000000ffff0b7224 */ /* 0x010fe400078e000d */
[----:B--2---:R-:W-:Y:S02]  /*5230*/  IMAD.MOV.U32 R12, RZ, RZ, R14 ;  /* 0x000000ffff0c7224 */ /* 0x004fe400078e000e */
        /* <DEDUP_REMOVED lines=17> */
.L_x_445:
[----:B------:R-:W-:Y:S05]  /*5350*/  BSYNC.RECONVERGENT B1 ;  /* 0x0000000000017941 */ /* 0x000fea0003800200 */
.L_x_444:
[----:B------:R-:W-:Y:S01]  /*5360*/  ISETP.GT.AND P0, PT, R10, 0x17, PT ;  /* 0x000000170a00780c */ /* 0x000fe20003f04270 */
[----:B0-----:R0:W3:Y:S01]  /*5370*/  SHFL.DOWN PT, R2, R4, 0x8, 0x1f ;  /* 0x09001f0004027f89 */ /* 0x0010e200000e0000 */
[----:B------:R-:W-:Y:S01]  /*5380*/  BSSY.RECONVERGENT B1, `(.L_x_446) ;  /* 0x000001d000017945 */ /* 0x000fe20003800200 */
[----:B-1----:R-:W-:Y:S02]  /*5390*/  IMAD.MOV.U32 R8, RZ, RZ, R11 ;  /* 0x000000ffff087224 */ /* 0x002fe400078e000b */
[----:B------:R0:W1:Y:S01]  /*53a0*/  SHFL.DOWN PT, R3, R5, 0x8, 0x1f ;  /* 0x09001f0005037f89 */ /* 0x00006200000e0000 */
[----:B------:R-:W-:Y:S02]  /*53b0*/  IMAD.MOV.U32 R9, RZ, RZ, R12 ;  /* 0x000000ffff097224 */ /* 0x000fe400078e000c */
[----:B------:R-:W-:Y:S01]  /*53c0*/  IMAD.MOV.U32 R6, RZ, RZ, R4 ;  /* 0x000000ffff067224 */ /* 0x000fe200078e0004 */
[----:B--2---:R0:W2:Y:S01]  /*53d0*/  SHFL.DOWN PT, R14, R11, 0x8, 0x1f ;  /* 0x09001f000b0e7f89 */ /* 0x0040a200000e0000 */
[----:B------:R-:W-:-:S03]  /*53e0*/  IMAD.MOV.U32 R7, RZ, RZ, R5 ;  /* 0x000000ffff077224 */ /* 0x000fc600078e0005 */
[----:B----4-:R0:W4:Y:S01]  /*53f0*/  SHFL.DOWN PT, R13, R12, 0x8, 0x1f ;  /* 0x09001f000c0d7f89 */ /* 0x01012200000e0000 */
        /* <DEDUP_REMOVED lines=21> */
.L_x_447:
[----:B------:R-:W-:Y:S05]  /*5550*/  BSYNC.RECONVERGENT B1 ;  /* 0x0000000000017941 */ /* 0x000fea0003800200 */
.L_x_446:
[----:B------:R-:W-:Y:S01]  /*5560*/  ISETP.GT.AND P0, PT, R10, 0xf, PT ;  /* 0x0000000f0a00780c */ /* 0x000fe20003f04270 */
[----:B0-----:R0:W0:Y:S01]  /*5570*/  SHFL.DOWN PT, R4, R6, 0x10, 0x1f ;  /* 0x0a001f0006047f89 */ /* 0x00102200000e0000 */
[----:B------:R-:W-:Y:S01]  /*5580*/  BSSY.RECONVERGENT B1, `(.L_x_448) ;  /* 0x000001d000017945 */ /* 0x000fe20003800200 */
[----:B--2---:R-:W-:Y:S02]  /*5590*/  IMAD.MOV.U32 R14, RZ, RZ, R8 ;  /* 0x000000ffff0e7224 */ /* 0x004fe400078e0008 */
[----:B------:R2:W0:Y:S01]  /*55a0*/  SHFL.DOWN PT, R5, R7, 0x10, 0x1f ;  /* 0x0a001f0007057f89 */ /* 0x00042200000e0000 */
[----:B------:R-:W-:Y:S02]  /*55b0*/  IMAD.MOV.U32 R15, RZ, RZ, R9 ;  /* 0x000000ffff0f7224 */ /* 0x000fe400078e0009 */
[----:B---3--:R-:W-:Y:S01]  /*55c0*/  IMAD.MOV.U32 R2, RZ, RZ, R6 ;  /* 0x000000ffff027224 */ /* 0x008fe200078e0006 */
[----:B------:R2:W3:Y:S01]  /*55d0*/  SHFL.DOWN PT, R11, R8, 0x10, 0x1f ;  /* 0x0a001f00080b7f89 */ /* 0x0004e200000e0000 */
[----:B-1----:R-:W-:-:S03]  /*55e0*/  IMAD.MOV.U32 R3, RZ, RZ, R7 ;  /* 0x000000ffff037224 */ /* 0x002fc600078e0007 */
[----:B------:R2:W1:Y:S01]  /*55f0*/  SHFL.DOWN PT, R12, R9, 0x10, 0x1f ;  /* 0x0a001f00090c7f89 */ /* 0x00046200000e0000 */
[----:B------:R-:W-:Y:S05]  /*5600*/  @P0 BRA `(.L_x_449) ;  /* 0x0000000000500947 */ /* 0x000fea0003800000 */
[----:B0-----:R-:W-:Y:S01]  /*5610*/  DSETP.GEU.AND P0, PT, R6, R4, PT ;  /* 0x000000040600722a */ /* 0x001fe20003f0e000 */
[----:B---3--:R-:W-:Y:S02]  /*5620*/  IMAD.MOV.U32 R14, RZ, RZ, R11 ;  /* 0x000000ffff0e7224 */ /* 0x008fe400078e000b */
        /* <DEDUP_REMOVED lines=18> */
.L_x_449:
[----:B------:R-:W-:Y:S05]  /*5750*/  BSYNC.RECONVERGENT B1 ;  /* 0x0000000000017941 */ /* 0x000fea0003800200 */
.L_x_448:
        /* <DEDUP_REMOVED lines=11> */
.L_x_451:
[----:B------:R-:W-:Y:S05]  /*5810*/  BSYNC.RECONVERGENT B1 ;  /* 0x0000000000017941 */ /* 0x000fea0003800200 */
.L_x_450:
        /* <DEDUP_REMOVED lines=8> */
[----:B--2---:R-:W2:Y:S04]  /*58a0*/  LDS.128 R4, [R0+0x20] ;  /* 0x0000200000047984 */ /* 0x004ea80000000c00 */
[----:B-1--4-:R1:W4:Y:S04]  /*58b0*/  LDS.64 R12, [R0+0x80] ;  /* 0x00008000000c7984 */ /* 0x0123280000000a00 */
[----:B---3--:R1:W3:Y:S01]  /*58c0*/  LDS.128 R8, [R0+0x30] ;  /* 0x0000300000087984 */ /* 0x0082e20000000c00 */
[----:B0-----:R-:W-:Y:S01]  /*58d0*/  DSETP.GEU.AND P0, PT, R2, R16, PT ;  /* 0x000000100200722a */ /* 0x001fe20003f0e000 */
[----:B------:R-:W-:-:S02]  /*58e0*/  IMAD.MOV.U32 R24, RZ, RZ, R16 ;  /* 0x000000ffff187224 */ /* 0x000fc400078e0010 */
[----:B------:R-:W-:Y:S02]  /*58f0*/  IMAD.MOV.U32 R25, RZ, RZ, R17 ;  /* 0x000000ffff197224 */ /* 0x000fe400078e0011 */
[----:B--2---:R-:W-:Y:S02]  /*5900*/  IMAD.MOV.U32 R27, RZ, RZ, R4 ;  /* 0x000000ffff1b7224 */ /* 0x004fe400078e0004 */
[----:B------:R-:W-:-:S07]  /*5910*/  IMAD.MOV.U32 R29, RZ, RZ, R5 ;  /* 0x000000ffff1d7224 */ /* 0x000fce00078e0005 */
[----:B-1-34-:R-:W-:Y:S05]  /*5920*/  @!P0 BRA `(.L_x_453) ;  /* 0x0000000000388947 */ /* 0x01afea0003800000 */
        /* <DEDUP_REMOVED lines=14> */
.L_x_453:
[----:B------:R-:W-:Y:S05]  /*5a10*/  BSYNC.RECONVERGENT B1 ;  /* 0x0000000000017941 */ /* 0x000fea0003800200 */
.L_x_452:
        /* <DEDUP_REMOVED lines=23> */
.L_x_455:
[----:B------:R-:W-:Y:S05]  /*5b90*/  BSYNC.RECONVERGENT B1 ;  /* 0x0000000000017941 */ /* 0x000fea0003800200 */
.L_x_454:
        /* <DEDUP_REMOVED lines=21> */
.L_x_457:
[----:B------:R-:W-:Y:S05]  /*5cf0*/  BSYNC.RECONVERGENT B1 ;  /* 0x0000000000017941 */ /* 0x000fea0003800200 */
.L_x_456:
        /* <DEDUP_REMOVED lines=23> */
.L_x_459:
[----:B------:R-:W-:Y:S05]  /*5e70*/  BSYNC.RECONVERGENT B1 ;  /* 0x0000000000017941 */ /* 0x000fea0003800200 */
.L_x_458:
[----:B------:R-:W-:Y:S01]  /*5e80*/  DSETP.GEU.AND P0, PT, R14, R22, PT ;  /* 0x000000160e00722a */ /* 0x000fe20003f0e000 */
[----:B------:R-:W-:Y:S01]  /*5e90*/  BSSY.RECONVERGENT B1, `(.L_x_460) ;  /* 0x0000014000017945 */ /* 0x000fe20003800200 */
[----:B------:R-:W-:Y:S01]  /*5ea0*/  MOV R2, R22 ;  /* 0x0000001600027202 */ /* 0x000fe20000000f00 */
[----:B------:R-:W-:Y:S02]  /*5eb0*/  IMAD.MOV.U32 R3, RZ, RZ, R23 ;  /* 0x000000ffff037224 */ /* 0x000fe400078e0017 */
[----:B-1----:R-:W-:Y:S02]  /*5ec0*/  IMAD.MOV.U32 R19, RZ, RZ, R8 ;  /* 0x000000ffff137224 */ /* 0x002fe400078e0008 */
        /* <DEDUP_REMOVED lines=16> */
.L_x_461:
[----:B------:R-:W-:Y:S05]  /*5fd0*/  BSYNC.RECONVERGENT B1 ;  /* 0x0000000000017941 */ /* 0x000fea0003800200 */
.L_x_460:
        /* <DEDUP_REMOVED lines=21> */
.L_x_463:
[----:B------:R-:W-:Y:S05]  /*6130*/  BSYNC.RECONVERGENT B1 ;  /* 0x0000000000017941 */ /* 0x000fea0003800200 */
.L_x_462:
        /* <DEDUP_REMOVED lines=20> */
.L_x_385:
[----:B------:R-:W-:Y:S05]  /*6280*/  BSYNC.RECONVERGENT B0 ;  /* 0x0000000000007941 */ /* 0x000fea0003800200 */
.L_x_352:
[----:B------:R-:W-:Y:S05]  /*6290*/  @P1 EXIT ;  /* 0x000000000000194d */ /* 0x000fea0003800000 */
[----:B01----:R-:W0:Y:S02]  /*62a0*/  LDC.64 R4, c[0x0][0x388] ;  /* 0x0000e200ff047b82 */ /* 0x003e240000000a00 */
[----:B0-----:R-:W-:Y:S04]  /*62b0*/  STG.E.64 desc[UR6][R4.64], R2 ;  /* 0x0000000204007986 */ /* 0x001fe8000c101b06 */
[----:B------:R-:W-:Y:S01]  /*62c0*/  STG.E.64 desc[UR6][R4.64+0x8], R14 ;  /* 0x0000080e04007986 */ /* 0x000fe2000c101b06 */
[----:B------:R-:W-:Y:S05]  /*62d0*/  EXIT ;  /* 0x000000000000794d */ /* 0x000fea0003800000 */
.L_x_464:
        /* <DEDUP_REMOVED lines=10> */
.L_x_715:


//--------------------- .text._ZN6thrust24THRUST_300001_SM_1000_NS8cuda_cub4core6detail13_kernel_agentINS1_8__reduce10DrainAgentIiEEJN3cub18CUB_300001_SM_10009GridQueueIjEEiEEEvDpT0_ --------------------------
	.section	.text._ZN6thrust24THRUST_300001_SM_1000_NS8cuda_cub4core6detail13_kernel_agentINS1_8__reduce10DrainAgentIiEEJN3cub18CUB_300001_SM_10009GridQueueIjEEiEEEvDpT0_,"ax",@progbits
	.align	128
        .global         _ZN6thrust24THRUST_300001_SM_1000_NS8cuda_cub4core6detail13_kernel_agentINS1_8__reduce10DrainAgentIiEEJN3cub18CUB_300001_SM_10009GridQueueIjEEiEEEvDpT0_
        .type           _ZN6thrust24THRUST_300001_SM_1000_NS8cuda_cub4core6detail13_kernel_agentINS1_8__reduce10DrainAgentIiEEJN3cub18CUB_300001_SM_10009GridQueueIjEEiEEEvDpT0_,@function
        .size           _ZN6thrust24THRUST_300001_SM_1000_NS8cuda_cub4core6detail13_kernel_agentINS1_8__reduce10DrainAgentIiEEJN3cub18CUB_300001_SM_10009GridQueueIjEEiEEEvDpT0_,(.L_x_716 - _ZN6thrust24THRUST_300001_SM_1000_NS8cuda_cub4core6detail13_kernel_agentINS1_8__reduce10DrainAgentIiEEJN3cub18CUB_300001_SM_10009GridQueueIjEEiEEEvDpT0_)
        .other          _ZN6thrust24THRUST_300001_SM_1000_NS8cuda_cub4core6detail13_kernel_agentINS1_8__reduce10DrainAgentIiEEJN3cub18CUB_300001_SM_10009GridQueueIjEEiEEEvDpT0_,@"STO_CUDA_ENTRY STV_DEFAULT"
_ZN6thrust24THRUST_300001_SM_1000_NS8cuda_cub4core6detail13_kernel_agentINS1_8__reduce10DrainAgentIiEEJN3cub18CUB_300001_SM_10009GridQueueIjEEiEEEvDpT0_:
.text._ZN6thrust24THRUST_300001_SM_1000_NS8cuda_cub4core6detail13_kernel_agentINS1_8__reduce10DrainAgentIiEEJN3cub18CUB_300001_SM_10009GridQueueIjEEiEEEvDpT0_:
[----:B------:R-:W-:Y:S08]  /*0000*/  LDC R1, c[0x0][0x37c] ;  /* 0x0000df00ff017b82 */ /* 0x000ff00000000800 */
[----:B------:R-:W0:Y:S01]  /*0010*/  LDC.64 R2, c[0x0][0x380] ;  /* 0x0000e000ff027b82 */ /* 0x000e220000000a00 */
[----:B------:R-:W0:Y:S07]  /*0020*/  LDCU.64 UR4, c[0x0][0x358] ;  /* 0x00006b00ff0477ac */ /* 0x000e2e0008000a00 */
[----:B------:R-:W1:Y:S01]  /*0030*/  LDC R5, c[0x0][0x388] ;  /* 0x0000e200ff057b82 */ /* 0x000e620000000800 */
[----:B0-----:R-:W-:Y:S04]  /*0040*/  STG.E desc[UR4][R2.64+0x4], RZ ;  /* 0x000004ff02007986 */ /* 0x001fe8000c101904 */
[----:B-1----:R-:W-:Y:S01]  /*0050*/  STG.E desc[UR4][R2.64], R5 ;  /* 0x0000000502007986 */ /* 0x002fe2000c101904 */
[----:B------:R-:W-:Y:S05]  /*0060*/  EXIT ;  /* 0x000000000000794d */ /* 0x000fea0003800000 */
.L_x_465:
        /* <DEDUP_REMOVED lines=9> */
.L_x_716:


//--------------------- .text._ZN6thrust24THRUST_300001_SM_1000_NS8cuda_cub4core6detail13_kernel_agentINS1_8__reduce11ReduceAgentINS0_12zip_iteratorIN4cuda3std3__45tupleIJNS0_10device_ptrIdEENS0_17counting_iteratorIlNS0_11use_defaultESF_SF_EEEEEEEPNSB_IJdlEEESJ_iNS1_9__extrema9arg_max_fIdlNSA_4lessIdEEEEEEJSI_SK_iN3cub18CUB_300001_SM_100013GridEvenShareIiEENSS_9GridQueueIjEESP_EEEvDpT0_ --------------------------
	.section	.text._ZN6thrust24THRUST_300001_SM_1000_NS8cuda_cub4core6detail13_kernel_agentINS1_8__reduce11ReduceAgentINS0_12zip_iteratorIN4cuda3std3__45tupleIJNS0_10device_ptrIdEENS0_17counting_iteratorIlNS0_11use_defaultESF_SF_EEEEEEEPNSB_IJdlEEESJ_iNS1_9__extrema9arg_max_fIdlNSA_4lessIdEEEEEEJSI_SK_iN3cub18CUB_300001_SM_100013GridEvenShareIiEENSS_9GridQueueIjEESP_EEEvDpT0_,"ax",@progbits
	.align	128
        .global         _ZN6thrust24THRUST_300001_SM_1000_NS8cuda_cub4core6detail13_kernel_agentINS1_8__reduce11ReduceAgentINS0_12zip_iteratorIN4cuda3std3__45tupleIJNS0_10device_ptrIdEENS0_17counting_iteratorIlNS0_11use_defaultESF_SF_EEEEEEEPNSB_IJdlEEESJ_iNS1_9__extrema9arg_max_fIdlNSA_4lessIdEEEEEEJSI_SK_iN3cub18CUB_300001_SM_100013GridEvenShareIiEENSS_9GridQueueIjEESP_EEEvDpT0_
        .type           _ZN6thrust24THRUST_300001_SM_1000_NS8cuda_cub4core6detail13_kernel_agentINS1_8__reduce11ReduceAgentINS0_12zip_iteratorIN4cuda3std3__45tupleIJNS0_10device_ptrIdEENS0_17counting_iteratorIlNS0_11use_defaultESF_SF_EEEEEEEPNSB_IJdlEEESJ_iNS1_9__extrema9arg_max_fIdlNSA_4lessIdEEEEEEJSI_SK_iN3cub18CUB_300001_SM_100013GridEvenShareIiEENSS_9GridQueueIjEESP_EEEvDpT0_,@function
        .size           _ZN6thrust24THRUST_300001_SM_1000_NS8cuda_cub4core6detail13_kernel_agentINS1_8__reduce11ReduceAgentINS0_12zip_iteratorIN4cuda3std3__45tupleIJNS0_10device_ptrIdEENS0_17counting_iteratorIlNS0_11use_defaultESF_SF_EEEEEEEPNSB_IJdlEEESJ_iNS1_9__extrema9arg_max_fIdlNSA_4lessIdEEEEEEJSI_SK_iN3cub18CUB_300001_SM_100013GridEvenShareIiEENSS_9GridQueueIjEESP_EEEvDpT0_,(.L_x_717 - _ZN6thrust24THRUST_300001_SM_1000_NS8cuda_cub4core6detail13_kernel_agentINS1_8__reduce11ReduceAgentINS0_12zip_iteratorIN4cuda3std3__45tupleIJNS0_10device_ptrIdEENS0_17counting_iteratorIlNS0_11use_defaultESF_SF_EEEEEEEPNSB_IJdlEEESJ_iNS1_9__extrema9arg_max_fIdlNSA_4lessIdEEEEEEJSI_SK_iN3cub18CUB_300001_SM_100013GridEvenShareIiEENSS_9GridQueueIjEESP_EEEvDpT0_)
        .other          _ZN6thrust24THRUST_300001_SM_1000_NS8cuda_cub4core6detail13_kernel_agentINS1_8__reduce11ReduceAgentINS0_12zip_iteratorIN4cuda3std3__45tupleIJNS0_10device_ptrIdEENS0_17counting_iteratorIlNS0_11use_defaultESF_SF_EEEEEEEPNSB_IJdlEEESJ_iNS1_9__extrema9arg_max_fIdlNSA_4lessIdEEEEEEJSI_SK_iN3cub18CUB_300001_SM_100013GridEvenShareIiEENSS_9GridQueueIjEESP_EEEvDpT0_,@"STO_CUDA_ENTRY STV_DEFAULT"
_ZN6thrust24THRUST_300001_SM_1000_NS8cuda_cub4core6detail13_kernel_agentINS1_8__reduce11ReduceAgentINS0_12zip_iteratorIN4cuda3std3__45tupleIJNS0_10device_ptrIdEENS0_17counting_iteratorIlNS0_11use_defaultESF_SF_EEEEEEEPNSB_IJdlEEESJ_iNS1_9__extrema9arg_max_fIdlNSA_4lessIdEEEEEEJSI_SK_iN3cub18CUB_300001_SM_100013GridEvenShareIiEENSS_9GridQueueIjEESP_EEEvDpT0_:
.text._ZN6thrust24THRUST_300001_SM_1000_NS8cuda_cub4core6detail13_kernel_agentINS1_8__reduce11ReduceAgentINS0_12zip_iteratorIN4cuda3std3__45tupleIJNS0_10device_ptrIdEENS0_17counting_iteratorIlNS0_11use_defaultESF_SF_EEEEEEEPNSB_IJdlEEESJ_iNS1_9__extrema9arg_max_fIdlNSA_4lessIdEEEEEEJSI_SK_iN3cub18CUB_300001_SM_100013GridEvenShareIiEENSS_9GridQueueIjEESP_EEEvDpT0_:
[----:B------:R-:W-:Y:S01]  /*0000*/  LDC R1, c[0x0][0x37c] ;  /* 0x0000df00ff017b82 */ /* 0x000fe20000000800 */
[----:B------:R-:W0:Y:S01]  /*0010*/  S2R R0, SR_CTAID.X ;  /* 0x0000000000007919 */ /* 0x000e220000002500 */
[----:B------:R-:W1:Y:S01]  /*0020*/  LDCU UR4, c[0x0][0x398] ;  /* 0x00007300ff0477ac */ /* 0x000e620008000800 */
[----:B------:R-:W-:Y:S01]  /*0030*/  BSSY.RECONVERGENT B0, `(.L_x_466) ;  /* 0x000066e000007945 */ /* 0x000fe20003800200 */
[----:B------:R-:W2:Y:S01]  /*0040*/  LDCU UR6, c[0x0][0x370] ;  /* 0x00006e00ff0677ac */ /* 0x000ea20008000800 */
[----:B------:R-:W3:Y:S01]  /*0050*/  LDCU.64 UR10, c[0x0][0x358] ;  /* 0x00006b00ff0a77ac */ /* 0x000ee20008000a00 */
[----:B-1----:R-:W-:Y:S01]  /*0060*/  IMAD.U32 R7, RZ, RZ, UR4 ;  /* 0x00000004ff077e24 */ /* 0x002fe2000f8e00ff */
[----:B--2---:R-:W-:Y:S01]  /*0070*/  UIMAD UR6, UR6, 0x500, URZ ;  /* 0x00000500060678a4 */ /* 0x004fe2000f8e02ff */
[----:B0-----:R-:W-:-:S04]  /*0080*/  IMAD R6, R0, 0x500, RZ ;  /* 0x0000050000067824 */ /* 0x001fc800078e02ff */
[----:B------:R-:W-:-:S05]  /*0090*/  VIADD R2, R6, 0x500 ;  /* 0x0000050006027836 */ /* 0x000fca0000000000 */
[----:B------:R-:W-:-:S13]  /*00a0*/  ISETP.GT.AND P0, PT, R2, R7, PT ;  /* 0x000000070200720c */ /* 0x000fda0003f04270 */
[----:B---3--:R-:W-:Y:S05]  /*00b0*/  @!P0 BRA `(.L_x_467) ;  /* 0x0000003800cc8947 */ /* 0x008fea0003800000 */
[----:B------:R-:W0:Y:S01]  /*00c0*/  S2R R5, SR_TID.X ;  /* 0x0000000000057919 */ /* 0x000e220000002100 */
[----:B------:R-:W-:Y:S01]  /*00d0*/  IMAD.IADD R4, R7, 0x1, -R6 ;  /* 0x0000000107047824 */ /* 0x000fe200078e0a06 */
[----:B------:R-:W1:Y:S01]  /*00e0*/  LDCU.64 UR6, c[0x0][0x388] ;  /* 0x00007100ff0677ac */ /* 0x000e620008000a00 */
[----:B------:R-:W-:Y:S01]  /*00f0*/  BSSY.RECONVERGENT B1, `(.L_x_468) ;  /* 0x000000f000017945 */ /* 0x000fe20003800200 */
[----:B------:R-:W-:Y:S02]  /*0100*/  CS2R R8, SRZ ;  /* 0x0000000000087805 */ /* 0x000fe4000001ff00 */
[----:B------:R-:W-:Y:S01]  /*0110*/  CS2R R2, SRZ ;  /* 0x0000000000027805 */ /* 0x000fe2000001ff00 */
[----:B------:R-:W2:Y:S01]  /*0120*/  LDCU.64 UR8, c[0x0][0x388] ;  /* 0x00007100ff0877ac */ /* 0x000ea20008000a00 */
[----:B0-----:R-:W-:Y:S01]  /*0130*/  ISETP.GE.AND P0, PT, R5, R4, PT ;  /* 0x000000040500720c */ /* 0x001fe20003f06270 */
[----:B------:R-:W-:-:S12]  /*0140*/  IMAD.MOV.U32 R11, RZ, RZ, R5 ;  /* 0x000000ffff0b7224 */ /* 0x000fd800078e0005 */
[----:B-12---:R-:W-:Y:S05]  /*0150*/  @P0 BRA `(.L_x_469) ;  /* 0x0000000000200947 */ /* 0x006fea0003800000 */
[----:B------:R-:W0:Y:S01]  /*0160*/  LDC.64 R2, c[0x0][0x380] ;  /* 0x0000e000ff027b82 */ /* 0x000e220000000a00 */
[----:B------:R-:W-:Y:S01]  /*0170*/  IMAD.IADD R13, R6, 0x1, R5 ;  /* 0x00000001060d7824 */ /* 0x000fe200078e0205 */
[----:B------:R-:W1:Y:S03]  /*0180*/  LDCU.64 UR4, c[0x0][0x388] ;  /* 0x00007100ff0477ac */ /* 0x000e660008000a00 */
[----:B0-----:R-:W-:-:S06]  /*0190*/  IMAD.WIDE R2, R13, 0x8, R2 ;  /* 0x000000080d027825 */ /* 0x001fcc00078e0202 */
[----:B------:R-:W5:Y:S01]  /*01a0*/  LDG.E.64 R2, desc[UR10][R2.64] ;  /* 0x0000000a02027981 */ /* 0x000f62000c1e1b00 */
[----:B-1----:R-:W-:Y:S01]  /*01b0*/  IADD3 R9, P0, PT, R13, UR4, RZ ;  /* 0x000000040d097c10 */ /* 0x002fe2000ff1e0ff */
[----:B------:R-:W-:-:S03]  /*01c0*/  VIADD R11, R5, 0x100 ;  /* 0x00000100050b7836 */ /* 0x000fc60000000000 */
[----:B------:R-:W-:-:S09]  /*01d0*/  LEA.HI.X.SX32 R8, R13, UR5, 0x1, P0 ;  /* 0x000000050d087c11 */ /* 0x000fd200080f0eff */
.L_x_469:
[----:B------:R-:W-:Y:S05]  /*01e0*/  BSYNC.RECONVERGENT B1 ;  /* 0x0000000000017941 */ /* 0x000fea0003800200 */
.L_x_468:
        /* <DEDUP_REMOVED lines=9> */
[----:B------:R-:W0:Y:S01]  /*0280*/  LDC.64 R12, c[0x0][0x380] ;  /* 0x0000e000ff0c7b82 */ /* 0x000e220000000a00 */
[----:B------:R-:W-:Y:S01]  /*0290*/  LEA.HI R7, R10, 0x1, RZ, 0x18 ;  /* 0x000000010a077811 */ /* 0x000fe200078fc0ff */
[----:B------:R-:W-:-:S03]  /*02a0*/  IMAD.IADD R19, R6, 0x1, R11 ;  /* 0x0000000106137824 */ /* 0x000fc600078e020b */
[----:B------:R-:W-:-:S05]  /*02b0*/  LOP3.LUT R7, R7, 0x3, RZ, 0xc0, !PT ;  /* 0x0000000307077812 */ /* 0x000fca00078ec0ff */
[----:B------:R-:W-:-:S07]  /*02c0*/  IMAD.MOV R7, RZ, RZ, -R7 ;  /* 0x000000ffff077224 */ /* 0x000fce00078e0a07 */
.L_x_476:
[----:B0-----:R-:W-:-:S06]  /*02d0*/  IMAD.WIDE R14, R19, 0x8, R12 ;  /* 0x00000008130e7825 */ /* 0x001fcc00078e020c */
[----:B------:R-:W2:Y:S01]  /*02e0*/  LDG.E.64 R14, desc[UR10][R14.64] ;  /* 0x0000000a0e0e7981 */ /* 0x000ea2000c1e1b00 */
[----:B------:R-:W-:Y:S01]  /*02f0*/  IADD3 R21, P1, PT, R19, UR6, RZ ;  /* 0x0000000613157c10 */ /* 0x000fe2000ff3e0ff */
[----:B------:R-:W-:Y:S01]  /*0300*/  VIADD R7, R7, 0x1 ;  /* 0x0000000107077836 */ /* 0x000fe20000000000 */
[----:B------:R-:W-:Y:S01]  /*0310*/  BSSY.RECONVERGENT B3, `(.L_x_474) ;  /* 0x000001b000037945 */ /* 0x000fe20003800200 */
[----:B------:R-:W-:Y:S01]  /*0320*/  IMAD.MOV.U32 R18, RZ, RZ, R9 ;  /* 0x000000ffff127224 */ /* 0x000fe200078e0009 */
[----:B------:R-:W-:Y:S01]  /*0330*/  LEA.HI.X.SX32 R23, R19, UR7, 0x1, P1 ;  /* 0x0000000713177c11 */ /* 0x000fe200088f0eff */
[----:B------:R-:W-:Y:S01]  /*0340*/  IMAD.MOV.U32 R20, RZ, RZ, R8 ;  /* 0x000000ffff147224 */ /* 0x000fe200078e0008 */
[----:B------:R-:W-:Y:S01]  /*0350*/  ISETP.NE.AND P2, PT, R7, RZ, PT ;  /* 0x000000ff0700720c */ /* 0x000fe20003f45270 */
[----:B-----5:R-:W-:Y:S02]  /*0360*/  IMAD.MOV.U32 R16, RZ, RZ, R2 ;  /* 0x000000ffff107224 */ /* 0x020fe400078e0002 */
[----:B------:R-:W-:-:S02]  /*0370*/  IMAD.MOV.U32 R17, RZ, RZ, R3 ;  /* 0x000000ffff117224 */ /* 0x000fc400078e0003 */
[----:B------:R-:W-:Y:S02]  /*0380*/  IMAD.MOV.U32 R9, RZ, RZ, R21 ;  /* 0x000000ffff097224 */ /* 0x000fe400078e0015 */
        /* <DEDUP_REMOVED lines=19> */
.L_x_475:
[----:B------:R-:W-:Y:S05]  /*04c0*/  BSYNC.RECONVERGENT B3 ;  /* 0x0000000000037941 */ /* 0x000fea0003800200 */
.L_x_474:
[----:B------:R-:W-:Y:S02]  /*04d0*/  VIADD R11, R11, 0x100 ;  /* 0x000001000b0b7836 */ /* 0x000fe40000000000 */
[----:B------:R-:W-:Y:S01]  /*04e0*/  VIADD R19, R19, 0x100 ;  /* 0x0000010013137836 */ /* 0x000fe20000000000 */
[----:B------:R-:W-:Y:S06]  /*04f0*/  @P2 BRA `(.L_x_476) ;  /* 0xfffffffc00742947 */ /* 0x000fec000383ffff */
.L_x_473:
[----:B------:R-:W-:Y:S05]  /*0500*/  BSYNC.RECONVERGENT B2 ;  /* 0x0000000000027941 */ /* 0x000fea0003800200 */
.L_x_472:
[----:B------:R-:W-:-:S13]  /*0510*/  ISETP.GE.U32.AND P0, PT, R10, 0x300, PT ;  /* 0x000003000a00780c */ /* 0x000fda0003f06070 */
[----:B------:R-:W-:Y:S05]  /*0520*/  @!P0 BRA `(.L_x_471) ;  /* 0x0000000400cc8947 */ /* 0x000fea0003800000 */
[----:B------:R-:W0:Y:S01]  /*0530*/  LDC.64 R12, c[0x0][0x380] ;  /* 0x0000e000ff0c7b82 */ /* 0x000e220000000a00 */
[----:B------:R-:W-:-:S04]  /*0540*/  IMAD.IADD R23, R6, 0x1, R11 ;  /* 0x0000000106177824 */ /* 0x000fc800078e020b */
[C---:B------:R-:W-:Y:S02]  /*0550*/  VIADD R27, R23.reuse, 0x100 ;  /* 0x00000100171b7836 */ /* 0x040fe40000000000 */
[C---:B------:R-:W-:Y:S02]  /*0560*/  VIADD R26, R23.reuse, 0x200 ;  /* 0x00000200171a7836 */ /* 0x040fe40000000000 */
[----:B------:R-:W-:Y:S01]  /*0570*/  VIADD R22, R23, 0x300 ;  /* 0x0000030017167836 */ /* 0x000fe20000000000 */
[----:B0-----:R-:W-:-:S05]  /*0580*/  IADD3 R6, P0, PT, R12, 0x1000, RZ ;  /* 0x000010000c067810 */ /* 0x001fca0007f1e0ff */
[----:B------:R-:W-:-:S08]  /*0590*/  IMAD.X R7, RZ, RZ, R13, P0 ;  /* 0x000000ffff077224 */ /* 0x000fd000000e060d */
.L_x_485:
[----:B------:R-:W-:-:S05]  /*05a0*/  IMAD.WIDE R24, R23, 0x8, R6 ;  /* 0x0000000817187825 */ /* 0x000fca00078e0206 */
[----:B------:R-:W2:Y:S04]  /*05b0*/  LDG.E.64 R20, desc[UR10][R24.64+-0x1000] ;  /* 0xfff0000a18147981 */ /* 0x000ea8000c1e1b00 */
[----:B-----5:R0:W5:Y:S04]  /*05c0*/  LDG.E.64 R16, desc[UR10][R24.64+-0x800] ;  /* 0xfff8000a18107981 */ /* 0x020168000c1e1b00 */
[----:B------:R0:W5:Y:S04]  /*05d0*/  LDG.E.64 R14, desc[UR10][R24.64] ;  /* 0x0000000a180e7981 */ /* 0x000168000c1e1b00 */
[----:B------:R0:W5:Y:S01]  /*05e0*/  LDG.E.64 R12, desc[UR10][R24.64+0x800] ;  /* 0x0008000a180c7981 */ /* 0x000162000c1e1b00 */
[C---:B------:R-:W-:Y:S01]  /*05f0*/  IADD3 R30, P1, PT, R23.reuse, UR8, RZ ;  /* 0x00000008171e7c10 */ /* 0x040fe2000ff3e0ff */
[----:B------:R-:W-:Y:S03]  /*0600*/  BSSY.RECONVERGENT B2, `(.L_x_477) ;  /* 0x0000016000027945 */ /* 0x000fe60003800200 */
[----:B------:R-:W-:Y:S01]  /*0610*/  LEA.HI.X.SX32 R29, R23, UR9, 0x1, P1 ;  /* 0x00000009171d7c11 */ /* 0x000fe200088f0eff */
        /* <DEDUP_REMOVED lines=20> */
.L_x_478:
[----:B------:R-:W-:Y:S05]  /*0760*/  BSYNC.RECONVERGENT B2 ;  /* 0x0000000000027941 */ /* 0x000fea0003800200 */
.L_x_477:
[----:B-----5:R-:W-:Y:S01]  /*0770*/  DSETP.GEU.AND P0, PT, R18, R16, PT ;  /* 0x000000101200722a */ /* 0x020fe20003f0e000 */
[C---:B------:R-:W-:Y:S01]  /*0780*/  IADD3 R21, P1, PT, R27.reuse, UR8, RZ ;  /* 0x000000081b157c10 */ /* 0x040fe2000ff3e0ff */
[----:B------:R-:W-:Y:S01]  /*0790*/  BSSY.RECONVERGENT B2, `(.L_x_479) ;  /* 0x0000015000027945 */ /* 0x000fe20003800200 */
[----:B------:R-:W-:Y:S01]  /*07a0*/  IMAD.MOV.U32 R2, RZ, RZ, R16 ;  /* 0x000000ffff027224 */ /* 0x000fe200078e0010 */
[----:B------:R-:W-:Y:S02]  /*07b0*/  MOV R3, R17 ;  /* 0x0000001100037202 */ /* 0x000fe40000000f00 */
[----:B------:R-:W-:Y:S01]  /*07c0*/  LEA.HI.X.SX32 R25, R27, UR9, 0x1, P1 ;  /* 0x000000091b197c11 */ /* 0x000fe200088f0eff */
[----:B------:R-:W-:-:S04]  /*07d0*/  IMAD.MOV.U32 R8, RZ, RZ, R21 ;  /* 0x000000ffff087224 */ /* 0x000fc800078e0015 */
[----:B------:R-:W-:-:S03]  /*07e0*/  IMAD.MOV.U32 R9, RZ, RZ, R25 ;  /* 0x000000ffff097224 */ /* 0x000fc600078e0019 */
        /* <DEDUP_REMOVED lines=15> */
.L_x_480:
[----:B------:R-:W-:Y:S05]  /*08e0*/  BSYNC.RECONVERGENT B2 ;  /* 0x0000000000027941 */ /* 0x000fea0003800200 */
.L_x_479:
[----:B------:R-:W-:Y:S01]  /*08f0*/  DSETP.GEU.AND P0, PT, R2, R14, PT ;  /* 0x0000000e0200722a */ /* 0x000fe20003f0e000 */
[----:B------:R-:W-:Y:S01]  /*0900*/  IADD3 R19, P1, PT, R26, UR8, RZ ;  /* 0x000000081a137c10 */ /* 0x000fe2000ff3e0ff */
[----:B------:R-:W-:Y:S01]  /*0910*/  BSSY.RECONVERGENT B2, `(.L_x_481) ;  /* 0x0000016000027945 */ /* 0x000fe20003800200 */
[----:B------:R-:W-:Y:S01]  /*0920*/  IADD3 R21, P2, PT, R22, UR8, RZ ;  /* 0x0000000816157c10 */ /* 0x000fe2000ff5e0ff */
[----:B------:R-:W-:Y:S01]  /*0930*/  IMAD.MOV.U32 R16, RZ, RZ, R14 ;  /* 0x000000ffff107224 */ /* 0x000fe200078e000e */
[----:B------:R-:W-:Y:S01]  /*0940*/  LEA.HI.X.SX32 R20, R26, UR9, 0x1, P1 ;  /* 0x000000091a147c11 */ /* 0x000fe200088f0eff */
[----:B------:R-:W-:Y:S02]  /*0950*/  IMAD.MOV.U32 R10, RZ, RZ, R19 ;  /* 0x000000ffff0a7224 */ /* 0x000fe400078e0013 */
[----:B------:R-:W-:Y:S02]  /*0960*/  IMAD.MOV.U32 R17, RZ, RZ, R15 ;  /* 0x000000ffff117224 */ /* 0x000fe400078e000f */
[----:B------:R-:W-:-:S04]  /*0970*/  IMAD.MOV.U32 R18, RZ, RZ, R20 ;  /* 0x000000ffff127224 */ /* 0x000fc800078e0014 */
        /* <DEDUP_REMOVED lines=15> */
.L_x_482:
[----:B------:R-:W-:Y:S05]  /*0a70*/  BSYNC.RECONVERGENT B2 ;  /* 0x0000000000027941 */ /* 0x000fea0003800200 */
.L_x_481:
[----:B------:R-:W-:Y:S01]  /*0a80*/  DSETP.GEU.AND P0, PT, R16, R12, PT ;  /* 0x0000000c1000722a */ /* 0x000fe20003f0e000 */
[----:B------:R-:W-:Y:S01]  /*0a90*/  LEA.HI.X.SX32 R15, R22, UR9, 0x1, P2 ;  /* 0x00000009160f7c11 */ /* 0x000fe200090f0eff */
        /* <DEDUP_REMOVED lines=20> */
.L_x_484:
[----:B------:R-:W-:Y:S05]  /*0be0*/  BSYNC.RECONVERGENT B2 ;  /* 0x0000000000027941 */ /* 0x000fea0003800200 */
.L_x_483:
[----:B------:R-:W-:Y:S02]  /*0bf0*/  VIADD R11, R11, 0x400 ;  /* 0x000004000b0b7836 */ /* 0x000fe40000000000 */
[----:B------:R-:W-:Y:S02]  /*0c00*/  VIADD R27, R27, 0x400 ;  /* 0x000004001b1b7836 */ /* 0x000fe40000000000 */
[----:B------:R-:W-:Y:S01]  /*0c10*/  VIADD R26, R26, 0x400 ;  /* 0x000004001a1a7836 */ /* 0x000fe20000000000 */
[----:B------:R-:W-:Y:S01]  /*0c20*/  ISETP.GE.AND P0, PT, R11, R4, PT ;  /* 0x000000040b00720c */ /* 0x000fe20003f06270 */
[----:B------:R-:W-:Y:S02]  /*0c30*/  VIADD R22, R22, 0x400 ;  /* 0x0000040016167836 */ /* 0x000fe40000000000 */
[----:B------:R-:W-:-:S10]  /*0c40*/  VIADD R23, R23, 0x400 ;  /* 0x0000040017177836 */ /* 0x000fd40000000000 */
[----:B------:R-:W-:Y:S05]  /*0c50*/  @!P0 BRA `(.L_x_485) ;  /* 0xfffffff800508947 */ /* 0x000fea000383ffff */
.L_x_471:
[----:B------:R-:W-:Y:S05]  /*0c60*/  BSYNC.RECONVERGENT B1 ;  /* 0x0000000000017941 */ /* 0x000fea0003800200 */
.L_x_470:
        /* <DEDUP_REMOVED lines=34> */
.L_x_488:
[----:B------:R-:W-:Y:S05]  /*0e90*/  BSYNC.RECONVERGENT B1 ;  /* 0x0000000000017941 */ /* 0x000fea0003800200 */
.L_x_487:
        /* <DEDUP_REMOVED lines=31> */
.L_x_490:
[----:B------:R-:W-:Y:S05]  /*1090*/  BSYNC.RECONVERGENT B1 ;  /* 0x0000000000017941 */ /* 0x000fea0003800200 */
.L_x_489:
[----:B------:R-:W-:Y:S01]  /*10a0*/  ISETP.GT.AND P0, PT, R14, 0x1b, PT ;  /* 0x0000001b0e00780c */ /* 0x000fe20003f04270 */
[----:B-1----:R1:W1:Y:S01]  /*10b0*/  SHFL.DOWN PT, R8, R2, 0x4, 0x1f ;  /* 0x08801f0002087f89 */ /* 0x00226200000e0000 */
[----:B------:R-:W-:Y:S01]  /*10c0*/  BSSY.RECONVERGENT B1, `(.L_x_491) ;  /* 0x000001d000017945 */ /* 0x000fe20003800200 */
[----:B---3--:R-:W-:Y:S02]  /*10d0*/  IMAD.MOV.U32 R11, RZ, RZ, R4 ;  /* 0x000000ffff0b7224 */ /* 0x008fe400078e0004 */
[----:B--2---:R2:W3:Y:S01]  /*10e0*/  SHFL.DOWN PT, R9, R3, 0x4, 0x1f ;  /* 0x08801f0003097f89 */ /* 0x0044e200000e0000 */
[----:B0-----:R-:W-:Y:S02]  /*10f0*/  IMAD.MOV.U32 R12, RZ, RZ, R10 ;  /* 0x000000ffff0c7224 */ /* 0x001fe400078e000a */
[----:B------:R-:W-:Y:S01]  /*1100*/  IMAD.MOV.U32 R6, RZ, RZ, R2 ;  /* 0x000000ffff067224 */ /* 0x000fe200078e0002 */
[----:B------:R2:W0:Y:S01]  /*1110*/  SHFL.DOWN PT, R13, R4, 0x4, 0x1f ;  /* 0x08801f00040d7f89 */ /* 0x00042200000e0000 */
[----:B------:R-:W-:-:S03]  /*1120*/  IMAD.MOV.U32 R7, RZ, RZ, R3 ;  /* 0x000000ffff077224 */ /* 0x000fc600078e0003 */
[----:B------:R2:W0:Y:S01]  /*1130*/  SHFL.DOWN PT, R15, R10, 0x4, 0x1f ;  /* 0x08801f000a0f7f89 */ /* 0x00042200000e0000 */
[----:B------:R-:W-:Y:S05]  /*1140*/  @P0 BRA `(.L_x_492) ;  /* 0x0000000000500947 */ /* 0x000fea0003800000 */
[----:B-1-3--:R-:W-:Y:S01]  /*1150*/  DSETP.GEU.AND P0, PT, R2, R8, PT ;  /* 0x000000080200722a */ /* 0x00afe20003f0e000 */
        /* <DEDUP_REMOVED lines=19> */
.L_x_492:
[----:B------:R-:W-:Y:S05]  /*1290*/  BSYNC.RECONVERGENT B1 ;  /* 0x0000000000017941 */ /* 0x000fea0003800200 */
.L_x_491:
[----:B------:R-:W-:Y:S01]  /*12a0*/  ISETP.GT.AND P0, PT, R14, 0x17, PT ;  /* 0x000000170e00780c */ /* 0x000fe20003f04270 */
[----:B-1----:R1:W1:Y:S01]  /*12b0*/  SHFL.DOWN PT, R8, R6, 0x8, 0x1f ;  /* 0x09001f0006087f89 */ /* 0x00226200000e0000 */
[----:B------:R-:W-:Y:S01]  /*12c0*/  BSSY.RECONVERGENT B1, `(.L_x_493) ;  /* 0x000001d000017945 */ /* 0x000fe20003800200 */
[----:B--2---:R-:W-:Y:S02]  /*12d0*/  IMAD.MOV.U32 R4, RZ, RZ, R11 ;  /* 0x000000ffff047224 */ /* 0x004fe400078e000b */
[----:B---3--:R2:W3:Y:S01]  /*12e0*/  SHFL.DOWN PT, R9, R7, 0x8, 0x1f ;  /* 0x09001f0007097f89 */ /* 0x0084e200000e0000 */
[----:B------:R-:W-:Y:S02]  /*12f0*/  IMAD.MOV.U32 R10, RZ, RZ, R12 ;  /* 0x000000ffff0a7224 */ /* 0x000fe400078e000c */
[----:B------:R-:W-:Y:S01]  /*1300*/  IMAD.MOV.U32 R2, RZ, RZ, R6 ;  /* 0x000000ffff027224 */ /* 0x000fe200078e0006 */
[----:B----4-:R2:W4:Y:S01]  /*1310*/  SHFL.DOWN PT, R16, R11, 0x8, 0x1f ;  /* 0x09001f000b107f89 */ /* 0x01052200000e0000 */
[----:B------:R-:W-:-:S03]  /*1320*/  IMAD.MOV.U32 R3, RZ, RZ, R7 ;  /* 0x000000ffff037224 */ /* 0x000fc600078e0007 */
[----:B0-----:R2:W0:Y:S01]  /*1330*/  SHFL.DOWN PT, R13, R12, 0x8, 0x1f ;  /* 0x09001f000c0d7f89 */ /* 0x00142200000e0000 */
[----:B------:R-:W-:Y:S05]  /*1340*/  @P0 BRA `(.L_x_494) ;  /* 0x0000000000500947 */ /* 0x000fea0003800000 */
[----:B-1-3--:R-:W-:Y:S01]  /*1350*/  DSETP.GEU.AND P0, PT, R6, R8, PT ;  /* 0x000000080600722a */ /* 0x00afe20003f0e000 */
        /* <DEDUP_REMOVED lines=19> */
.L_x_494:
[----:B------:R-:W-:Y:S05]  /*1490*/  BSYNC.RECONVERGENT B1 ;  /* 0x0000000000017941 */ /* 0x000fea0003800200 */
.L_x_493:
[----:B------:R-:W-:Y:S01]  /*14a0*/  ISETP.GT.AND P0, PT, R14, 0xf, PT ;  /* 0x0000000f0e00780c */ /* 0x000fe20003f04270 */
[----:B-1----:R1:W1:Y:S01]  /*14b0*/  SHFL.DOWN PT, R6, R2, 0x10, 0x1f ;  /* 0x0a001f0002067f89 */ /* 0x00226200000e0000 */
[----:B------:R-:W-:Y:S01]  /*14c0*/  BSSY.RECONVERGENT B1, `(.L_x_495) ;  /* 0x000001d000017945 */ /* 0x000fe20003800200 */
[----:B------:R-:W-:Y:S01]  /*14d0*/  MOV R17, R4 ;  /* 0x0000000400117202 */ /* 0x000fe20000000f00 */
[----:B------:R-:W-:Y:S01]  /*14e0*/  IMAD.MOV.U32 R19, RZ, RZ, R10 ;  /* 0x000000ffff137224 */ /* 0x000fe200078e000a */
[----:B--2---:R2:W1:Y:S01]  /*14f0*/  SHFL.DOWN PT, R7, R3, 0x10, 0x1f ;  /* 0x0a001f0003077f89 */ /* 0x00446200000e0000 */
[----:B------:R-:W-:Y:S02]  /*1500*/  IMAD.MOV.U32 R12, RZ, RZ, R2 ;  /* 0x000000ffff0c7224 */ /* 0x000fe400078e0002 */
[----:B0-----:R-:W-:Y:S01]  /*1510*/  IMAD.MOV.U32 R13, RZ, RZ, R3 ;  /* 0x000000ffff0d7224 */ /* 0x001fe200078e0003 */
[----:B---3--:R2:W0:Y:S04]  /*1520*/  SHFL.DOWN PT, R9, R4, 0x10, 0x1f ;  /* 0x0a001f0004097f89 */ /* 0x00842800000e0000 */
[----:B------:R2:W3:Y:S01]  /*1530*/  SHFL.DOWN PT, R11, R10, 0x10, 0x1f ;  /* 0x0a001f000a0b7f89 */ /* 0x0004e200000e0000 */
        /* <DEDUP_REMOVED lines=21> */
.L_x_496:
[----:B------:R-:W-:Y:S05]  /*1690*/  BSYNC.RECONVERGENT B1 ;  /* 0x0000000000017941 */ /* 0x000fea0003800200 */
.L_x_495:
[----:B------:R-:W-:Y:S01]  /*16a0*/  ISETP.NE.AND P0, PT, R14, RZ, PT ;  /* 0x000000ff0e00720c */ /* 0x000fe20003f05270 */
[----:B------:R-:W-:-:S12]  /*16b0*/  BSSY.RECONVERGENT B1, `(.L_x_497) ;  /* 0x000000b000017945 */ /* 0x000fd80003800200 */
[----:B------:R-:W-:Y:S05]  /*16c0*/  @P0 BRA `(.L_x_498) ;  /* 0x0000000000240947 */ /* 0x000fea0003800000 */
[----:B--2---:R-:W2:Y:S01]  /*16d0*/  S2R R4, SR_CgaCtaId ;  /* 0x0000000000047919 */ /* 0x004ea20000008800 */
[----:B------:R-:W-:Y:S01]  /*16e0*/  MOV R3, 0x400 ;  /* 0x0000040000037802 */ /* 0x000fe20000000f00 */
[----:B------:R-:W-:Y:S01]  /*16f0*/  IMAD.MOV.U32 R18, RZ, RZ, R17 ;  /* 0x000000ffff127224 */ /* 0x000fe200078e0011 */
[----:B-1----:R-:W-:-:S04]  /*1700*/  SHF.R.U32.HI R2, RZ, 0x1, R5 ;  /* 0x00000001ff027819 */ /* 0x002fc80000011605 */
[----:B------:R-:W-:Y:S02]  /*1710*/  LOP3.LUT R2, R2, 0x1f0, RZ, 0xc0, !PT ;  /* 0x000001f002027812 */ /* 0x000fe400078ec0ff */
[----:B--2---:R-:W-:-:S05]  /*1720*/  LEA R3, R4, R3, 0x18 ;  /* 0x0000000304037211 */ /* 0x004fca00078ec0ff */
[----:B------:R-:W-:-:S05]  /*1730*/  IMAD.IADD R3, R2, 0x1, R3 ;  /* 0x0000000102037824 */ /* 0x000fca00078e0203 */
[----:B------:R1:W-:Y:S04]  /*1740*/  STS.64 [R3+0x10], R18 ;  /* 0x0000101203007388 */ /* 0x0003e80000000a00 */
[----:B------:R1:W-:Y:S02]  /*1750*/  STS.64 [R3+0x8], R12 ;  /* 0x0000080c03007388 */ /* 0x0003e40000000a00 */
.L_x_498:
[----:B------:R-:W-:Y:S05]  /*1760*/  BSYNC.RECONVERGENT B1 ;  /* 0x0000000000017941 */ /* 0x000fea0003800200 */
.L_x_497:
        /* <DEDUP_REMOVED lines=8> */
[----:B0--3--:R-:W0:Y:S04]  /*17f0*/  LDS.128 R8, [R32+0x20] ;  /* 0x0000200020087984 */ /* 0x009e280000000c00 */
[----:B------:R2:W3:Y:S04]  /*1800*/  LDS.64 R2, [R32+0x80] ;  /* 0x0000800020027984 */ /* 0x0004e80000000a00 */
[----:B------:R2:W2:Y:S01]  /*1810*/  LDS.128 R4, [R32+0x30] ;  /* 0x0000300020047984 */ /* 0x0004a20000000c00 */
[----:B-1----:R-:W-:Y:S01]  /*1820*/  DSETP.GEU.AND P0, PT, R12, R14, PT ;  /* 0x0000000e0c00722a */ /* 0x002fe20003f0e000 */
[----:B------:R-:W-:-:S02]  /*1830*/  IMAD.MOV.U32 R28, RZ, RZ, R14 ;  /* 0x000000ffff1c7224 */ /* 0x000fc400078e000e */
[----:B------:R-:W-:Y:S02]  /*1840*/  IMAD.MOV.U32 R29, RZ, RZ, R15 ;  /* 0x000000ffff1d7224 */ /* 0x000fe400078e000f */
[----:B0-----:R-:W-:Y:S02]  /*1850*/  IMAD.MOV.U32 R30, RZ, RZ, R8 ;  /* 0x000000ffff1e7224 */ /* 0x001fe400078e0008 */
[----:B------:R-:W-:-:S07]  /*1860*/  IMAD.MOV.U32 R31, RZ, RZ, R9 ;  /* 0x000000ffff1f7224 */ /* 0x000fce00078e0009 */
[----:B--23--:R-:W-:Y:S05]  /*1870*/  @!P0 BRA `(.L_x_501) ;  /* 0x0000000000388947 */ /* 0x00cfea0003800000 */
        /* <DEDUP_REMOVED lines=14> */
.L_x_501:
[----:B------:R-:W-:Y:S05]  /*1960*/  BSYNC.RECONVERGENT B1 ;  /* 0x0000000000017941 */ /* 0x000fea0003800200 */
.L_x_500:
[----:B------:R0:W1:Y:S01]  /*1970*/  LDS.128 R12, [R32+0x40] ;  /* 0x00004000200c7984 */ /* 0x0000620000000c00 */
[----:B------:R-:W-:Y:S01]  /*1980*/  DSETP.GEU.AND P0, PT, R28, R10, PT ;  /* 0x0000000a1c00722a */ /* 0x000fe20003f0e000 */
[----:B------:R-:W-:Y:S01]  /*1990*/  BSSY.RECONVERGENT B1, `(.L_x_502) ;  /* 0x0000017000017945 */ /* 0x000fe20003800200 */
[----:B------:R-:W-:Y:S01]  /*19a0*/  IMAD.MOV.U32 R33, RZ, RZ, R4 ;  /* 0x000000ffff217224 */ /* 0x000fe200078e0004 */
[----:B----4-:R0:W2:Y:S01]  /*19b0*/  LDS.128 R16, [R32+0x50] ;  /* 0x0000500020107984 */ /* 0x0100a20000000c00 */
[----:B------:R-:W-:Y:S02]  /*19c0*/  IMAD.MOV.U32 R35, RZ, RZ, R5 ;  /* 0x000000ffff237224 */ /* 0x000fe400078e0005 */
[----:B------:R-:W-:Y:S01]  /*19d0*/  IMAD.MOV.U32 R8, RZ, RZ, R10 ;  /* 0x000000ffff087224 */ /* 0x000fe200078e000a */
[----:B------:R0:W3:Y:S01]  /*19e0*/  LDS.128 R20, [R32+0x60] ;  /* 0x0000600020147984 */ /* 0x0000e20000000c00 */
[----:B------:R-:W-:-:S03]  /*19f0*/  IMAD.MOV.U32 R9, RZ, RZ, R11 ;  /* 0x000000ffff097224 */ /* 0x000fc600078e000b */
[----:B------:R0:W4:Y:S03]  /*1a00*/  LDS.128 R24, [R32+0x70] ;  /* 0x0000700020187984 */ /* 0x0001260000000c00 */
[----:B------:R-:W-:Y:S05]  /*1a10*/  @!P0 BRA `(.L_x_503) ;  /* 0x0000000000388947 */ /* 0x000fea0003800000 */
        /* <DEDUP_REMOVED lines=14> */
.L_x_503:
[----:B------:R-:W-:Y:S05]  /*1b00*/  BSYNC.RECONVERGENT B1 ;  /* 0x0000000000017941 */ /* 0x000fea0003800200 */
.L_x_502:
        /* <DEDUP_REMOVED lines=21> */
.L_x_505:
[----:B------:R-:W-:Y:S05]  /*1c60*/  BSYNC.RECONVERGENT B1 ;  /* 0x0000000000017941 */ /* 0x000fea0003800200 */
.L_x_504:
[----:B------:R-:W-:Y:S01]  /*1c70*/  DSETP.GEU.AND P0, PT, R4, R14, PT ;  /* 0x0000000e0400722a */ /* 0x000fe20003f0e000 */
[----:B------:R-:W-:Y:S01]  /*1c80*/  BSSY.RECONVERGENT B1, `(.L_x_506) ;  /* 0x0000014000017945 */ /* 0x000fe20003800200 */
[----:B------:R-:W-:Y:S02]  /*1c90*/  IMAD.MOV.U32 R6, RZ, RZ, R14 ;  /* 0x000000ffff067224 */ /* 0x000fe400078e000e */
[----:B------:R-:W-:Y:S02]  /*1ca0*/  IMAD.MOV.U32 R7, RZ, RZ, R15 ;  /* 0x000000ffff077224 */ /* 0x000fe400078e000f */
[----:B--2---:R-:W-:Y:S02]  /*1cb0*/  IMAD.MOV.U32 R9, RZ, RZ, R16 ;  /* 0x000000ffff097224 */ /* 0x004fe400078e0010 */
        /* <DEDUP_REMOVED lines=16> */
.L_x_507:
[----:B------:R-:W-:Y:S05]  /*1dc0*/  BSYNC.RECONVERGENT B1 ;  /* 0x0000000000017941 */ /* 0x000fea0003800200 */
.L_x_506:
        /* <DEDUP_REMOVED lines=21> */
.L_x_509:
[----:B------:R-:W-:Y:S05]  /*1f20*/  BSYNC.RECONVERGENT B1 ;  /* 0x0000000000017941 */ /* 0x000fea0003800200 */
.L_x_508:
[----:B------:R-:W-:Y:S01]  /*1f30*/  DSETP.GEU.AND P0, PT, R4, R22, PT ;  /* 0x000000160400722a */ /* 0x000fe20003f0e000 */
[----:B------:R-:W-:Y:S01]  /*1f40*/  BSSY.RECONVERGENT B1, `(.L_x_510) ;  /* 0x0000014000017945 */ /* 0x000fe20003800200 */
[----:B------:R-:W-:Y:S02]  /*1f50*/  IMAD.MOV.U32 R6, RZ, RZ, R22 ;  /* 0x000000ffff067224 */ /* 0x000fe400078e0016 */
[----:B------:R-:W-:Y:S02]  /*1f60*/  IMAD.MOV.U32 R7, RZ, RZ, R23 ;  /* 0x000000ffff077224 */ /* 0x000fe400078e0017 */
[----:B----4-:R-:W-:Y:S02]  /*1f70*/  IMAD.MOV.U32 R9, RZ, RZ, R24 ;  /* 0x000000ffff097224 */ /* 0x010fe400078e0018 */
        /* <DEDUP_REMOVED lines=16> */
.L_x_511:
[----:B------:R-:W-:Y:S05]  /*2080*/  BSYNC.RECONVERGENT B1 ;  /* 0x0000000000017941 */ /* 0x000fea0003800200 */
.L_x_510:
        /* <DEDUP_REMOVED lines=21> */
.L_x_486:
[----:B------:R-:W0:Y:S01]  /*21e0*/  S2R R6, SR_LANEID ;  /* 0x0000000000067919 */ /* 0x000e220000000000 */
[----:B------:R-:W-:Y:S01]  /*21f0*/  LOP3.LUT R7, R5, 0x3e0, RZ, 0xc0, !PT ;  /* 0x000003e005077812 */ /* 0x000fe200078ec0ff */
[----:B------:R-:W-:Y:S01]  /*2200*/  BSSY.RECONVERGENT B1, `(.L_x_512) ;  /* 0x0000024000017945 */ /* 0x000fe20003800200 */
[----:B------:R-:W-:Y:S01]  /*2210*/  IMAD.MOV.U32 R18, RZ, RZ, R9 ;  /* 0x000000ffff127224 */ /* 0x000fe200078e0009 */
[----:B-----5:R-:W-:Y:S01]  /*2220*/  MOV R10, R2 ;  /* 0x00000002000a7202 */ /* 0x020fe20000000f00 */
[----:B------:R-:W-:Y:S02]  /*2230*/  IMAD.MOV.U32 R20, RZ, RZ, R8 ;  /* 0x000000ffff147224 */ /* 0x000fe400078e0008 */
[----:B------:R-:W-:Y:S01]  /*2240*/  VIADD R11, R7, 0x20 ;  /* 0x00000020070b7836 */ /* 0x000fe20000000000 */
[----:B------:R-:W-:-:S04]  /*2250*/  LOP3.LUT R7, RZ, R7, RZ, 0x33, !PT ;  /* 0x00000007ff077212 */ /* 0x000fc800078e33ff */
[----:B------:R-:W-:Y:S01]  /*2260*/  ISETP.GT.AND P0, PT, R11, R4, PT ;  /* 0x000000040b00720c */ /* 0x000fe20003f04270 */
[----:B------:R-:W-:Y:S02]  /*2270*/  IMAD.IADD R7, R4, 0x1, R7 ;  /* 0x0000000104077824 */ /* 0x000fe400078e0207 */
        /* <DEDUP_REMOVED lines=28> */
.L_x_513:
[----:B------:R-:W-:Y:S05]  /*2440*/  BSYNC.RECONVERGENT B1 ;  /* 0x0000000000017941 */ /* 0x000fea0003800200 */
.L_x_512:
[----:B------:R-:W-:Y:S01]  /*2450*/  VIADD R2, R6, 0x2 ;  /* 0x0000000206027836 */ /* 0x000fe20000000000 */
[----:B------:R1:W1:Y:S01]  /*2460*/  SHFL.DOWN PT, R8, R10, 0x2, R7 ;  /* 0x084000000a087989 */ /* 0x00026200000e0007 */
[----:B------:R-:W-:Y:S01]  /*2470*/  BSSY.RECONVERGENT B1, `(.L_x_514) ;  /* 0x000001e000017945 */ /* 0x000fe20003800200 */
[----:B----4-:R-:W-:Y:S02]  /*2480*/  IMAD.MOV.U32 R14, RZ, RZ, R18 ;  /* 0x000000ffff0e7224 */ /* 0x010fe400078e0012 */
[----:B------:R-:W-:Y:S01]  /*2490*/  ISETP.GT.AND P0, PT, R2, R7, PT ;  /* 0x000000070200720c */ /* 0x000fe20003f04270 */
[----:B------:R4:W1:Y:S01]  /*24a0*/  SHFL.DOWN PT, R9, R11, 0x2, R7 ;  /* 0x084000000b097989 */ /* 0x00086200000e0007 */
[----:B------:R-:W-:Y:S02]  /*24b0*/  IMAD.MOV.U32 R16, RZ, RZ, R20 ;  /* 0x000000ffff107224 */ /* 0x000fe400078e0014 */
[----:B------:R-:W-:Y:S01]  /*24c0*/  IMAD.MOV.U32 R2, RZ, RZ, R10 ;  /* 0x000000ffff027224 */ /* 0x000fe200078e000a */
[----:B---3--:R4:W3:Y:S01]  /*24d0*/  SHFL.DOWN PT, R13, R18, 0x2, R7 ;  /* 0x08400000120d7989 */ /* 0x0088e200000e0007 */
[----:B------:R-:W-:-:S03]  /*24e0*/  IMAD.MOV.U32 R3, RZ, RZ, R11 ;  /* 0x000000ffff037224 */ /* 0x000fc600078e000b */
[----:B0-----:R4:W0:Y:S04]  /*24f0*/  SHFL.DOWN PT, R15, R20, 0x2, R7 ;  /* 0x08400000140f7989 */ /* 0x00182800000e0007 */
        /* <DEDUP_REMOVED lines=21> */
.L_x_515:
[----:B------:R-:W-:Y:S05]  /*2650*/  BSYNC.RECONVERGENT B1 ;  /* 0x0000000000017941 */ /* 0x000fea0003800200 */
.L_x_514:
        /* <DEDUP_REMOVED lines=32> */
.L_x_517:
[----:B------:R-:W-:Y:S05]  /*2860*/  BSYNC.RECONVERGENT B1 ;  /* 0x0000000000017941 */ /* 0x000fea0003800200 */
.L_x_516:
[----:B-1----:R-:W-:Y:S01]  /*2870*/  VIADD R2, R6, 0x8 ;  /* 0x0000000806027836 */ /* 0x002fe20000000000 */
[----:B------:R1:W1:Y:S01]  /*2880*/  SHFL.DOWN PT, R10, R8, 0x8, R7 ;  /* 0x09000000080a7989 */ /* 0x00026200000e0007 */
[----:B------:R-:W-:Y:S01]  /*2890*/  BSSY.RECONVERGENT B1, `(.L_x_518) ;  /* 0x000001e000017945 */ /* 0x000fe20003800200 */
[----:B--2---:R-:W-:Y:S01]  /*28a0*/  MOV R14, R12 ;  /* 0x0000000c000e7202 */ /* 0x004fe20000000f00 */
[----:B------:R-:W-:Y:S01]  /*28b0*/  IMAD.MOV.U32 R16, RZ, RZ, R18 ;  /* 0x000000ffff107224 */ /* 0x000fe200078e0012 */
[----:B------:R-:W-:Y:S01]  /*28c0*/  ISETP.GT.AND P0, PT, R2, R7, PT ;  /* 0x000000070200720c */ /* 0x000fe20003f04270 */
[----:B----4-:R2:W4:Y:S01]  /*28d0*/  SHFL.DOWN PT, R11, R9, 0x8, R7 ;  /* 0x09000000090b7989 */ /* 0x01052200000e0007 */
[----:B------:R-:W-:Y:S02]  /*28e0*/  IMAD.MOV.U32 R2, RZ, RZ, R8 ;  /* 0x000000ffff027224 */ /* 0x000fe400078e0008 */
[----:B------:R-:W-:Y:S01]  /*28f0*/  IMAD.MOV.U32 R3, RZ, RZ, R9 ;  /* 0x000000ffff037224 */ /* 0x000fe200078e0009 */
[----:B---3--:R2:W3:Y:S04]  /*2900*/  SHFL.DOWN PT, R13, R12, 0x8, R7 ;  /* 0x090000000c0d7989 */ /* 0x0084e800000e0007 */
        /* <DEDUP_REMOVED lines=22> */
.L_x_519:
[----:B------:R-:W-:Y:S05]  /*2a70*/  BSYNC.RECONVERGENT B1 ;  /* 0x0000000000017941 */ /* 0x000fea0003800200 */
.L_x_518:
[----:B-1----:R-:W-:Y:S01]  /*2a80*/  VIADD R10, R6, 0x10 ;  /* 0x00000010060a7836 */ /* 0x002fe20000000000 */
[----:B------:R1:W1:Y:S01]  /*2a90*/  SHFL.DOWN PT, R8, R2, 0x10, R7 ;  /* 0x0a00000002087989 */ /* 0x00026200000e0007 */
[----:B------:R-:W-:Y:S01]  /*2aa0*/  BSSY.RECONVERGENT B1, `(.L_x_520) ;  /* 0x000001e000017945 */ /* 0x000fe20003800200 */
[----:B------:R-:W-:Y:S02]  /*2ab0*/  IMAD.MOV.U32 R17, RZ, RZ, R14 ;  /* 0x000000ffff117224 */ /* 0x000fe400078e000e */
[----:B------:R-:W-:Y:S01]  /*2ac0*/  ISETP.GT.AND P0, PT, R10, R7, PT ;  /* 0x000000070a00720c */ /* 0x000fe20003f04270 */
[----:B--2---:R2:W1:Y:S01]  /*2ad0*/  SHFL.DOWN PT, R9, R3, 0x10, R7 ;  /* 0x0a00000003097989 */ /* 0x00446200000e0007 */
[----:B------:R-:W-:Y:S02]  /*2ae0*/  IMAD.MOV.U32 R19, RZ, RZ, R16 ;  /* 0x000000ffff137224 */ /* 0x000fe400078e0010 */
[----:B------:R-:W-:Y:S01]  /*2af0*/  IMAD.MOV.U32 R12, RZ, RZ, R2 ;  /* 0x000000ffff0c7224 */ /* 0x000fe200078e0002 */
[----:B----4-:R2:W4:Y:S01]  /*2b00*/  SHFL.DOWN PT, R11, R14, 0x10, R7 ;  /* 0x0a0000000e0b7989 */ /* 0x01052200000e0007 */
[----:B---3--:R-:W-:-:S03]  /*2b10*/  IMAD.MOV.U32 R13, RZ, RZ, R3 ;  /* 0x000000ffff0d7224 */ /* 0x008fc600078e0003 */
[----:B0-----:R2:W0:Y:S04]  /*2b20*/  SHFL.DOWN PT, R15, R16, 0x10, R7 ;  /* 0x0a000000100f7989 */ /* 0x00142800000e0007 */
        /* <DEDUP_REMOVED lines=21> */
.L_x_521:
[----:B------:R-:W-:Y:S05]  /*2c80*/  BSYNC.RECONVERGENT B1 ;  /* 0x0000000000017941 */ /* 0x000fea0003800200 */
.L_x_520:
[----:B------:R-:W-:Y:S01]  /*2c90*/  ISETP.NE.AND P0, PT, R6, RZ, PT ;  /* 0x000000ff0600720c */ /* 0x000fe20003f05270 */
[----:B------:R-:W-:-:S12]  /*2ca0*/  BSSY.RECONVERGENT B1, `(.L_x_522) ;  /* 0x000000b000017945 */ /* 0x000fd80003800200 */
[----:B------:R-:W-:Y:S05]  /*2cb0*/  @P0 BRA `(.L_x_523) ;  /* 0x0000000000240947 */ /* 0x000fea0003800000 */
[----:B------:R-:W3:Y:S01]  /*2cc0*/  S2R R6, SR_CgaCtaId ;  /* 0x0000000000067919 */ /* 0x000ee20000008800 */
[----:B--2---:R-:W-:Y:S01]  /*2cd0*/  MOV R3, 0x400 ;  /* 0x0000040000037802 */ /* 0x004fe20000000f00 */
[----:B------:R-:W-:Y:S01]  /*2ce0*/  IMAD.MOV.U32 R18, RZ, RZ, R17 ;  /* 0x000000ffff127224 */ /* 0x000fe200078e0011 */
[----:B-1----:R-:W-:-:S04]  /*2cf0*/  SHF.R.U32.HI R2, RZ, 0x1, R5 ;  /* 0x00000001ff027819 */ /* 0x002fc80000011605 */
[----:B------:R-:W-:Y:S02]  /*2d00*/  LOP3.LUT R2, R2, 0x1f0, RZ, 0xc0, !PT ;  /* 0x000001f002027812 */ /* 0x000fe400078ec0ff */
[----:B---3--:R-:W-:-:S05]  /*2d10*/  LEA R3, R6, R3, 0x18 ;  /* 0x0000000306037211 */ /* 0x008fca00078ec0ff */
[----:B------:R-:W-:-:S05]  /*2d20*/  IMAD.IADD R3, R2, 0x1, R3 ;  /* 0x0000000102037824 */ /* 0x000fca00078e0203 */
[----:B------:R3:W-:Y:S04]  /*2d30*/  STS.64 [R3+0x10], R18 ;  /* 0x0000101203007388 */ /* 0x0007e80000000a00 */
[----:B------:R3:W-:Y:S02]  /*2d40*/  STS.64 [R3+0x8], R12 ;  /* 0x0000080c03007388 */ /* 0x0007e40000000a00 */
.L_x_523:
[----:B------:R-:W-:Y:S05]  /*2d50*/  BSYNC.RECONVERGENT B1 ;  /* 0x0000000000017941 */ /* 0x000fea0003800200 */
.L_x_522:
[----:B------:R-:W-:Y:S01]  /*2d60*/  BAR.SYNC.DEFER_BLOCKING 0x0 ;  /* 0x0000000000007b1d */ /* 0x000fe20000010000 */
[----:B------:R-:W-:-:S13]  /*2d70*/  ISETP.NE.AND P1, PT, R5, RZ, PT ;  /* 0x000000ff0500720c */ /* 0x000fda0003f25270 */
[----:B------:R-:W-:Y:S05]  /*2d80*/  @P1 BRA `(.L_x_499) ;  /* 0x0000003800601947 */ /* 0x000fea0003800000 */
[----:B------:R-:W-:Y:S01]  /*2d90*/  ISETP.GE.AND P0, PT, R4, 0x21, PT ;  /* 0x000000210400780c */ /* 0x000fe20003f06270 */
[----:B----4-:R-:W-:Y:S02]  /*2da0*/  IMAD.MOV.U32 R11, RZ, RZ, R17 ;  /* 0x000000ffff0b7224 */ /* 0x010fe400078e0011 */
[----:B--2---:R-:W-:Y:S02]  /*2db0*/  IMAD.MOV.U32 R14, RZ, RZ, R19 ;  /* 0x000000ffff0e7224 */ /* 0x004fe400078e0013 */
[----:B-1----:R-:W-:Y:S02]  /*2dc0*/  IMAD.MOV.U32 R2, RZ, RZ, R12 ;  /* 0x000000ffff027224 */ /* 0x002fe400078e000c */
[----:B---3--:R-:W-:-:S06]  /*2dd0*/  IMAD.MOV.U32 R3, RZ, RZ, R13 ;  /* 0x000000ffff037224 */ /* 0x008fcc00078e000d */
[----:B------:R-:W-:Y:S05]  /*2de0*/  @!P0 BRA `(.L_x_524) ;  /* 0x00000000006c8947 */ /* 0x000fea0003800000 */
[----:B------:R-:W1:Y:S01]  /*2df0*/  S2UR UR5, SR_CgaCtaId ;  /* 0x00000000000579c3 */ /* 0x000e620000008800 */
[----:B------:R-:W-:Y:S01]  /*2e00*/  UMOV UR4, 0x400 ;  /* 0x0000040000047882 */ /* 0x000fe20000000000 */
[----:B------:R-:W-:Y:S01]  /*2e10*/  BSSY.RECONVERGENT B1, `(.L_x_524) ;  /* 0x0000018000017945 */ /* 0x000fe20003800200 */
[----:B-1----:R-:W-:-:S09]  /*2e20*/  ULEA UR4, UR5, UR4, 0x18 ;  /* 0x0000000405047291 */ /* 0x002fd2000f8ec0ff */
[----:B------:R-:W1:Y:S04]  /*2e30*/  LDS.64 R6, [UR4+0x18] ;  /* 0x00001804ff067984 */ /* 0x000e680008000a00 */
[----:B------:R-:W2:Y:S01]  /*2e40*/  LDS.64 R8, [UR4+0x20] ;  /* 0x00002004ff087984 */ /* 0x000ea20008000a00 */
[----:B-1----:R-:W-:Y:S01]  /*2e50*/  DSETP.GEU.AND P0, PT, R12, R6, PT ;  /* 0x000000060c00722a */ /* 0x002fe20003f0e000 */
[----:B------:R-:W-:Y:S02]  /*2e60*/  IMAD.MOV.U32 R2, RZ, RZ, R6 ;  /* 0x000000ffff027224 */ /* 0x000fe400078e0006 */
[----:B------:R-:W-:Y:S02]  /*2e70*/  IMAD.MOV.U32 R3, RZ, RZ, R7 ;  /* 0x000000ffff037224 */ /* 0x000fe400078e0007 */
[----:B--2---:R-:W-:-:S02]  /*2e80*/  IMAD.MOV.U32 R11, RZ, RZ, R8 ;  /* 0x000000ffff0b7224 */ /* 0x004fc400078e0008 */
        /* <DEDUP_REMOVED lines=16> */
.L_x_525:
[----:B------:R-:W-:Y:S05]  /*2f90*/  BSYNC.RECONVERGENT B1 ;  /* 0x0000000000017941 */ /* 0x000fea0003800200 */
.L_x_524:
[----:B------:R-:W-:Y:S01]  /*2fa0*/  ISETP.GE.AND P0, PT, R4, 0x41, PT ;  /* 0x000000410400780c */ /* 0x000fe20003f06270 */
[----:B------:R-:W-:Y:S02]  /*2fb0*/  IMAD.MOV.U32 R5, RZ, RZ, R11 ;  /* 0x000000ffff057224 */ /* 0x000fe400078e000b */
[----:B------:R-:W-:Y:S02]  /*2fc0*/  IMAD.MOV.U32 R10, RZ, RZ, R14 ;  /* 0x000000ffff0a7224 */ /* 0x000fe400078e000e */
[----:B------:R-:W-:Y:S02]  /*2fd0*/  IMAD.MOV.U32 R6, RZ, RZ, R2 ;  /* 0x000000ffff067224 */ /* 0x000fe400078e0002 */
[----:B------:R-:W-:-:S06]  /*2fe0*/  IMAD.MOV.U32 R7, RZ, RZ, R3 ;  /* 0x000000ffff077224 */ /* 0x000fcc00078e0003 */
        /* <DEDUP_REMOVED lines=27> */
.L_x_527:
[----:B------:R-:W-:Y:S05]  /*31a0*/  BSYNC.RECONVERGENT B1 ;  /* 0x0000000000017941 */ /* 0x000fea0003800200 */
.L_x_526:
        /* <DEDUP_REMOVED lines=11> */
[----:B0-----:R-:W0:Y:S01]  /*3260*/  LDS.64 R14, [UR4+0x40] ;  /* 0x00004004ff0e7984 */ /* 0x001e220008000a00 */
[----:B-1----:R-:W-:Y:S01]  /*3270*/  DSETP.GEU.AND P0, PT, R6, R8, PT ;  /* 0x000000080600722a */ /* 0x002fe20003f0e000 */
[----:B------:R-:W-:Y:S02]  /*3280*/  IMAD.MOV.U32 R2, RZ, RZ, R8 ;  /* 0x000000ffff027224 */ /* 0x000fe400078e0008 */
[----:B------:R-:W-:Y:S02]  /*3290*/  IMAD.MOV.U32 R3, RZ, RZ, R9 ;  /* 0x000000ffff037224 */ /* 0x000fe400078e0009 */
[----:B0-----:R-:W-:-:S02]  /*32a0*/  IMAD.MOV.U32 R11, RZ, RZ, R14 ;  /* 0x000000ffff0b7224 */ /* 0x001fc400078e000e */
        /* <DEDUP_REMOVED lines=16> */
.L_x_529:
[----:B------:R-:W-:Y:S05]  /*33b0*/  BSYNC.RECONVERGENT B1 ;  /* 0x0000000000017941 */ /* 0x000fea0003800200 */
.L_x_528:
        /* <DEDUP_REMOVED lines=32> */
.L_x_531:
[----:B------:R-:W-:Y:S05]  /*35c0*/  BSYNC.RECONVERGENT B1 ;  /* 0x0000000000017941 */ /* 0x000fea0003800200 */
.L_x_530:
        /* <DEDUP_REMOVED lines=32> */
.L_x_533:
[----:B------:R-:W-:Y:S05]  /*37d0*/  BSYNC.RECONVERGENT B1 ;  /* 0x0000000000017941 */ /* 0x000fea0003800200 */
.L_x_532:
        /* <DEDUP_REMOVED lines=32> */
.L_x_535:
[----:B------:R-:W-:Y:S05]  /*39e0*/  BSYNC.RECONVERGENT B1 ;  /* 0x0000000000017941 */ /* 0x000fea0003800200 */
.L_x_534:
[----:B------:R-:W-:Y:S01]  /*39f0*/  ISETP.GE.AND P0, PT, R4, 0xe1, PT ;  /* 0x000000e10400780c */ /* 0x000fe20003f06270 */
[----:B------:R-:W-:Y:S02]  /*3a00*/  IMAD.MOV.U32 R17, RZ, RZ, R5 ;  /* 0x000000ffff117224 */ /* 0x000fe400078e0005 */
[----:B------:R-:W-:Y:S02]  /*3a10*/  IMAD.MOV.U32 R19, RZ, RZ, R10 ;  /* 0x000000ffff137224 */ /* 0x000fe400078e000a */
[----:B------:R-:W-:Y:S02]  /*3a20*/  IMAD.MOV.U32 R12, RZ, RZ, R6 ;  /* 0x000000ffff0c7224 */ /* 0x000fe400078e0006 */
[----:B------:R-:W-:-:S06]  /*3a30*/  IMAD.MOV.U32 R13, RZ, RZ, R7 ;  /* 0x000000ffff0d7224 */ /* 0x000fcc00078e0007 */
[----:B------:R-:W-:Y:S05]  /*3a40*/  @!P0 BRA `(.L_x_499) ;  /* 0x0000002c00308947 */ /* 0x000fea0003800000 */
[----:B------:R-:W1:Y:S01]  /*3a50*/  S2UR UR5, SR_CgaCtaId ;  /* 0x00000000000579c3 */ /* 0x000e620000008800 */
[----:B------:R-:W-:Y:S02]  /*3a60*/  UMOV UR4, 0x400 ;  /* 0x0000040000047882 */ /* 0x000fe40000000000 */
        /* <DEDUP_REMOVED lines=24> */
.L_x_467:
[----:B------:R-:W0:Y:S01]  /*3bf0*/  S2R R4, SR_TID.X ;  /* 0x0000000000047919 */ /* 0x000e220000002100 */
[----:B------:R-:W1:Y:S01]  /*3c00*/  LDCU.128 UR12, c[0x0][0x380] ;  /* 0x00007000ff0c77ac */ /* 0x000e620008000c00 */
[----:B------:R-:W-:Y:S02]  /*3c10*/  SHF.R.S32.HI R5, RZ, 0x1f, R6 ;  /* 0x0000001fff057819 */ /* 0x000fe40000011406 */
[----:B0-----:R-:W-:-:S04]  /*3c20*/  IADD3 R2, P0, PT, R6, R4, RZ ;  /* 0x0000000406027210 */ /* 0x001fc80007f1e0ff */
[----:B-1----:R-:W-:Y:S02]  /*3c30*/  LEA R8, P1, R2, UR12, 0x3 ;  /* 0x0000000c02087c11 */ /* 0x002fe4000f8218ff */
[----:B------:R-:W-:-:S04]  /*3c40*/  IADD3.X R3, PT, PT, RZ, R5, RZ, P0, !PT ;  /* 0x00000005ff037210 */ /* 0x000fc800007fe4ff */
[----:B------:R-:W-:-:S05]  /*3c50*/  LEA.HI.X R9, R2, UR13, R3, 0x3, P1 ;  /* 0x0000000d02097c11 */ /* 0x000fca00088f1c03 */
[----:B------:R-:W2:Y:S04]  /*3c60*/  LDG.E.64 R10, desc[UR10][R8.64] ;  /* 0x0000000a080a7981 */ /* 0x000ea8000c1e1b00 */
[----:B------:R-:W2:Y:S04]  /*3c70*/  LDG.E.64 R12, desc[UR10][R8.64+0x800] ;  /* 0x0008000a080c7981 */ /* 0x000ea8000c1e1b00 */
[----:B------:R-:W3:Y:S04]  /*3c80*/  LDG.E.64 R14, desc[UR10][R8.64+0x1000] ;  /* 0x0010000a080e7981 */ /* 0x000ee8000c1e1b00 */
[----:B------:R-:W4:Y:S04]  /*3c90*/  LDG.E.64 R16, desc[UR10][R8.64+0x1800] ;  /* 0x0018000a08107981 */ /* 0x000f28000c1e1b00 */
[----:B------:R0:W5:Y:S01]  /*3ca0*/  LDG.E.64 R2, desc[UR10][R8.64+0x2000] ;  /* 0x0020000a08027981 */ /* 0x000162000c1e1b00 */
[----:B------:R-:W-:Y:S01]  /*3cb0*/  BSSY.RECONVERGENT B1, `(.L_x_536) ;  /* 0x000001f000017945 */ /* 0x000fe20003800200 */
[----:B------:R-:W-:-:S02]  /*3cc0*/  ISETP.LE.AND P1, PT, R7, UR6, PT ;  /* 0x0000000607007c0c */ /* 0x000fc4000bf23270 */
[C---:B0-----:R-:W-:Y:S01]  /*3cd0*/  LOP3.LUT R8, R4.reuse, 0x400, RZ, 0xfc, !PT ;  /* 0x0000040004087812 */ /* 0x041fe200078efcff */
[----:B------:R-:W-:Y:S01]  /*3ce0*/  VIADD R9, R4, 0x200 ;  /* 0x0000020004097836 */ /* 0x000fe20000000000 */
[----:B--2---:R-:W-:-:S06]  /*3cf0*/  DSETP.GEU.AND P3, PT, R10, R12, PT ;  /* 0x0000000c0a00722a */ /* 0x004fcc0003f6e000 */
[----:B------:R-:W-:Y:S02]  /*3d00*/  FSEL R10, R10, R12, P3 ;  /* 0x0000000c0a0a7208 */ /* 0x000fe40001800000 */
[----:B------:R-:W-:Y:S02]  /*3d10*/  FSEL R11, R11, R13, P3 ;  /* 0x0000000d0b0b7208 */ /* 0x000fe40001800000 */
[----:B------:R-:W-:-:S04]  /*3d20*/  IADD3 R12, P5, PT, R6, UR14, RZ ;  /* 0x0000000e060c7c10 */ /* 0x000fc8000ffbe0ff */
[----:B---3--:R-:W-:Y:S01]  /*3d30*/  DSETP.GEU.AND P4, PT, R10, R14, PT ;  /* 0x0000000e0a00722a */ /* 0x008fe20003f8e000 */
[----:B------:R-:W-:Y:S02]  /*3d40*/  IADD3.X R13, PT, PT, R5, UR15, RZ, P5, !PT ;  /* 0x0000000f050d7c10 */ /* 0x000fe4000affe4ff */
[----:B------:R-:W-:-:S03]  /*3d50*/  IADD3 R6, P5, PT, R8, R12, RZ ;  /* 0x0000000c08067210 */ /* 0x000fc60007fbe0ff */
[----:B------:R-:W-:Y:S02]  /*3d60*/  FSEL R10, R10, R14, P4 ;  /* 0x0000000e0a0a7208 */ /* 0x000fe40002000000 */
[----:B------:R-:W-:Y:S01]  /*3d70*/  FSEL R11, R11, R15, P4 ;  /* 0x0000000f0b0b7208 */ /* 0x000fe20002000000 */
[----:B------:R-:W-:Y:S02]  /*3d80*/  VIADD R15, R4, 0x100 ;  /* 0x00000100040f7836 */ /* 0x000fe40000000000 */
[----:B------:R-:W-:-:S03]  /*3d90*/  IMAD.X R5, RZ, RZ, R13, P5 ;  /* 0x000000ffff057224 */ /* 0x000fc600028e060d */
[----:B----4-:R-:W-:Y:S01]  /*3da0*/  DSETP.GEU.AND P2, PT, R10, R16, PT ;  /* 0x000000100a00722a */ /* 0x010fe20003f4e000 */
[----:B------:R-:W-:-:S05]  /*3db0*/  @P4 SEL R9, R4, R15, P3 ;  /* 0x0000000f04094207 */ /* 0x000fca0001800000 */
[----:B------:R-:W-:Y:S02]  /*3dc0*/  FSEL R10, R10, R16, P2 ;  /* 0x000000100a0a7208 */ /* 0x000fe40001000000 */
[----:B------:R-:W-:-:S06]  /*3dd0*/  FSEL R11, R11, R17, P2 ;  /* 0x000000110b0b7208 */ /* 0x000fcc0001000000 */
[----:B-----5:R-:W-:Y:S01]  /*3de0*/  DSETP.GEU.AND P0, PT, R10, R2, PT ;  /* 0x000000020a00722a */ /* 0x020fe20003f0e000 */
[----:B------:R-:W-:-:S13]  /*3df0*/  @!P2 VIADD R9, R4, 0x300 ;  /* 0x000003000409a836 */ /* 0x000fda0000000000 */
        /* <DEDUP_REMOVED lines=10> */
.L_x_537:
[----:B------:R-:W-:Y:S05]  /*3ea0*/  BSYNC.RECONVERGENT B1 ;  /* 0x0000000000017941 */ /* 0x000fea0003800200 */
.L_x_536:
        /* <DEDUP_REMOVED lines=12> */
[----:B------:R-:W-:-:S05]  /*3f70*/  IMAD.MOV.U32 R11, RZ, RZ, 0x500 ;  /* 0x00000500ff0b7424 */ /* 0x000fca00078e00ff */
[----:B------:R-:W2:Y:S01]  /*3f80*/  ATOMG.E.ADD.STRONG.GPU PT, R10, desc[UR10][R8.64], R11 ;  /* 0x8000000b080a79a8 */ /* 0x000ea200081ef10a */
[----:B------:R-:W0:Y:S01]  /*3f90*/  S2UR UR5, SR_CgaCtaId ;  /* 0x00000000000579c3 */ /* 0x000e220000008800 */
[----:B------:R-:W-:Y:S02]  /*3fa0*/  UMOV UR4, 0x400 ;  /* 0x0000040000047882 */ /* 0x000fe40000000000 */
[----:B0-----:R-:W-:Y:S01]  /*3fb0*/  ULEA UR4, UR5, UR4, 0x18 ;  /* 0x0000000405047291 */ /* 0x001fe2000f8ec0ff */
[----:B--2---:R-:W-:-:S08]  /*3fc0*/  VIADD R10, R10, UR6 ;  /* 0x000000060a0a7c36 */ /* 0x004fd00008000000 */
[----:B------:R0:W-:Y:S03]  /*3fd0*/  STS [UR4+0x98], R10 ;  /* 0x0000980aff007988 */ /* 0x0001e60008000804 */
.L_x_540:
[----:B------:R-:W-:Y:S05]  /*3fe0*/  BSYNC.RECONVERGENT B1 ;  /* 0x0000000000017941 */ /* 0x000fea0003800200 */
.L_x_539:
[----:B------:R-:W1:Y:S08]  /*3ff0*/  S2UR UR5, SR_CgaCtaId ;  /* 0x00000000000579c3 */ /* 0x000e700000008800 */
[----:B------:R-:W-:Y:S06]  /*4000*/  BAR.SYNC.DEFER_BLOCKING 0x0 ;  /* 0x0000000000007b1d */ /* 0x000fec0000010000 */
[----:B------:R-:W-:-:S02]  /*4010*/  UMOV UR4, 0x400 ;  /* 0x0000040000047882 */ /* 0x000fc40000000000 */
[----:B-1----:R-:W-:-:S06]  /*4020*/  ULEA UR4, UR5, UR4, 0x18 ;  /* 0x0000000405047291 */ /* 0x002fcc000f8ec0ff */
[----:B------:R-:W-:-:S05]  /*4030*/  IMAD.U32 R11, RZ, RZ, UR4 ;  /* 0x00000004ff0b7e24 */ /* 0x000fca000f8e00ff */
[----:B0-----:R-:W0:Y:S02]  /*4040*/  LDS R10, [R11+0x98] ;  /* 0x000098000b0a7984 */ /* 0x001e240000000800 */
[----:B0-----:R-:W-:-:S05]  /*4050*/  VIADD R12, R10, 0x500 ;  /* 0x000005000a0c7836 */ /* 0x001fca0000000000 */
[----:B------:R-:W-:-:S13]  /*4060*/  ISETP.GT.AND P0, PT, R12, R7, PT ;  /* 0x000000070c00720c */ /* 0x000fda0003f04270 */
[----:B------:R-:W-:Y:S05]  /*4070*/  @P0 BRA `(.L_x_541) ;  /* 0x0000000400980947 */ /* 0x000fea0003800000 */
[----:B------:R-:W-:Y:S01]  /*4080*/  BSSY.RECONVERGENT B1, `(.L_x_541) ;  /* 0x0000065000017945 */ /* 0x000fe20003800200 */
[----:B------:R-:W-:Y:S01]  /*4090*/  IMAD.MOV.U32 R20, RZ, RZ, R2 ;  /* 0x000000ffff147224 */ /* 0x000fe200078e0002 */
[----:B------:R-:W0:Y:S01]  /*40a0*/  LDCU UR7, c[0x0][0x398] ;  /* 0x00007300ff0777ac */ /* 0x000e220008000800 */
[----:B------:R-:W-:Y:S01]  /*40b0*/  IMAD.MOV.U32 R21, RZ, RZ, R3 ;  /* 0x000000ffff157224 */ /* 0x000fe200078e0003 */
[----:B------:R-:W1:Y:S06]  /*40c0*/  LDCU.128 UR12, c[0x0][0x380] ;  /* 0x00007000ff0c77ac */ /* 0x000e6c0008000c00 */
.L_x_544:
[----:B------:R-:W-:Y:S02]  /*40d0*/  SHF.R.S32.HI R2, RZ, 0x1f, R10 ;  /* 0x0000001fff027819 */ /* 0x000fe4000001140a */
[----:B------:R-:W-:-:S05]  /*40e0*/  IADD3 R7, P0, PT, R4, R10, RZ ;  /* 0x0000000a04077210 */ /* 0x000fca0007f1e0ff */
[----:B------:R-:W-:Y:S01]  /*40f0*/  IMAD.X R24, RZ, RZ, R2, P0 ;  /* 0x000000ffff187224 */ /* 0x000fe200000e0602 */
[----:B-1----:R-:W-:-:S04]  /*4100*/  LEA R22, P0, R7, UR12, 0x3 ;  /* 0x0000000c07167c11 */ /* 0x002fc8000f8018ff */
[----:B------:R-:W-:-:S05]  /*4110*/  LEA.HI.X R23, R7, UR13, R24, 0x3, P0 ;  /* 0x0000000d07177c11 */ /* 0x000fca00080f1c18 */
[----:B------:R-:W2:Y:S04]  /*4120*/  LDG.E.64 R18, desc[UR10][R22.64] ;  /* 0x0000000a16127981 */ /* 0x000ea8000c1e1b00 */
[----:B------:R-:W3:Y:S04]  /*4130*/  LDG.E.64 R16, desc[UR10][R22.64+0x800] ;  /* 0x0008000a16107981 */ /* 0x000ee8000c1e1b00 */
[----:B------:R-:W4:Y:S04]  /*4140*/  LDG.E.64 R14, desc[UR10][R22.64+0x1000] ;  /* 0x0010000a160e7981 */ /* 0x000f28000c1e1b00 */
[----:B------:R-:W4:Y:S01]  /*4150*/  LDG.E.64 R12, desc[UR10][R22.64+0x1800] ;  /* 0x0018000a160c7981 */ /* 0x000f22000c1e1b00 */
[----:B------:R-:W-:Y:S01]  /*4160*/  IADD3 R25, P0, PT, R7, UR14, RZ ;  /* 0x0000000e07197c10 */ /* 0x000fe2000ff1e0ff */
[----:B------:R-:W-:Y:S02]  /*4170*/  BSSY.RECONVERGENT B2, `(.L_x_542) ;  /* 0x000003d000027945 */ /* 0x000fe40003800200 */
[----:B------:R1:W5:Y:S01]  /*4180*/  LDG.E.64 R2, desc[UR10][R22.64+0x2000] ;  /* 0x0020000a16027981 */ /* 0x000362000c1e1b00 */
[----:B------:R-:W-:Y:S01]  /*4190*/  IADD3.X R24, PT, PT, R24, UR15, RZ, P0, !PT ;  /* 0x0000000f18187c10 */ /* 0x000fe200087fe4ff */
[----:B------:R-:W-:Y:S06]  /*41a0*/  BAR.SYNC.DEFER_BLOCKING 0x0 ;  /* 0x0000000000007b1d */ /* 0x000fec0000010000 */
[----:B--2---:R-:W-:-:S14]  /*41b0*/  DSETP.GEU.AND P1, PT, R20, R18, PT ;  /* 0x000000121400722a */ /* 0x004fdc0003f2e000 */
[----:B------:R-:W-:-:S04]  /*41c0*/  @P1 ISETP.GE.U32.AND P0, PT, R6, R25, PT ;  /* 0x000000190600120c */ /* 0x000fc80003f06070 */
[----:B------:R-:W-:-:S13]  /*41d0*/  @P1 ISETP.GE.AND.EX P0, PT, R5, R24, PT, P0 ;  /* 0x000000180500120c */ /* 0x000fda0003f06300 */
[----:B------:R-:W-:-:S06]  /*41e0*/  @P1 DSETP.LT.OR P0, PT, R18, R20, !P0 ;  /* 0x000000141200122a */ /* 0x000fcc0004701400 */
[----:B------:R-:W-:Y:S02]  /*41f0*/  @P1 FSEL R7, R20, R18, P0 ;  /* 0x0000001214071208 */ /* 0x000fe40000000000 */
[----:B------:R-:W-:Y:S01]  /*4200*/  @P1 FSEL R20, R21, R19, P0 ;  /* 0x0000001315141208 */ /* 0x000fe20000000000 */
[----:B------:R-:W-:Y:S01]  /*4210*/  IMAD.MOV.U32 R21, RZ, RZ, R24 ;  /* 0x000000ffff157224 */ /* 0x000fe200078e0018 */
[----:B------:R-:W-:Y:S01]  /*4220*/  @P1 SEL R21, R5, R24, P0 ;  /* 0x0000001805151207 */ /* 0x000fe20000000000 */
[----:B------:R-:W-:Y:S01]  /*4230*/  @P1 IMAD.MOV.U32 R18, RZ, RZ, R7 ;  /* 0x000000ffff121224 */ /* 0x000fe200078e0007 */
[----:B------:R-:W-:Y:S01]  /*4240*/  IADD3 R7, P3, PT, R25, 0x100, RZ ;  /* 0x0000010019077810 */ /* 0x000fe20007f7e0ff */
[----:B------:R-:W-:Y:S02]  /*4250*/  @P1 IMAD.MOV.U32 R19, RZ, RZ, R20 ;  /* 0x000000ffff131224 */ /* 0x000fe400078e0014 */
[----:B------:R-:W-:Y:S01]  /*4260*/  IMAD.MOV.U32 R20, RZ, RZ, R25 ;  /* 0x000000ffff147224 */ /* 0x000fe200078e0019 */
[----:B------:R-:W-:Y:S01]  /*4270*/  @P1 SEL R20, R6, R25, P0 ;  /* 0x0000001906141207 */ /* 0x000fe20000000000 */
[----:B------:R-:W-:-:S02]  /*4280*/  IMAD.X R6, RZ, RZ, R24, P3 ;  /* 0x000000ffff067224 */ /* 0x000fc400018e0618 */
[----:B---3--:R-:W-:-:S14]  /*4290*/  DSETP.GEU.AND P2, PT, R18, R16, PT ;  /* 0x000000101200722a */ /* 0x008fdc0003f4e000 */
        /* <DEDUP_REMOVED lines=9> */
[----:B------:R-:W-:Y:S02]  /*4330*/  IADD3 R18, P3, PT, R25, 0x200, RZ ;  /* 0x0000020019127810 */ /* 0x000fe40007f7e0ff */
[----:B------:R-:W-:-:S03]  /*4340*/  SHF.R.S32.HI R21, RZ, 0x1f, R10 ;  /* 0x0000001fff157819 */ /* 0x000fc6000001140a */
[----:B----4-:R-:W-:Y:S01]  /*4350*/  DSETP.GEU.AND P1, PT, R16, R14, PT ;  /* 0x0000000e1000722a */ /* 0x010fe20003f2e000 */
[----:B------:R-:W-:Y:S01]  /*4360*/  IMAD.X R19, RZ, RZ, R24, P3 ;  /* 0x000000ffff137224 */ /* 0x000fe200018e0618 */
[----:B------:R-:W-:-:S04]  /*4370*/  IADD3 R20, P3, P4, R4, UR14, R10 ;  /* 0x0000000e04147c10 */ /* 0x000fc8000fc7e00a */
[----:B------:R-:W-:-:S08]  /*4380*/  IADD3.X R21, PT, PT, RZ, UR15, R21, P3, P4 ;  /* 0x0000000fff157c10 */ /* 0x000fd00009fe8415 */
[----:B------:R-:W-:-:S04]  /*4390*/  @P1 ISETP.GE.U32.AND P0, PT, R7, R18, PT ;  /* 0x000000120700120c */ /* 0x000fc80003f06070 */
[----:B------:R-:W-:-:S13]  /*43a0*/  @P1 ISETP.GE.AND.EX P0, PT, R6, R19, PT, P0 ;  /* 0x000000130600120c */ /* 0x000fda0003f06300 */
[----:B------:R-:W-:-:S06]  /*43b0*/  @P1 DSETP.LT.OR P0, PT, R14, R16, !P0 ;  /* 0x000000100e00122a */ /* 0x000fcc0004701400 */
[----:B------:R-:W-:Y:S02]  /*43c0*/  @P1 FSEL R5, R16, R14, P0 ;  /* 0x0000000e10051208 */ /* 0x000fe40000000000 */
[----:B------:R-:W-:Y:S02]  /*43d0*/  @P1 FSEL R16, R17, R15, P0 ;  /* 0x0000000f11101208 */ /* 0x000fe40000000000 */
[----:B------:R-:W-:Y:S01]  /*43e0*/  IADD3 R17, P3, PT, R20, 0x300, RZ ;  /* 0x0000030014117810 */ /* 0x000fe20007f7e0ff */
[----:B------:R-:W-:Y:S01]  /*43f0*/  @P1 IMAD.MOV.U32 R14, RZ, RZ, R5 ;  /* 0x000000ffff0e1224 */ /* 0x000fe200078e0005 */
[----:B------:R-:W-:Y:S01]  /*4400*/  @P1 SEL R18, R7, R18, P0 ;  /* 0x0000001207121207 */ /* 0x000fe20000000000 */
[----:B------:R-:W-:Y:S01]  /*4410*/  @P1 IMAD.MOV.U32 R15, RZ, RZ, R16 ;  /* 0x000000ffff0f1224 */ /* 0x000fe200078e0010 */
[----:B------:R-:W-:Y:S01]  /*4420*/  @P1 SEL R19, R6, R19, P0 ;  /* 0x0000001306131207 */ /* 0x000fe20000000000 */
[----:B------:R-:W-:Y:S01]  /*4430*/  IMAD.X R16, RZ, RZ, R21, P3 ;  /* 0x000000ffff107224 */ /* 0x000fe200018e0615 */
[----:B------:R-:W-:-:S03]  /*4440*/  ISETP.NE.AND P1, PT, R4, RZ, PT ;  /* 0x000000ff0400720c */ /* 0x000fc60003f25270 */
[----:B------:R-:W-:-:S14]  /*4450*/  DSETP.GEU.AND P2, PT, R14, R12, PT ;  /* 0x0000000c0e00722a */ /* 0x000fdc0003f4e000 */
[----:B------:R-:W-:-:S04]  /*4460*/  @P2 ISETP.GE.U32.AND P0, PT, R18, R17, PT ;  /* 0x000000111200220c */ /* 0x000fc80003f06070 */
[----:B------:R-:W-:-:S13]  /*4470*/  @P2 ISETP.GE.AND.EX P0, PT, R19, R16, PT, P0 ;  /* 0x000000101300220c */ /* 0x000fda0003f06300 */
[----:B------:R-:W-:-:S06]  /*4480*/  @P2 DSETP.LT.OR P0, PT, R12, R14, !P0 ;  /* 0x0000000e0c00222a */ /* 0x000fcc0004701400 */
[----:B------:R-:W-:Y:S02]  /*4490*/  @P2 FSEL R7, R14, R12, P0 ;  /* 0x0000000c0e072208 */ /* 0x000fe40000000000 */
[----:B------:R-:W-:Y:S01]  /*44a0*/  @P2 FSEL R14, R15, R13, P0 ;  /* 0x0000000d0f0e2208 */ /* 0x000fe20000000000 */
[----:B-1----:R-:W-:Y:S06]  /*44b0*/  @P1 BRA `(.L_x_543) ;  /* 0x0000000000201947 */ /* 0x002fec0003800000 */
[----:B------:R-:W-:-:S06]  /*44c0*/  IMAD.MOV.U32 R5, RZ, RZ, 0x500 ;  /* 0x00000500ff057424 */ /* 0x000fcc00078e00ff */
[----:B------:R-:W2:Y:S01]  /*44d0*/  ATOMG.E.ADD.STRONG.GPU PT, R5, desc[UR10][R8.64], R5 ;  /* 0x80000005080579a8 */ /* 0x000ea200081ef10a */
[----:B------:R-:W1:Y:S01]  /*44e0*/  S2UR UR5, SR_CgaCtaId ;  /* 0x00000000000579c3 */ /* 0x000e620000008800 */
[----:B------:R-:W-:Y:S02]  /*44f0*/  UMOV UR4, 0x400 ;  /* 0x0000040000047882 */ /* 0x000fe40000000000 */
[----:B-1----:R-:W-:-:S06]  /*4500*/  ULEA UR4, UR5, UR4, 0x18 ;  /* 0x0000000405047291 */ /* 0x002fcc000f8ec0ff */
[----:B------:R-:W-:Y:S02]  /*4510*/  IMAD.U32 R11, RZ, RZ, UR4 ;  /* 0x00000004ff0b7e24 */ /* 0x000fe4000f8e00ff */
[----:B--2---:R-:W-:-:S05]  /*4520*/  VIADD R6, R5, UR6 ;  /* 0x0000000605067c36 */ /* 0x004fca0008000000 */
[----:B------:R1:W-:Y:S02]  /*4530*/  STS [R11+0x98], R6 ;  /* 0x000098060b007388 */ /* 0x0003e40000000800 */
.L_x_543:
[----:B0-----:R-:W-:Y:S05]  /*4540*/  BSYNC.RECONVERGENT B2 ;  /* 0x0000000000027941 */ /* 0x001fea0003800200 */
.L_x_542:
[----:B------:R-:W-:Y:S01]  /*4550*/  BAR.SYNC.DEFER_BLOCKING 0x0 ;  /* 0x0000000000007b1d */ /* 0x000fe20000010000 */
[----:B------:R-:W-:Y:S01]  /*4560*/  @P2 IMAD.MOV.U32 R12, RZ, RZ, R7 ;  /* 0x000000ffff0c2224 */ /* 0x000fe200078e0007 */
[----:B-1----:R-:W-:Y:S01]  /*4570*/  IADD3 R6, P3, PT, R20, 0x400, RZ ;  /* 0x0000040014067810 */ /* 0x002fe20007f7e0ff */
[----:B------:R-:W-:Y:S01]  /*4580*/  @P2 IMAD.MOV.U32 R13, RZ, RZ, R14 ;  /* 0x000000ffff0d2224 */ /* 0x000fe200078e000e */
[----:B------:R-:W-:Y:S01]  /*4590*/  @P2 SEL R17, R18, R17, P0 ;  /* 0x0000001112112207 */ /* 0x000fe20000000000 */
[----:B------:R-:W-:Y:S01]  /*45a0*/  IMAD.U32 R7, RZ, RZ, UR7 ;  /* 0x00000007ff077e24 */ /* 0x000fe2000f8e00ff */
[----:B------:R-:W-:Y:S01]  /*45b0*/  @P2 SEL R16, R19, R16, P0 ;  /* 0x0000001013102207 */ /* 0x000fe20000000000 */
[----:B------:R-:W-:Y:S02]  /*45c0*/  IMAD.X R5, RZ, RZ, R21, P3 ;  /* 0x000000ffff057224 */ /* 0x000fe400018e0615 */
[----:B-----5:R-:W-:-:S14]  /*45d0*/  DSETP.GEU.AND P1, PT, R12, R2, PT ;  /* 0x000000020c00722a */ /* 0x020fdc0003f2e000 */
[----:B------:R-:W-:Y:S01]  /*45e0*/  @P1 ISETP.GE.U32.AND P0, PT, R17, R6, PT ;  /* 0x000000061100120c */ /* 0x000fe20003f06070 */
[----:B------:R-:W0:Y:S03]  /*45f0*/  LDS R10, [R11+0x98] ;  /* 0x000098000b0a7984 */ /* 0x000e260000000800 */
[----:B------:R-:W-:-:S13]  /*4600*/  @P1 ISETP.GE.AND.EX P0, PT, R16, R5, PT, P0 ;  /* 0x000000051000120c */ /* 0x000fda0003f06300 */
[----:B------:R-:W-:-:S06]  /*4610*/  @P1 DSETP.LT.OR P0, PT, R2, R12, !P0 ;  /* 0x0000000c0200122a */ /* 0x000fcc0004701400 */
[----:B------:R-:W-:Y:S02]  /*4620*/  @P1 FSEL R14, R12, R2, P0 ;  /* 0x000000020c0e1208 */ /* 0x000fe40000000000 */
[----:B------:R-:W-:Y:S02]  /*4630*/  @P1 FSEL R13, R13, R3, P0 ;  /* 0x000000030d0d1208 */ /* 0x000fe40000000000 */
[----:B------:R-:W-:Y:S01]  /*4640*/  @P1 SEL R6, R17, R6, P0 ;  /* 0x0000000611061207 */ /* 0x000fe20000000000 */
[----:B------:R-:W-:Y:S01]  /*4650*/  @P1 IMAD.MOV.U32 R2, RZ, RZ, R14 ;  /* 0x000000ffff021224 */ /* 0x000fe200078e000e */
[----:B------:R-:W-:Y:S01]  /*4660*/  @P1 SEL R5, R16, R5, P0 ;  /* 0x0000000510051207 */ /* 0x000fe20000000000 */
[----:B------:R-:W-:-:S03]  /*4670*/  @P1 IMAD.MOV.U32 R3, RZ, RZ, R13 ;  /* 0x000000ffff031224 */ /* 0x000fc600078e000d */
[----:B------:R-:W-:Y:S01]  /*4680*/  MOV R20, R2 ;  /* 0x0000000200147202 */ /* 0x000fe20000000f00 */
[----:B------:R-:W-:Y:S02]  /*4690*/  IMAD.MOV.U32 R21, RZ, RZ, R3 ;  /* 0x000000ffff157224 */ /* 0x000fe400078e0003 */
[----:B0-----:R-:W-:-:S05]  /*46a0*/  VIADD R12, R10, 0x500 ;  /* 0x000005000a0c7836 */ /* 0x001fca0000000000 */
[----:B------:R-:W-:-:S13]  /*46b0*/  ISETP.GT.AND P0, PT, R12, R7, PT ;  /* 0x000000070c00720c */ /* 0x000fda0003f04270 */
[----:B------:R-:W-:Y:S05]  /*46c0*/  @!P0 BRA `(.L_x_544) ;  /* 0xfffffff800808947 */ /* 0x000fea000383ffff */
[----:B------:R-:W-:Y:S05]  /*46d0*/  BSYNC.RECONVERGENT B1 ;  /* 0x0000000000017941 */ /* 0x000fea0003800200 */
.L_x_541:
[----:B------:R-:W-:Y:S01]  /*46e0*/  ISETP.GE.AND P0, PT, R10, R7, PT ;  /* 0x000000070a00720c */ /* 0x000fe20003f06270 */
[----:B------:R-:W0:Y:S01]  /*46f0*/  LDCU.64 UR6, c[0x0][0x388] ;  /* 0x00007100ff0677ac */ /* 0x000e220008000a00 */
[----:B------:R-:W-:Y:S01]  /*4700*/  BSSY.RECONVERGENT B1, `(.L_x_538) ;  /* 0x00000ac000017945 */ /* 0x000fe20003800200 */
[----:B------:R-:W1:Y:S10]  /*4710*/  LDCU.64 UR4, c[0x0][0x388] ;  /* 0x00007100ff0477ac */ /* 0x000e740008000a00 */
        /* <DEDUP_REMOVED lines=11> */
[----:B------:R-:W2:Y:S01]  /*47d0*/  LDC.64 R12, c[0x0][0x380] ;  /* 0x0000e000ff0c7b82 */ /* 0x000ea20000000a00 */
[----:B------:R-:W-:Y:S01]  /*47e0*/  LEA.HI R7, R18, 0x1, RZ, 0x18 ;  /* 0x0000000112077811 */ /* 0x000fe200078fc0ff */
[----:B------:R-:W-:-:S03]  /*47f0*/  IMAD.IADD R11, R4, 0x1, R10 ;  /* 0x00000001040b7824 */ /* 0x000fc600078e020a */
[----:B------:R-:W-:Y:S01]  /*4800*/  LOP3.LUT R8, R7, 0x3, RZ, 0xc0, !PT ;  /* 0x0000000307087812 */ /* 0x000fe200078ec0ff */
[----:B------:R-:W-:-:S04]  /*4810*/  IMAD.MOV.U32 R7, RZ, RZ, R4 ;  /* 0x000000ffff077224 */ /* 0x000fc800078e0004 */
[----:B------:R-:W-:-:S07]  /*4820*/  IMAD.MOV R8, RZ, RZ, -R8 ;  /* 0x000000ffff087224 */ /* 0x000fce00078e0a08 */
.L_x_550:
[----:B--2---:R-:W-:-:S06]  /*4830*/  IMAD.WIDE R14, R11, 0x8, R12 ;  /* 0x000000080b0e7825 */ /* 0x004fcc00078e020c */
[----:B------:R-:W2:Y:S01]  /*4840*/  LDG.E.64 R14, desc[UR10][R14.64] ;  /* 0x0000000a0e0e7981 */ /* 0x000ea2000c1e1b00 */
[C---:B-1----:R-:W-:Y:S01]  /*4850*/  IADD3 R19, P1, PT, R11.reuse, UR4, RZ ;  /* 0x000000040b137c10 */ /* 0x042fe2000ff3e0ff */
[----:B------:R-:W-:Y:S01]  /*4860*/  VIADD R8, R8, 0x1 ;  /* 0x0000000108087836 */ /* 0x000fe20000000000 */
[----:B------:R-:W-:Y:S01]  /*4870*/  BSSY.RECONVERGENT B3, `(.L_x_548) ;  /* 0x000001b000037945 */ /* 0x000fe20003800200 */
[----:B------:R-:W-:Y:S01]  /*4880*/  IMAD.MOV.U32 R22, RZ, RZ, R6 ;  /* 0x000000ffff167224 */ /* 0x000fe200078e0006 */
[----:B------:R-:W-:Y:S01]  /*4890*/  LEA.HI.X.SX32 R20, R11, UR5, 0x1, P1 ;  /* 0x000000050b147c11 */ /* 0x000fe200088f0eff */
[----:B------:R-:W-:Y:S01]  /*48a0*/  IMAD.MOV.U32 R21, RZ, RZ, R5 ;  /* 0x000000ffff157224 */ /* 0x000fe200078e0005 */
[----:B------:R-:W-:Y:S01]  /*48b0*/  ISETP.NE.AND P2, PT, R8, RZ, PT ;  /* 0x000000ff0800720c */ /* 0x000fe20003f45270 */
[----:B------:R-:W-:Y:S02]  /*48c0*/  IMAD.MOV.U32 R16, RZ, RZ, R2 ;  /* 0x000000ffff107224 */ /* 0x000fe400078e0002 */
        /* <DEDUP_REMOVED lines=21> */
.L_x_549:
[----:B0-----:R-:W-:Y:S05]  /*4a20*/  BSYNC.RECONVERGENT B3 ;  /* 0x0000000000037941 */ /* 0x001fea0003800200 */
.L_x_548:
[----:B------:R-:W-:Y:S02]  /*4a30*/  VIADD R7, R7, 0x100 ;  /* 0x0000010007077836 */ /* 0x000fe40000000000 */
[----:B------:R-:W-:Y:S01]  /*4a40*/  VIADD R11, R11, 0x100 ;  /* 0x000001000b0b7836 */ /* 0x000fe20000000000 */
[----:B------:R-:W-:Y:S06]  /*4a50*/  @P2 BRA `(.L_x_550) ;  /* 0xfffffffc00742947 */ /* 0x000fec000383ffff */
.L_x_547:
[----:B01----:R-:W-:Y:S05]  /*4a60*/  BSYNC.RECONVERGENT B2 ;  /* 0x0000000000027941 */ /* 0x003fea0003800200 */
.L_x_546:
        /* <DEDUP_REMOVED lines=9> */
.L_x_559:
[----:B------:R-:W-:-:S05]  /*4b00*/  IMAD.WIDE R24, R23, 0x8, R10 ;  /* 0x0000000817187825 */ /* 0x000fca00078e020a */
[----:B------:R-:W2:Y:S04]  /*4b10*/  LDG.E.64 R20, desc[UR10][R24.64+-0x1000] ;  /* 0xfff0000a18147981 */ /* 0x000ea8000c1e1b00 */
[----:B------:R0:W5:Y:S04]  /*4b20*/  LDG.E.64 R16, desc[UR10][R24.64+-0x800] ;  /* 0xfff8000a18107981 */ /* 0x000168000c1e1b00 */
        /* <DEDUP_REMOVED lines=25> */
.L_x_552:
[----:B------:R-:W-:Y:S05]  /*4cc0*/  BSYNC.RECONVERGENT B2 ;  /* 0x0000000000027941 */ /* 0x000fea0003800200 */
.L_x_551:
[----:B-----5:R-:W-:Y:S01]  /*4cd0*/  DSETP.GEU.AND P0, PT, R18, R16, PT ;  /* 0x000000101200722a */ /* 0x020fe20003f0e000 */
[C---:B------:R-:W-:Y:S01]  /*4ce0*/  IADD3 R21, P1, PT, R27.reuse, UR6, RZ ;  /* 0x000000061b157c10 */ /* 0x040fe2000ff3e0ff */
[----:B------:R-:W-:Y:S01]  /*4cf0*/  BSSY.RECONVERGENT B2, `(.L_x_553) ;  /* 0x0000015000027945 */ /* 0x000fe20003800200 */
[----:B------:R-:W-:Y:S01]  /*4d00*/  MOV R2, R16 ;  /* 0x0000001000027202 */ /* 0x000fe20000000f00 */
[----:B------:R-:W-:Y:S01]  /*4d10*/  IMAD.MOV.U32 R3, RZ, RZ, R17 ;  /* 0x000000ffff037224 */ /* 0x000fe200078e0011 */
[----:B------:R-:W-:Y:S01]  /*4d20*/  LEA.HI.X.SX32 R25, R27, UR7, 0x1, P1 ;  /* 0x000000071b197c11 */ /* 0x000fe200088f0eff */
[----:B------:R-:W-:-:S04]  /*4d30*/  IMAD.MOV.U32 R5, RZ, RZ, R21 ;  /* 0x000000ffff057224 */ /* 0x000fc800078e0015 */
        /* <DEDUP_REMOVED lines=16> */
.L_x_554:
[----:B------:R-:W-:Y:S05]  /*4e40*/  BSYNC.RECONVERGENT B2 ;  /* 0x0000000000027941 */ /* 0x000fea0003800200 */
.L_x_553:
        /* <DEDUP_REMOVED lines=24> */
.L_x_556:
[----:B------:R-:W-:Y:S05]  /*4fd0*/  BSYNC.RECONVERGENT B2 ;  /* 0x0000000000027941 */ /* 0x000fea0003800200 */
.L_x_555:
        /* <DEDUP_REMOVED lines=22> */
.L_x_558:
[----:B------:R-:W-:Y:S05]  /*5140*/  BSYNC.RECONVERGENT B2 ;  /* 0x0000000000027941 */ /* 0x000fea0003800200 */
.L_x_557:
[----:B------:R-:W-:Y:S02]  /*5150*/  VIADD R7, R7, 0x400 ;  /* 0x0000040007077836 */ /* 0x000fe40000000000 */
[----:B------:R-:W-:Y:S02]  /*5160*/  VIADD R27, R27, 0x400 ;  /* 0x000004001b1b7836 */ /* 0x000fe40000000000 */
[----:B------:R-:W-:Y:S01]  /*5170*/  VIADD R26, R26, 0x400 ;  /* 0x000004001a1a7836 */ /* 0x000fe20000000000 */
[----:B------:R-:W-:Y:S01]  /*5180*/  ISETP.GE.AND P0, PT, R7, R9, PT ;  /* 0x000000090700720c */ /* 0x000fe20003f06270 */
[----:B------:R-:W-:Y:S02]  /*5190*/  VIADD R22, R22, 0x400 ;  /* 0x0000040016167836 */ /* 0x000fe40000000000 */
[----:B------:R-:W-:-:S10]  /*51a0*/  VIADD R23, R23, 0x400 ;  /* 0x0000040017177836 */ /* 0x000fd40000000000 */
[----:B------:R-:W-:Y:S05]  /*51b0*/  @!P0 BRA `(.L_x_559) ;  /* 0xfffffff800508947 */ /* 0x000fea000383ffff */
.L_x_545:
[----:B01----:R-:W-:Y:S05]  /*51c0*/  BSYNC.RECONVERGENT B1 ;  /* 0x0000000000017941 */ /* 0x003fea0003800200 */
.L_x_538:
        /* <DEDUP_REMOVED lines=32> */
.L_x_561:
[----:B------:R-:W-:Y:S05]  /*53d0*/  BSYNC.RECONVERGENT B1 ;  /* 0x0000000000017941 */ /* 0x000fea0003800200 */
.L_x_560:
        /* <DEDUP_REMOVED lines=31> */
.L_x_563:
[----:B------:R-:W-:Y:S05]  /*55d0*/  BSYNC.RECONVERGENT B1 ;  /* 0x0000000000017941 */ /* 0x000fea0003800200 */
.L_x_562:
[----:B------:R-:W-:Y:S01]  /*55e0*/  ISETP.GT.AND P0, PT, R14, 0x1b, PT ;  /* 0x0000001b0e00780c */ /* 0x000fe20003f04270 */
[----:B0-----:R0:W0:Y:S01]  /*55f0*/  SHFL.DOWN PT, R8, R2, 0x4, 0x1f ;  /* 0x08801f0002087f89 */ /* 0x00102200000e0000 */
[----:B------:R-:W-:Y:S01]  /*5600*/  BSSY.RECONVERGENT B1, `(.L_x_564) ;  /* 0x000001d000017945 */ /* 0x000fe20003800200 */
[----:B---3--:R-:W-:Y:S02]  /*5610*/  IMAD.MOV.U32 R11, RZ, RZ, R5 ;  /* 0x000000ffff0b7224 */ /* 0x008fe400078e0005 */
[----:B------:R3:W0:Y:S01]  /*5620*/  SHFL.DOWN PT, R9, R3, 0x4, 0x1f ;  /* 0x08801f0003097f89 */ /* 0x00062200000e0000 */
[----:B------:R-:W-:Y:S02]  /*5630*/  IMAD.MOV.U32 R12, RZ, RZ, R10 ;  /* 0x000000ffff0c7224 */ /* 0x000fe400078e000a */
[----:B-1----:R-:W-:Y:S01]  /*5640*/  IMAD.MOV.U32 R6, RZ, RZ, R2 ;  /* 0x000000ffff067224 */ /* 0x002fe200078e0002 */
[----:B----4-:R3:W1:Y:S01]  /*5650*/  SHFL.DOWN PT, R16, R5, 0x4, 0x1f ;  /* 0x08801f0005107f89 */ /* 0x01066200000e0000 */
[----:B--2---:R-:W-:-:S03]  /*5660*/  IMAD.MOV.U32 R7, RZ, RZ, R3 ;  /* 0x000000ffff077224 */ /* 0x004fc600078e0003 */
[----:B------:R3:W2:Y:S01]  /*5670*/  SHFL.DOWN PT, R13, R10, 0x4, 0x1f ;  /* 0x08801f000a0d7f89 */ /* 0x0006a200000e0000 */
[----:B------:R-:W-:Y:S05]  /*5680*/  @P0 BRA `(.L_x_565) ;  /* 0x0000000000500947 */ /* 0x000fea0003800000 */
[----:B0-----:R-:W-:Y:S01]  /*5690*/  DSETP.GEU.AND P0, PT, R2, R8, PT ;  /* 0x000000080200722a */ /* 0x001fe20003f0e000 */
[----:B-1----:R-:W-:Y:S02]  /*56a0*/  IMAD.MOV.U32 R11, RZ, RZ, R16 ;  /* 0x000000ffff0b7224 */ /* 0x002fe400078e0010 */
        /* <DEDUP_REMOVED lines=18> */
.L_x_565:
[----:B------:R-:W-:Y:S05]  /*57d0*/  BSYNC.RECONVERGENT B1 ;  /* 0x0000000000017941 */ /* 0x000fea0003800200 */
.L_x_564:
[----:B------:R-:W-:Y:S01]  /*57e0*/  ISETP.GT.AND P0, PT, R14, 0x17, PT ;  /* 0x000000170e00780c */ /* 0x000fe20003f04270 */
[----:B0-----:R0:W4:Y:S01]  /*57f0*/  SHFL.DOWN PT, R8, R6, 0x8, 0x1f ;  /* 0x09001f0006087f89 */ /* 0x00112200000e0000 */
[----:B------:R-:W-:Y:S01]  /*5800*/  BSSY.RECONVERGENT B1, `(.L_x_566) ;  /* 0x000001d000017945 */ /* 0x000fe20003800200 */
[----:B---3--:R-:W-:Y:S02]  /*5810*/  IMAD.MOV.U32 R5, RZ, RZ, R11 ;  /* 0x000000ffff057224 */ /* 0x008fe400078e000b */
[----:B------:R0:W3:Y:S01]  /*5820*/  SHFL.DOWN PT, R9, R7, 0x8, 0x1f ;  /* 0x09001f0007097f89 */ /* 0x0000e200000e0000 */
[----:B------:R-:W-:Y:S02]  /*5830*/  IMAD.MOV.U32 R10, RZ, RZ, R12 ;  /* 0x000000ffff0a7224 */ /* 0x000fe400078e000c */
[----:B------:R-:W-:Y:S01]  /*5840*/  IMAD.MOV.U32 R2, RZ, RZ, R6 ;  /* 0x000000ffff027224 */ /* 0x000fe200078e0006 */
[----:B-1----:R0:W1:Y:S01]  /*5850*/  SHFL.DOWN PT, R16, R11, 0x8, 0x1f ;  /* 0x09001f000b107f89 */ /* 0x00206200000e0000 */
[----:B------:R-:W-:-:S03]  /*5860*/  IMAD.MOV.U32 R3, RZ, RZ, R7 ;  /* 0x000000ffff037224 */ /* 0x000fc600078e0007 */
[----:B--2---:R0:W2:Y:S01]  /*5870*/  SHFL.DOWN PT, R13, R12, 0x8, 0x1f ;  /* 0x09001f000c0d7f89 */ /* 0x0040a200000e0000 */
[----:B------:R-:W-:Y:S05]  /*5880*/  @P0 BRA `(.L_x_567) ;  /* 0x0000000000500947 */ /* 0x000fea0003800000 */
[----:B---34-:R-:W-:Y:S01]  /*5890*/  DSETP.GEU.AND P0, PT, R6, R8, PT ;  /* 0x000000080600722a */ /* 0x018fe20003f0e000 */
[----:B-1----:R-:W-:Y:S02]  /*58a0*/  IMAD.MOV.U32 R5, RZ, RZ, R16 ;  /* 0x000000ffff057224 */ /* 0x002fe400078e0010 */
[----:B--2---:R-:W-:Y:S02]  /*58b0*/  IMAD.MOV.U32 R10, RZ, RZ, R13 ;  /* 0x000000ffff0a7224 */ /* 0x004fe400078e000d */
        /* <DEDUP_REMOVED lines=17> */
.L_x_567:
[----:B------:R-:W-:Y:S05]  /*59d0*/  BSYNC.RECONVERGENT B1 ;  /* 0x0000000000017941 */ /* 0x000fea0003800200 */
.L_x_566:
[----:B------:R-:W-:Y:S01]  /*59e0*/  ISETP.GT.AND P0, PT, R14, 0xf, PT ;  /* 0x0000000f0e00780c */ /* 0x000fe20003f04270 */
[----:B0-----:R0:W0:Y:S01]  /*59f0*/  SHFL.DOWN PT, R6, R2, 0x10, 0x1f ;  /* 0x0a001f0002067f89 */ /* 0x00102200000e0000 */
[----:B------:R-:W-:Y:S01]  /*5a00*/  BSSY.RECONVERGENT B1, `(.L_x_568) ;  /* 0x000001d000017945 */ /* 0x000fe20003800200 */
[----:B------:R-:W-:Y:S02]  /*5a10*/  IMAD.MOV.U32 R17, RZ, RZ, R5 ;  /* 0x000000ffff117224 */ /* 0x000fe400078e0005 */
[----:B------:R0:W0:Y:S01]  /*5a20*/  SHFL.DOWN PT, R7, R3, 0x10, 0x1f ;  /* 0x0a001f0003077f89 */ /* 0x00002200000e0000 */
[----:B------:R-:W-:Y:S02]  /*5a30*/  IMAD.MOV.U32 R19, RZ, RZ, R10 ;  /* 0x000000ffff137224 */ /* 0x000fe400078e000a */
[----:B------:R-:W-:Y:S01]  /*5a40*/  IMAD.MOV.U32 R12, RZ, RZ, R2 ;  /* 0x000000ffff0c7224 */ /* 0x000fe200078e0002 */
[----:B----4-:R4:W0:Y:S01]  /*5a50*/  SHFL.DOWN PT, R8, R5, 0x10, 0x1f ;  /* 0x0a001f0005087f89 */ /* 0x01082200000e0000 */
[----:B--2---:R-:W-:-:S03]  /*5a60*/  IMAD.MOV.U32 R13, RZ, RZ, R3 ;  /* 0x000000ffff0d7224 */ /* 0x004fc600078e0003 */
[----:B---3--:R4:W2:Y:S01]  /*5a70*/  SHFL.DOWN PT, R9, R10, 0x10, 0x1f ;  /* 0x0a001f000a097f89 */ /* 0x0088a200000e0000 */
[----:B------:R-:W-:Y:S05]  /*5a80*/  @P0 BRA `(.L_x_569) ;  /* 0x0000000000500947 */ /* 0x000fea0003800000 */
[----:B0-----:R-:W-:Y:S01]  /*5a90*/  DSETP.GEU.AND P0, PT, R2, R6, PT ;  /* 0x000000060200722a */ /* 0x001fe20003f0e000 */
[----:B------:R-:W-:Y:S02]  /*5aa0*/  IMAD.MOV.U32 R17, RZ, RZ, R8 ;  /* 0x000000ffff117224 */ /* 0x000fe400078e0008 */
        /* <DEDUP_REMOVED lines=18> */
.L_x_569:
[----:B------:R-:W-:Y:S05]  /*5bd0*/  BSYNC.RECONVERGENT B1 ;  /* 0x0000000000017941 */ /* 0x000fea0003800200 */
.L_x_568:
[----:B------:R-:W-:Y:S01]  /*5be0*/  ISETP.NE.AND P0, PT, R14, RZ, PT ;  /* 0x000000ff0e00720c */ /* 0x000fe20003f05270 */
[----:B------:R-:W-:-:S12]  /*5bf0*/  BSSY.RECONVERGENT B1, `(.L_x_570) ;  /* 0x000000b000017945 */ /* 0x000fd80003800200 */
[----:B------:R-:W-:Y:S05]  /*5c00*/  @P0 BRA `(.L_x_571) ;  /* 0x0000000000240947 */ /* 0x000fea0003800000 */
[----:B0-----:R-:W0:Y:S01]  /*5c10*/  S2R R6, SR_CgaCtaId ;  /* 0x0000000000067919 */ /* 0x001e220000008800 */
[----:B------:R-:W-:Y:S01]  /*5c20*/  MOV R3, 0x400 ;  /* 0x0000040000037802 */ /* 0x000fe20000000f00 */
[----:B------:R-:W-:Y:S01]  /*5c30*/  IMAD.MOV.U32 R18, RZ, RZ, R17 ;  /* 0x000000ffff127224 */ /* 0x000fe200078e0011 */
[----:B------:R-:W-:-:S04]  /*5c40*/  SHF.R.U32.HI R2, RZ, 0x1, R4 ;  /* 0x00000001ff027819 */ /* 0x000fc80000011604 */
[----:B------:R-:W-:Y:S02]  /*5c50*/  LOP3.LUT R2, R2, 0x1f0, RZ, 0xc0, !PT ;  /* 0x000001f002027812 */ /* 0x000fe400078ec0ff */
[----:B0-----:R-:W-:-:S05]  /*5c60*/  LEA R3, R6, R3, 0x18 ;  /* 0x0000000306037211 */ /* 0x001fca00078ec0ff */
[----:B------:R-:W-:-:S05]  /*5c70*/  IMAD.IADD R3, R2, 0x1, R3 ;  /* 0x0000000102037824 */ /* 0x000fca00078e0203 */
[----:B------:R3:W-:Y:S04]  /*5c80*/  STS.64 [R3+0x10], R18 ;  /* 0x0000101203007388 */ /* 0x0007e80000000a00 */
[----:B------:R3:W-:Y:S02]  /*5c90*/  STS.64 [R3+0x8], R12 ;  /* 0x0000080c03007388 */ /* 0x0007e40000000a00 */
.L_x_571:
[----:B------:R-:W-:Y:S05]  /*5ca0*/  BSYNC.RECONVERGENT B1 ;  /* 0x0000000000017941 */ /* 0x000fea0003800200 */
.L_x_570:
[----:B------:R-:W-:Y:S01]  /*5cb0*/  BAR.SYNC.DEFER_BLOCKING 0x0 ;  /* 0x0000000000007b1d */ /* 0x000fe20000010000 */
[----:B------:R-:W-:-:S13]  /*5cc0*/  ISETP.NE.AND P1, PT, R4, RZ, PT ;  /* 0x000000ff0400720c */ /* 0x000fda0003f25270 */
[----:B------:R-:W-:Y:S05]  /*5cd0*/  @P1 BRA `(.L_x_499) ;  /* 0x00000008008c1947 */ /* 0x000fea0003800000 */
[----:B0--3--:R-:W0:Y:S01]  /*5ce0*/  S2R R3, SR_CgaCtaId ;  /* 0x0000000000037919 */ /* 0x009e220000008800 */
[----:B------:R-:W-:Y:S01]  /*5cf0*/  MOV R2, 0x400 ;  /* 0x0000040000027802 */ /* 0x000fe20000000f00 */
[----:B------:R-:W-:Y:S03]  /*5d00*/  BSSY.RECONVERGENT B1, `(.L_x_572) ;  /* 0x000001a000017945 */ /* 0x000fe60003800200 */
[----:B0-----:R-:W-:-:S05]  /*5d10*/  LEA R30, R3, R2, 0x18 ;  /* 0x00000002031e7211 */ /* 0x001fca00078ec0ff */
[----:B------:R-:W0:Y:S04]  /*5d20*/  LDS.64 R14, [R30+0x18] ;  /* 0x000018001e0e7984 */ /* 0x000e280000000a00 */
[----:B----4-:R-:W3:Y:S04]  /*5d30*/  LDS.128 R4, [R30+0x20] ;  /* 0x000020001e047984 */ /* 0x010ee80000000c00 */
[----:B------:R4:W1:Y:S04]  /*5d40*/  LDS.64 R28, [R30+0x80] ;  /* 0x000080001e1c7984 */ /* 0x0008680000000a00 */
[----:B--2---:R4:W2:Y:S01]  /*5d50*/  LDS.128 R8, [R30+0x30] ;  /* 0x000030001e087984 */ /* 0x0048a20000000c00 */
[----:B0-----:R-:W-:Y:S01]  /*5d60*/  DSETP.GEU.AND P0, PT, R12, R14, PT ;  /* 0x0000000e0c00722a */ /* 0x001fe20003f0e000 */
[----:B------:R-:W-:-:S02]  /*5d70*/  IMAD.MOV.U32 R2, RZ, RZ, R14 ;  /* 0x000000ffff027224 */ /* 0x000fc400078e000e */
[----:B------:R-:W-:Y:S02]  /*5d80*/  IMAD.MOV.U32 R3, RZ, RZ, R15 ;  /* 0x000000ffff037224 */ /* 0x000fe400078e000f */
[----:B---3--:R-:W-:Y:S02]  /*5d90*/  IMAD.MOV.U32 R31, RZ, RZ, R4 ;  /* 0x000000ffff1f7224 */ /* 0x008fe400078e0004 */
[----:B------:R-:W-:-:S07]  /*5da0*/  IMAD.MOV.U32 R33, RZ, RZ, R5 ;  /* 0x000000ffff217224 */ /* 0x000fce00078e0005 */
[----:B-12-4-:R-:W-:Y:S05]  /*5db0*/  @!P0 BRA `(.L_x_573) ;  /* 0x0000000000388947 */ /* 0x016fea0003800000 */
        /* <DEDUP_REMOVED lines=14> */
.L_x_573:
[----:B------:R-:W-:Y:S05]  /*5ea0*/  BSYNC.RECONVERGENT B1 ;  /* 0x0000000000017941 */ /* 0x000fea0003800200 */
.L_x_572:
[----:B------:R0:W1:Y:S01]  /*5eb0*/  LDS.128 R16, [R30+0x40] ;  /* 0x000040001e107984 */ /* 0x0000620000000c00 */
[----:B------:R-:W-:Y:S01]  /*5ec0*/  DSETP.GEU.AND P0, PT, R2, R6, PT ;  /* 0x000000060200722a */ /* 0x000fe20003f0e000 */
[----:B------:R-:W-:Y:S01]  /*5ed0*/  BSSY.RECONVERGENT B1, `(.L_x_574) ;  /* 0x0000017000017945 */ /* 0x000fe20003800200 */
[----:B------:R-:W-:Y:S01]  /*5ee0*/  IMAD.MOV.U32 R35, RZ, RZ, R8 ;  /* 0x000000ffff237224 */ /* 0x000fe200078e0008 */
[----:B------:R0:W2:Y:S01]  /*5ef0*/  LDS.128 R20, [R30+0x50] ;  /* 0x000050001e147984 */ /* 0x0000a20000000c00 */
        /* <DEDUP_REMOVED lines=20> */
.L_x_575:
[----:B------:R-:W-:Y:S05]  /*6040*/  BSYNC.RECONVERGENT B1 ;  /* 0x0000000000017941 */ /* 0x000fea0003800200 */
.L_x_574:
        /* <DEDUP_REMOVED lines=21> */
.L_x_577:
[----:B------:R-:W-:Y:S05]  /*61a0*/  BSYNC.RECONVERGENT B1 ;  /* 0x0000000000017941 */ /* 0x000fea0003800200 */
.L_x_576:
        /* <DEDUP_REMOVED lines=21> */
.L_x_579:
[----:B------:R-:W-:Y:S05]  /*6300*/  BSYNC.RECONVERGENT B1 ;  /* 0x0000000000017941 */ /* 0x000fea0003800200 */
.L_x_578:
        /* <DEDUP_REMOVED lines=21> */
.L_x_581:
[----:B------:R-:W-:Y:S05]  /*6460*/  BSYNC.RECONVERGENT B1 ;  /* 0x0000000000017941 */ /* 0x000fea0003800200 */
.L_x_580:
        /* <DEDUP_REMOVED lines=21> */
.L_x_583:
[----:B------:R-:W-:Y:S05]  /*65c0*/  BSYNC.RECONVERGENT B1 ;  /* 0x0000000000017941 */ /* 0x000fea0003800200 */
.L_x_582:
        /* <DEDUP_REMOVED lines=20> */
.L_x_499:
[----:B------:R-:W-:Y:S05]  /*6710*/  BSYNC.RECONVERGENT B0 ;  /* 0x0000000000007941 */ /* 0x000fea0003800200 */
.L_x_466:
[----:B------:R-:W-:Y:S05]  /*6720*/  @P1 EXIT ;  /* 0x000000000000194d */ /* 0x000fea0003800000 */
[----:B0123--:R-:W0:Y:S01]  /*6730*/  LDC.64 R2, c[0x0][0x390] ;  /* 0x0000e400ff027b82 */ /* 0x00fe220000000a00 */
[----:B------:R-:W-:Y:S02]  /*6740*/  IMAD.MOV.U32 R18, RZ, RZ, R17 ;  /* 0x000000ffff127224 */ /* 0x000fe400078e0011 */
[----:B0-----:R-:W-:-:S05]  /*6750*/  IMAD.WIDE.U32 R2, R0, 0x10, R2 ;  /* 0x0000001000027825 */ /* 0x001fca00078e0002 */
[----:B------:R-:W-:Y:S04]  /*6760*/  STG.E.64 desc[UR10][R2.64], R12 ;  /* 0x0000000c02007986 */ /* 0x000fe8000c101b0a */
[----:B------:R-:W-:Y:S01]  /*6770*/  STG.E.64 desc[UR10][R2.64+0x8], R18 ;  /* 0x0000081202007986 */ /* 0x000fe2000c101b0a */
[----:B------:R-:W-:Y:S05]  /*6780*/  EXIT ;  /* 0x000000000000794d */ /* 0x000fea0003800000 */
.L_x_584:
        /* <DEDUP_REMOVED lines=15> */
.L_x_717:


//--------------------- .text._ZN6thrust24THRUST_300001_SM_1000_NS8cuda_cub4core6detail13_kernel_agentINS1_8__reduce11ReduceAgentINS0_12zip_iteratorIN4cuda3std3__45tupleIJNS0_10device_ptrIdEENS0_17counting_iteratorIlNS0_11use_defaultESF_SF_EEEEEEEPNSB_IJdlEEESJ_iNS1_9__extrema9arg_max_fIdlNSA_4lessIdEEEEEEJSI_SK_iSP_EEEvDpT0_ --------------------------
	.section	.text._ZN6thrust24THRUST_300001_SM_1000_NS8cuda_cub4core6detail13_kernel_agentINS1_8__reduce11ReduceAgentINS0_12zip_iteratorIN4cuda3std3__45tupleIJNS0_10device_ptrIdEENS0_17counting_iteratorIlNS0_11use_defaultESF_SF_EEEEEEEPNSB_IJdlEEESJ_iNS1_9__extrema9arg_max_fIdlNSA_4lessIdEEEEEEJSI_SK_iSP_EEEvDpT0_,"ax",@progbits
	.align	128
        .global         _ZN6thrust24THRUST_300001_SM_1000_NS8cuda_cub4core6detail13_kernel_agentINS1_8__reduce11ReduceAgentINS0_12zip_iteratorIN4cuda3std3__45tupleIJNS0_10device_ptrIdEENS0_17counting_iteratorIlNS0_11use_defaultESF_SF_EEEEEEEPNSB_IJdlEEESJ_iNS1_9__extrema9arg_max_fIdlNSA_4lessIdEEEEEEJSI_SK_iSP_EEEvDpT0_
        .type           _ZN6thrust24THRUST_300001_SM_1000_NS8cuda_cub4core6detail13_kernel_agentINS1_8__reduce11ReduceAgentINS0_12zip_iteratorIN4cuda3std3__45tupleIJNS0_10device_ptrIdEENS0_17counting_iteratorIlNS0_11use_defaultESF_SF_EEEEEEEPNSB_IJdlEEESJ_iNS1_9__extrema9arg_max_fIdlNSA_4lessIdEEEEEEJSI_SK_iSP_EEEvDpT0_,@function
        .size           _ZN6thrust24THRUST_300001_SM_1000_NS8cuda_cub4core6detail13_kernel_agentINS1_8__reduce11ReduceAgentINS0_12zip_iteratorIN4cuda3std3__45tupleIJNS0_10device_ptrIdEENS0_17counting_iteratorIlNS0_11use_defaultESF_SF_EEEEEEEPNSB_IJdlEEESJ_iNS1_9__extrema9arg_max_fIdlNSA_4lessIdEEEEEEJSI_SK_iSP_EEEvDpT0_,(.L_x_718 - _ZN6thrust24THRUST_300001_SM_1000_NS8cuda_cub4core6detail13_kernel_agentINS1_8__reduce11ReduceAgentINS0_12zip_iteratorIN4cuda3std3__45tupleIJNS0_10device_ptrIdEENS0_17counting_iteratorIlNS0_11use_defaultESF_SF_EEEEEEEPNSB_IJdlEEESJ_iNS1_9__extrema9arg_max_fIdlNSA_4lessIdEEEEEEJSI_SK_iSP_EEEvDpT0_)
        .other          _ZN6thrust24THRUST_300001_SM_1000_NS8cuda_cub4core6detail13_kernel_agentINS1_8__reduce11ReduceAgentINS0_12zip_iteratorIN4cuda3std3__45tupleIJNS0_10device_ptrIdEENS0_17counting_iteratorIlNS0_11use_defaultESF_SF_EEEEEEEPNSB_IJdlEEESJ_iNS1_9__extrema9arg_max_fIdlNSA_4lessIdEEEEEEJSI_SK_iSP_EEEvDpT0_,@"STO_CUDA_ENTRY STV_DEFAULT"
_ZN6thrust24THRUST_300001_SM_1000_NS8cuda_cub4core6detail13_kernel_agentINS1_8__reduce11ReduceAgentINS0_12zip_iteratorIN4cuda3std3__45tupleIJNS0_10device_ptrIdEENS0_17counting_iteratorIlNS0_11use_defaultESF_SF_EEEEEEEPNSB_IJdlEEESJ_iNS1_9__extrema9arg_max_fIdlNSA_4lessIdEEEEEEJSI_SK_iSP_EEEvDpT0_:
.text._ZN6thrust24THRUST_300001_SM_1000_NS8cuda_cub4core6detail13_kernel_agentINS1_8__reduce11ReduceAgentINS0_12zip_iteratorIN4cuda3std3__45tupleIJNS0_10device_ptrIdEENS0_17counting_iteratorIlNS0_11use_defaultESF_SF_EEEEEEEPNSB_IJdlEEESJ_iNS1_9__extrema9arg_max_fIdlNSA_4lessIdEEEEEEJSI_SK_iSP_EEEvDpT0_:
        /* <DEDUP_REMOVED lines=23> */
.L_x_588:
[----:B0-----:R-:W-:Y:S05]  /*0170*/  BSYNC.RECONVERGENT B1 ;  /* 0x0000000000017941 */ /* 0x001fea0003800200 */
.L_x_587:
        /* <DEDUP_REMOVED lines=19> */
.L_x_595:
        /* <DEDUP_REMOVED lines=31> */
.L_x_594:
[----:B------:R-:W-:Y:S05]  /*04a0*/  BSYNC.RECONVERGENT B3 ;  /* 0x0000000000037941 */ /* 0x000fea0003800200 */
.L_x_593:
[----:B------:R-:W-:Y:S01]  /*04b0*/  IADD3 R14, P0, PT, R14, 0x100, RZ ;  /* 0x000001000e0e7810 */ /* 0x000fe20007f1e0ff */
[----:B------:R-:W-:Y:S02]  /*04c0*/  VIADD R10, R10, 0x100 ;  /* 0x000001000a0a7836 */ /* 0x000fe40000000000 */
[----:B------:R-:W-:Y:S01]  /*04d0*/  IMAD.X R13, RZ, RZ, R13, P3 ;  /* 0x000000ffff0d7224 */ /* 0x000fe200018e060d */
[----:B------:R-:W-:Y:S01]  /*04e0*/  IADD3.X R15, PT, PT, RZ, R15, RZ, P0, !PT ;  /* 0x0000000fff0f7210 */ /* 0x000fe200007fe4ff */
[----:B------:R-:W-:Y:S08]  /*04f0*/  @P2 BRA `(.L_x_595) ;  /* 0xfffffffc006c2947 */ /* 0x000ff0000383ffff */
.L_x_592:
[----:B------:R-:W-:Y:S05]  /*0500*/  BSYNC.RECONVERGENT B2 ;  /* 0x0000000000027941 */ /* 0x000fea0003800200 */
.L_x_591:
[----:B------:R-:W-:-:S13]  /*0510*/  ISETP.GE.U32.AND P0, PT, R16, 0x300, PT ;  /* 0x000003001000780c */ /* 0x000fda0003f06070 */
[----:B------:R-:W-:Y:S05]  /*0520*/  @!P0 BRA `(.L_x_590) ;  /* 0x0000000400bc8947 */ /* 0x000fea0003800000 */
[----:B------:R-:W0:Y:S01]  /*0530*/  LDC.64 R4, c[0x0][0x380] ;  /* 0x0000e000ff047b82 */ /* 0x000e220000000a00 */
[----:B------:R-:W-:-:S07]  /*0540*/  VIADD R20, R10, 0x200 ;  /* 0x000002000a147836 */ /* 0x000fce0000000000 */
[----:B------:R-:W1:Y:S02]  /*0550*/  LDC.64 R6, c[0x0][0x388] ;  /* 0x0000e200ff067b82 */ /* 0x000e640000000a00 */
.L_x_604:
        /* <DEDUP_REMOVED lines=30> */
.L_x_597:
[----:B------:R-:W-:Y:S05]  /*0740*/  BSYNC.RECONVERGENT B2 ;  /* 0x0000000000027941 */ /* 0x000fea0003800200 */
.L_x_596:
        /* <DEDUP_REMOVED lines=23> */
.L_x_599:
[----:B------:R-:W-:Y:S05]  /*08c0*/  BSYNC.RECONVERGENT B2 ;  /* 0x0000000000027941 */ /* 0x000fea0003800200 */
.L_x_598:
        /* <DEDUP_REMOVED lines=25> */
.L_x_601:
[----:B------:R-:W-:Y:S05]  /*0a60*/  BSYNC.RECONVERGENT B2 ;  /* 0x0000000000027941 */ /* 0x000fea0003800200 */
.L_x_600:
        /* <DEDUP_REMOVED lines=22> */
.L_x_603:
[----:B------:R-:W-:Y:S05]  /*0bd0*/  BSYNC.RECONVERGENT B2 ;  /* 0x0000000000027941 */ /* 0x000fea0003800200 */
.L_x_602:
[C---:B------:R-:W-:Y:S02]  /*0be0*/  VIADD R10, R20.reuse, 0x200 ;  /* 0x00000200140a7836 */ /* 0x040fe40000000000 */
[----:B------:R-:W-:-:S03]  /*0bf0*/  VIADD R20, R20, 0x400 ;  /* 0x0000040014147836 */ /* 0x000fc60000000000 */
[----:B------:R-:W-:-:S13]  /*0c00*/  ISETP.GE.AND P0, PT, R10, UR5, PT ;  /* 0x000000050a007c0c */ /* 0x000fda000bf06270 */
[----:B------:R-:W-:Y:S05]  /*0c10*/  @!P0 BRA `(.L_x_604) ;  /* 0xfffffff800508947 */ /* 0x000fea000383ffff */
.L_x_590:
[----:B------:R-:W-:Y:S05]  /*0c20*/  BSYNC.RECONVERGENT B1 ;  /* 0x0000000000017941 */ /* 0x000fea0003800200 */
.L_x_589:
        /* <DEDUP_REMOVED lines=35> */
.L_x_607:
[----:B------:R-:W-:Y:S05]  /*0e60*/  BSYNC.RECONVERGENT B1 ;  /* 0x0000000000017941 */ /* 0x000fea0003800200 */
.L_x_606:
        /* <DEDUP_REMOVED lines=31> */
.L_x_609:
[----:B------:R-:W-:Y:S05]  /*1060*/  BSYNC.RECONVERGENT B1 ;  /* 0x0000000000017941 */ /* 0x000fea0003800200 */
.L_x_608:
        /* <DEDUP_REMOVED lines=31> */
.L_x_611:
[----:B------:R-:W-:Y:S05]  /*1260*/  BSYNC.RECONVERGENT B1 ;  /* 0x0000000000017941 */ /* 0x000fea0003800200 */
.L_x_610:
[----:B------:R-:W-:Y:S01]  /*1270*/  ISETP.GT.AND P0, PT, R10, 0x17, PT ;  /* 0x000000170a00780c */ /* 0x000fe20003f04270 */
[----:B-1----:R1:W1:Y:S01]  /*1280*/  SHFL.DOWN PT, R2, R4, 0x8, 0x1f ;  /* 0x09001f0004027f89 */ /* 0x00226200000e0000 */
[----:B------:R-:W-:Y:S01]  /*1290*/  BSSY.RECONVERGENT B1, `(.L_x_612) ;  /* 0x000001d000017945 */ /* 0x000fe20003800200 */
[----:B0-----:R-:W-:Y:S02]  /*12a0*/  IMAD.MOV.U32 R8, RZ, RZ, R11 ;  /* 0x000000ffff087224 */ /* 0x001fe400078e000b */
[----:B------:R0:W0:Y:S01]  /*12b0*/  SHFL.DOWN PT, R3, R5, 0x8, 0x1f ;  /* 0x09001f0005037f89 */ /* 0x00002200000e0000 */
[----:B------:R-:W-:Y:S02]  /*12c0*/  IMAD.MOV.U32 R9, RZ, RZ, R12 ;  /* 0x000000ffff097224 */ /* 0x000fe400078e000c */
[----:B------:R-:W-:Y:S01]  /*12d0*/  IMAD.MOV.U32 R6, RZ, RZ, R4 ;  /* 0x000000ffff067224 */ /* 0x000fe200078e0004 */
[----:B---3--:R3:W0:Y:S01]  /*12e0*/  SHFL.DOWN PT, R14, R11, 0x8, 0x1f ;  /* 0x09001f000b0e7f89 */ /* 0x00862200000e0000 */
[----:B--2---:R-:W-:-:S03]  /*12f0*/  IMAD.MOV.U32 R7, RZ, RZ, R5 ;  /* 0x000000ffff077224 */ /* 0x004fc600078e0005 */
[----:B----4-:R3:W2:Y:S01]  /*1300*/  SHFL.DOWN PT, R13, R12, 0x8, 0x1f ;  /* 0x09001f000c0d7f89 */ /* 0x0106a200000e0000 */
[----:B------:R-:W-:Y:S05]  /*1310*/  @P0 BRA `(.L_x_613) ;  /* 0x0000000000500947 */ /* 0x000fea0003800000 */
[----:B01----:R-:W-:Y:S01]  /*1320*/  DSETP.GEU.AND P0, PT, R4, R2, PT ;  /* 0x000000020400722a */ /* 0x003fe20003f0e000 */
        /* <DEDUP_REMOVED lines=19> */
.L_x_613:
[----:B------:R-:W-:Y:S05]  /*1460*/  BSYNC.RECONVERGENT B1 ;  /* 0x0000000000017941 */ /* 0x000fea0003800200 */
.L_x_612:
[----:B------:R-:W-:Y:S01]  /*1470*/  ISETP.GT.AND P0, PT, R10, 0xf, PT ;  /* 0x0000000f0a00780c */ /* 0x000fe20003f04270 */
[----:B-1----:R1:W4:Y:S01]  /*1480*/  SHFL.DOWN PT, R4, R6, 0x10, 0x1f ;  /* 0x0a001f0006047f89 */ /* 0x00232200000e0000 */
[----:B------:R-:W-:Y:S01]  /*1490*/  BSSY.RECONVERGENT B1, `(.L_x_614) ;  /* 0x000001d000017945 */ /* 0x000fe20003800200 */
[----:B0-----:R-:W-:Y:S02]  /*14a0*/  IMAD.MOV.U32 R14, RZ, RZ, R8 ;  /* 0x000000ffff0e7224 */ /* 0x001fe400078e0008 */
[----:B------:R1:W0:Y:S01]  /*14b0*/  SHFL.DOWN PT, R5, R7, 0x10, 0x1f ;  /* 0x0a001f0007057f89 */ /* 0x00022200000e0000 */
[----:B------:R-:W-:Y:S02]  /*14c0*/  IMAD.MOV.U32 R15, RZ, RZ, R9 ;  /* 0x000000ffff0f7224 */ /* 0x000fe400078e0009 */
[----:B------:R-:W-:Y:S01]  /*14d0*/  IMAD.MOV.U32 R2, RZ, RZ, R6 ;  /* 0x000000ffff027224 */ /* 0x000fe200078e0006 */
[----:B---3--:R1:W3:Y:S01]  /*14e0*/  SHFL.DOWN PT, R11, R8, 0x10, 0x1f ;  /* 0x0a001f00080b7f89 */ /* 0x0082e200000e0000 */
[----:B------:R-:W-:-:S03]  /*14f0*/  IMAD.MOV.U32 R3, RZ, RZ, R7 ;  /* 0x000000ffff037224 */ /* 0x000fc600078e0007 */
[----:B------:R1:W0:Y:S01]  /*1500*/  SHFL.DOWN PT, R12, R9, 0x10, 0x1f ;  /* 0x0a001f00090c7f89 */ /* 0x00022200000e0000 */
[----:B------:R-:W-:Y:S05]  /*1510*/  @P0 BRA `(.L_x_615) ;  /* 0x0000000000500947 */ /* 0x000fea0003800000 */
[----:B0---4-:R-:W-:Y:S01]  /*1520*/  DSETP.GEU.AND P0, PT, R6, R4, PT ;  /* 0x000000040600722a */ /* 0x011fe20003f0e000 */
[----:B---3--:R-:W-:Y:S02]  /*1530*/  IMAD.MOV.U32 R14, RZ, RZ, R11 ;  /* 0x000000ffff0e7224 */ /* 0x008fe400078e000b */
        /* <DEDUP_REMOVED lines=18> */
.L_x_615:
[----:B------:R-:W-:Y:S05]  /*1660*/  BSYNC.RECONVERGENT B1 ;  /* 0x0000000000017941 */ /* 0x000fea0003800200 */
.L_x_614:
[----:B------:R-:W-:Y:S01]  /*1670*/  ISETP.NE.AND P0, PT, R10, RZ, PT ;  /* 0x000000ff0a00720c */ /* 0x000fe20003f05270 */
[----:B------:R-:W-:-:S12]  /*1680*/  BSSY.RECONVERGENT B1, `(.L_x_616) ;  /* 0x000000a000017945 */ /* 0x000fd80003800200 */
[----:B------:R-:W-:Y:S05]  /*1690*/  @P0 BRA `(.L_x_617) ;  /* 0x0000000000200947 */ /* 0x000fea0003800000 */
[----:B-1----:R-:W1:Y:S01]  /*16a0*/  S2R R6, SR_CgaCtaId ;  /* 0x0000000000067919 */ /* 0x002e620000008800 */
[----:B0-----:R-:W-:Y:S02]  /*16b0*/  MOV R5, 0x400 ;  /* 0x0000040000057802 */ /* 0x001fe40000000f00 */
[----:B----4-:R-:W-:-:S04]  /*16c0*/  SHF.R.U32.HI R4, RZ, 0x1, R0 ;  /* 0x00000001ff047819 */ /* 0x010fc80000011600 */
[----:B------:R-:W-:Y:S02]  /*16d0*/  LOP3.LUT R4, R4, 0x1f0, RZ, 0xc0, !PT ;  /* 0x000001f004047812 */ /* 0x000fe400078ec0ff */
[----:B-1----:R-:W-:-:S05]  /*16e0*/  LEA R5, R6, R5, 0x18 ;  /* 0x0000000506057211 */ /* 0x002fca00078ec0ff */
[----:B------:R-:W-:-:S05]  /*16f0*/  IMAD.IADD R5, R4, 0x1, R5 ;  /* 0x0000000104057824 */ /* 0x000fca00078e0205 */
[----:B------:R0:W-:Y:S04]  /*1700*/  STS.64 [R5+0x10], R14 ;  /* 0x0000100e05007388 */ /* 0x0001e80000000a00 */
[----:B------:R0:W-:Y:S02]  /*1710*/  STS.64 [R5+0x8], R2 ;  /* 0x0000080205007388 */ /* 0x0001e40000000a00 */
.L_x_617:
[----:B------:R-:W-:Y:S05]  /*1720*/  BSYNC.RECONVERGENT B1 ;  /* 0x0000000000017941 */ /* 0x000fea0003800200 */
.L_x_616:
        /* <DEDUP_REMOVED lines=8> */
[----:B-1--4-:R-:W1:Y:S04]  /*17b0*/  LDS.128 R4, [R0+0x20] ;  /* 0x0000200000047984 */ /* 0x012e680000000c00 */
[----:B--2---:R2:W4:Y:S04]  /*17c0*/  LDS.64 R12, [R0+0x80] ;  /* 0x00008000000c7984 */ /* 0x0045280000000a00 */
[----:B---3--:R2:W3:Y:S01]  /*17d0*/  LDS.128 R8, [R0+0x30] ;  /* 0x0000300000087984 */ /* 0x0084e20000000c00 */
        /* <DEDUP_REMOVED lines=20> */
.L_x_620:
[----:B------:R-:W-:Y:S05]  /*1920*/  BSYNC.RECONVERGENT B1 ;  /* 0x0000000000017941 */ /* 0x000fea0003800200 */
.L_x_619:
        /* <DEDUP_REMOVED lines=23> */
.L_x_622:
[----:B------:R-:W-:Y:S05]  /*1aa0*/  BSYNC.RECONVERGENT B1 ;  /* 0x0000000000017941 */ /* 0x000fea0003800200 */
.L_x_621:
        /* <DEDUP_REMOVED lines=21> */
.L_x_624:
[----:B------:R-:W-:Y:S05]  /*1c00*/  BSYNC.RECONVERGENT B1 ;  /* 0x0000000000017941 */ /* 0x000fea0003800200 */
.L_x_623:
        /* <DEDUP_REMOVED lines=23> */
.L_x_626:
[----:B------:R-:W-:Y:S05]  /*1d80*/  BSYNC.RECONVERGENT B1 ;  /* 0x0000000000017941 */ /* 0x000fea0003800200 */
.L_x_625:
        /* <DEDUP_REMOVED lines=21> */
.L_x_628:
[----:B------:R-:W-:Y:S05]  /*1ee0*/  BSYNC.RECONVERGENT B1 ;  /* 0x0000000000017941 */ /* 0x000fea0003800200 */
.L_x_627:
        /* <DEDUP_REMOVED lines=21> */
.L_x_630:
[----:B------:R-:W-:Y:S05]  /*2040*/  BSYNC.RECONVERGENT B1 ;  /* 0x0000000000017941 */ /* 0x000fea0003800200 */
.L_x_629:
        /* <DEDUP_REMOVED lines=21> */
.L_x_605:
        /* <DEDUP_REMOVED lines=38> */
.L_x_632:
[----:B------:R-:W-:Y:S05]  /*2400*/  BSYNC.RECONVERGENT B1 ;  /* 0x0000000000017941 */ /* 0x000fea0003800200 */
.L_x_631:
[----:B------:R-:W-:Y:S01]  /*2410*/  IADD3 R8, PT, PT, R4, 0x2, RZ ;  /* 0x0000000204087810 */ /* 0x000fe20007ffe0ff */
[----:B------:R1:W1:Y:S01]  /*2420*/  SHFL.DOWN PT, R2, R6, 0x2, R5 ;  /* 0x0840000006027989 */ /* 0x00026200000e0005 */
[----:B------:R-:W-:Y:S01]  /*2430*/  BSSY.RECONVERGENT B1, `(.L_x_633) ;  /* 0x000001e000017945 */ /* 0x000fe20003800200 */
[----:B--2---:R-:W-:Y:S01]  /*2440*/  IMAD.MOV.U32 R10, RZ, RZ, R14 ;  /* 0x000000ffff0a7224 */ /* 0x004fe200078e000e */
[----:B------:R-:W-:Y:S01]  /*2450*/  ISETP.GT.AND P0, PT, R8, R5, PT ;  /* 0x000000050800720c */ /* 0x000fe20003f04270 */
[----:B------:R2:W1:Y:S01]  /*2460*/  SHFL.DOWN PT, R3, R7, 0x2, R5 ;  /* 0x0840000007037989 */ /* 0x00046200000e0005 */
[----:B----4-:R-:W-:Y:S02]  /*2470*/  IMAD.MOV.U32 R12, RZ, RZ, R16 ;  /* 0x000000ffff0c7224 */ /* 0x010fe400078e0010 */
        /* <DEDUP_REMOVED lines=25> */
.L_x_634:
[----:B------:R-:W-:Y:S05]  /*2610*/  BSYNC.RECONVERGENT B1 ;  /* 0x0000000000017941 */ /* 0x000fea0003800200 */
.L_x_633:
[----:B-1----:R-:W-:Y:S01]  /*2620*/  VIADD R2, R4, 0x4 ;  /* 0x0000000404027836 */ /* 0x002fe20000000000 */
[----:B------:R1:W4:Y:S01]  /*2630*/  SHFL.DOWN PT, R6, R8, 0x4, R5 ;  /* 0x0880000008067989 */ /* 0x00032200000e0005 */
[----:B------:R-:W-:Y:S01]  /*2640*/  BSSY.RECONVERGENT B1, `(.L_x_635) ;  /* 0x000001e000017945 */ /* 0x000fe20003800200 */
[----:B--2---:R-:W-:Y:S02]  /*2650*/  IMAD.MOV.U32 R14, RZ, RZ, R10 ;  /* 0x000000ffff0e7224 */ /* 0x004fe400078e000a */
[----:B------:R-:W-:Y:S01]  /*2660*/  ISETP.GT.AND P0, PT, R2, R5, PT ;  /* 0x000000050200720c */ /* 0x000fe20003f04270 */
[----:B------:R1:W2:Y:S01]  /*2670*/  SHFL.DOWN PT, R7, R9, 0x4, R5 ;  /* 0x0880000009077989 */ /* 0x0002a200000e0005 */
[----:B------:R-:W-:Y:S02]  /*2680*/  IMAD.MOV.U32 R16, RZ, RZ, R12 ;  /* 0x000000ffff107224 */ /* 0x000fe400078e000c */
[----:B------:R-:W-:Y:S01]  /*2690*/  IMAD.MOV.U32 R2, RZ, RZ, R8 ;  /* 0x000000ffff027224 */ /* 0x000fe200078e0008 */
[----:B---3--:R1:W3:Y:S01]  /*26a0*/  SHFL.DOWN PT, R11, R10, 0x4, R5 ;  /* 0x088000000a0b7989 */ /* 0x0082e200000e0005 */
[----:B------:R-:W-:-:S03]  /*26b0*/  IMAD.MOV.U32 R3, RZ, RZ, R9 ;  /* 0x000000ffff037224 */ /* 0x000fc600078e0009 */
[----:B0-----:R1:W0:Y:S04]  /*26c0*/  SHFL.DOWN PT, R13, R12, 0x4, R5 ;  /* 0x088000000c0d7989 */ /* 0x00122800000e0005 */
[----:B------:R-:W-:Y:S05]  /*26d0*/  @P0 BRA `(.L_x_636) ;  /* 0x0000000000500947 */ /* 0x000fea0003800000 */
[----:B--2-4-:R-:W-:Y:S01]  /*26e0*/  DSETP.GEU.AND P0, PT, R8, R6, PT ;  /* 0x000000060800722a */ /* 0x014fe20003f0e000 */
[----:B---3--:R-:W-:Y:S02]  /*26f0*/  IMAD.MOV.U32 R14, RZ, RZ, R11 ;  /* 0x000000ffff0e7224 */ /* 0x008fe400078e000b */
[----:B0-----:R-:W-:Y:S02]  /*2700*/  IMAD.MOV.U32 R16, RZ, RZ, R13 ;  /* 0x000000ffff107224 */ /* 0x001fe400078e000d */
        /* <DEDUP_REMOVED lines=17> */
.L_x_636:
[----:B------:R-:W-:Y:S05]  /*2820*/  BSYNC.RECONVERGENT B1 ;  /* 0x0000000000017941 */ /* 0x000fea0003800200 */
.L_x_635:
[----:B----4-:R-:W-:Y:S01]  /*2830*/  VIADD R6, R4, 0x8 ;  /* 0x0000000804067836 */ /* 0x010fe20000000000 */
[----:B-1----:R1:W4:Y:S01]  /*2840*/  SHFL.DOWN PT, R8, R2, 0x8, R5 ;  /* 0x0900000002087989 */ /* 0x00232200000e0005 */
[----:B------:R-:W-:Y:S01]  /*2850*/  BSSY.RECONVERGENT B1, `(.L_x_637) ;  /* 0x000001e000017945 */ /* 0x000fe20003800200 */
[----:B------:R-:W-:Y:S02]  /*2860*/  IMAD.MOV.U32 R10, RZ, RZ, R14 ;  /* 0x000000ffff0a7224 */ /* 0x000fe400078e000e */
[----:B------:R-:W-:Y:S01]  /*2870*/  ISETP.GT.AND P0, PT, R6, R5, PT ;  /* 0x000000050600720c */ /* 0x000fe20003f04270 */
[----:B------:R1:W1:Y:S01]  /*2880*/  SHFL.DOWN PT, R9, R3, 0x8, R5 ;  /* 0x0900000003097989 */ /* 0x00026200000e0005 */
[----:B------:R-:W-:Y:S02]  /*2890*/  IMAD.MOV.U32 R12, RZ, RZ, R16 ;  /* 0x000000ffff0c7224 */ /* 0x000fe400078e0010 */
[----:B------:R-:W-:Y:S01]  /*28a0*/  IMAD.MOV.U32 R6, RZ, RZ, R2 ;  /* 0x000000ffff067224 */ /* 0x000fe200078e0002 */
[----:B---3--:R3:W1:Y:S01]  /*28b0*/  SHFL.DOWN PT, R11, R14, 0x8, R5 ;  /* 0x090000000e0b7989 */ /* 0x00866200000e0005 */
[----:B--2---:R-:W-:-:S03]  /*28c0*/  IMAD.MOV.U32 R7, RZ, RZ, R3 ;  /* 0x000000ffff077224 */ /* 0x004fc600078e0003 */
[----:B0-----:R3:W0:Y:S04]  /*28d0*/  SHFL.DOWN PT, R13, R16, 0x8, R5 ;  /* 0x09000000100d7989 */ /* 0x00162800000e0005 */
[----:B------:R-:W-:Y:S05]  /*28e0*/  @P0 BRA `(.L_x_638) ;  /* 0x0000000000500947 */ /* 0x000fea0003800000 */
[----:B-1--4-:R-:W-:Y:S01]  /*28f0*/  DSETP.GEU.AND P0, PT, R2, R8, PT ;  /* 0x000000080200722a */ /* 0x012fe20003f0e000 */
[----:B------:R-:W-:Y:S02]  /*2900*/  IMAD.MOV.U32 R10, RZ, RZ, R11 ;  /* 0x000000ffff0a7224 */ /* 0x000fe400078e000b */
        /* <DEDUP_REMOVED lines=18> */
.L_x_638:
[----:B------:R-:W-:Y:S05]  /*2a30*/  BSYNC.RECONVERGENT B1 ;  /* 0x0000000000017941 */ /* 0x000fea0003800200 */
.L_x_637:
[----:B-1----:R-:W-:Y:S01]  /*2a40*/  VIADD R2, R4, 0x10 ;  /* 0x0000001004027836 */ /* 0x002fe20000000000 */
[----:B----4-:R1:W2:Y:S01]  /*2a50*/  SHFL.DOWN PT, R8, R6, 0x10, R5 ;  /* 0x0a00000006087989 */ /* 0x0102a200000e0005 */
[----:B------:R-:W-:Y:S01]  /*2a60*/  BSSY.RECONVERGENT B1, `(.L_x_639) ;  /* 0x000001e000017945 */ /* 0x000fe20003800200 */
[----:B---3--:R-:W-:Y:S02]  /*2a70*/  IMAD.MOV.U32 R14, RZ, RZ, R10 ;  /* 0x000000ffff0e7224 */ /* 0x008fe400078e000a */
[----:B------:R-:W-:Y:S01]  /*2a80*/  ISETP.GT.AND P0, PT, R2, R5, PT ;  /* 0x000000050200720c */ /* 0x000fe20003f04270 */
[----:B------:R1:W3:Y:S01]  /*2a90*/  SHFL.DOWN PT, R9, R7, 0x10, R5 ;  /* 0x0a00000007097989 */ /* 0x0002e200000e0005 */
[----:B------:R-:W-:Y:S02]  /*2aa0*/  IMAD.MOV.U32 R15, RZ, RZ, R12 ;  /* 0x000000ffff0f7224 */ /* 0x000fe400078e000c */
[----:B------:R-:W-:Y:S01]  /*2ab0*/  IMAD.MOV.U32 R2, RZ, RZ, R6 ;  /* 0x000000ffff027224 */ /* 0x000fe200078e0006 */
[----:B------:R1:W4:Y:S01]  /*2ac0*/  SHFL.DOWN PT, R11, R10, 0x10, R5 ;  /* 0x0a0000000a0b7989 */ /* 0x00032200000e0005 */
[----:B------:R-:W-:-:S03]  /*2ad0*/  IMAD.MOV.U32 R3, RZ, RZ, R7 ;  /* 0x000000ffff037224 */ /* 0x000fc600078e0007 */
[----:B0-----:R1:W0:Y:S04]  /*2ae0*/  SHFL.DOWN PT, R13, R12, 0x10, R5 ;  /* 0x0a0000000c0d7989 */ /* 0x00122800000e0005 */
[----:B------:R-:W-:Y:S05]  /*2af0*/  @P0 BRA `(.L_x_640) ;  /* 0x0000000000500947 */ /* 0x000fea0003800000 */
[----:B--23--:R-:W-:Y:S01]  /*2b00*/  DSETP.GEU.AND P0, PT, R6, R8, PT ;  /* 0x000000080600722a */ /* 0x00cfe20003f0e000 */
[----:B----4-:R-:W-:Y:S02]  /*2b10*/  IMAD.MOV.U32 R14, RZ, RZ, R11 ;  /* 0x000000ffff0e7224 */ /* 0x010fe400078e000b */
[----:B0-----:R-:W-:Y:S02]  /*2b20*/  IMAD.MOV.U32 R15, RZ, RZ, R13 ;  /* 0x000000ffff0f7224 */ /* 0x001fe400078e000d */
        /* <DEDUP_REMOVED lines=17> */
.L_x_640:
[----:B------:R-:W-:Y:S05]  /*2c40*/  BSYNC.RECONVERGENT B1 ;  /* 0x0000000000017941 */ /* 0x000fea0003800200 */
.L_x_639:
        /* <DEDUP_REMOVED lines=11> */
.L_x_642:
[----:B------:R-:W-:Y:S05]  /*2d00*/  BSYNC.RECONVERGENT B1 ;  /* 0x0000000000017941 */ /* 0x000fea0003800200 */
.L_x_641:
[----:B------:R-:W-:Y:S01]  /*2d10*/  BAR.SYNC.DEFER_BLOCKING 0x0 ;  /* 0x0000000000007b1d */ /* 0x000fe20000010000 */
[----:B------:R-:W-:-:S13]  /*2d20*/  ISETP.NE.AND P1, PT, R0, RZ, PT ;  /* 0x000000ff0000720c */ /* 0x000fda0003f25270 */
[----:B------:R-:W-:Y:S05]  /*2d30*/  @P1 BRA `(.L_x_618) ;  /* 0x0000003400ec1947 */ /* 0x000fea0003800000 */
[----:B------:R-:W-:Y:S01]  /*2d40*/  UISETP.GE.AND UP0, UPT, UR6, 0x21, UPT ;  /* 0x000000210600788c */ /* 0x000fe2000bf06270 */
[----:B----4-:R-:W-:Y:S02]  /*2d50*/  IMAD.MOV.U32 R11, RZ, RZ, R14 ;  /* 0x000000ffff0b7224 */ /* 0x010fe400078e000e */
[----:B--2---:R-:W-:Y:S02]  /*2d60*/  IMAD.MOV.U32 R8, RZ, RZ, R15 ;  /* 0x000000ffff087224 */ /* 0x004fe400078e000f */
        /* <DEDUP_REMOVED lines=29> */
.L_x_644:
[----:B------:R-:W-:Y:S05]  /*2f40*/  BSYNC.RECONVERGENT B1 ;  /* 0x0000000000017941 */ /* 0x000fea0003800200 */
.L_x_643:
[----:B------:R-:W-:Y:S01]  /*2f50*/  UISETP.GE.AND UP0, UPT, UR6, 0x41, UPT ;  /* 0x000000410600788c */ /* 0x000fe2000bf06270 */
[----:B---3--:R-:W-:Y:S02]  /*2f60*/  IMAD.MOV.U32 R9, RZ, RZ, R11 ;  /* 0x000000ffff097224 */ /* 0x008fe400078e000b */
[----:B------:R-:W-:Y:S02]  /*2f70*/  IMAD.MOV.U32 R0, RZ, RZ, R8 ;  /* 0x000000ffff007224 */ /* 0x000fe400078e0008 */
[----:B------:R-:W-:Y:S02]  /*2f80*/  IMAD.MOV.U32 R2, RZ, RZ, R4 ;  /* 0x000000ffff027224 */ /* 0x000fe400078e0004 */
[----:B------:R-:W-:Y:S02]  /*2f90*/  IMAD.MOV.U32 R3, RZ, RZ, R5 ;  /* 0x000000ffff037224 */ /* 0x000fe400078e0005 */
        /* <DEDUP_REMOVED lines=9> */
[----:B------:R-:W-:Y:S01]  /*3030*/  IMAD.MOV.U32 R3, RZ, RZ, R7 ;  /* 0x000000ffff037224 */ /* 0x000fe200078e0007 */
[----:B0-----:R-:W-:Y:S01]  /*3040*/  MOV R0, R13 ;  /* 0x0000000d00007202 */ /* 0x001fe20000000f00 */
        /* <DEDUP_REMOVED lines=16> */
.L_x_646:
[----:B------:R-:W-:Y:S05]  /*3150*/  BSYNC.RECONVERGENT B1 ;  /* 0x0000000000017941 */ /* 0x000fea0003800200 */
.L_x_645:
[----:B------:R-:W-:Y:S01]  /*3160*/  UISETP.GE.AND UP0, UPT, UR6, 0x61, UPT ;  /* 0x000000610600788c */ /* 0x000fe2000bf06270 */
[----:B------:R-:W-:Y:S02]  /*3170*/  IMAD.MOV.U32 R11, RZ, RZ, R9 ;  /* 0x000000ffff0b7224 */ /* 0x000fe400078e0009 */
        /* <DEDUP_REMOVED lines=30> */
.L_x_648:
[----:B------:R-:W-:Y:S05]  /*3360*/  BSYNC.RECONVERGENT B1 ;  /* 0x0000000000017941 */ /* 0x000fea0003800200 */
.L_x_647:
        /* <DEDUP_REMOVED lines=32> */
.L_x_650:
[----:B------:R-:W-:Y:S05]  /*3570*/  BSYNC.RECONVERGENT B1 ;  /* 0x0000000000017941 */ /* 0x000fea0003800200 */
.L_x_649:
        /* <DEDUP_REMOVED lines=32> */
.L_x_652:
[----:B------:R-:W-:Y:S05]  /*3780*/  BSYNC.RECONVERGENT B1 ;  /* 0x0000000000017941 */ /* 0x000fea0003800200 */
.L_x_651:
        /* <DEDUP_REMOVED lines=32> */
.L_x_654:
[----:B------:R-:W-:Y:S05]  /*3990*/  BSYNC.RECONVERGENT B1 ;  /* 0x0000000000017941 */ /* 0x000fea0003800200 */
.L_x_653:
[----:B------:R-:W-:Y:S01]  /*39a0*/  UISETP.GE.AND UP0, UPT, UR6, 0xe1, UPT ;  /* 0x000000e10600788c */ /* 0x000fe2000bf06270 */
[----:B------:R-:W-:Y:S02]  /*39b0*/  IMAD.MOV.U32 R14, RZ, RZ, R9 ;  /* 0x000000ffff0e7224 */ /* 0x000fe400078e0009 */
[----:B------:R-:W-:Y:S02]  /*39c0*/  IMAD.MOV.U32 R15, RZ, RZ, R0 ;  /* 0x000000ffff0f7224 */ /* 0x000fe400078e0000 */
[----:B------:R-:W-:Y:S02]  /*39d0*/  IMAD.MOV.U32 R2, RZ, RZ, R6 ;  /* 0x000000ffff027224 */ /* 0x000fe400078e0006 */
[----:B------:R-:W-:Y:S02]  /*39e0*/  IMAD.MOV.U32 R3, RZ, RZ, R7 ;  /* 0x000000ffff037224 */ /* 0x000fe400078e0007 */
[----:B------:R-:W-:Y:S05]  /*39f0*/  BRA.U !UP0, `(.L_x_618) ;  /* 0x0000002908bc7547 */ /* 0x000fea000b800000 */
        /* <DEDUP_REMOVED lines=26> */
.L_x_586:
        /* <DEDUP_REMOVED lines=37> */
.L_x_656:
[----:B------:R-:W-:Y:S05]  /*3df0*/  BSYNC.RECONVERGENT B1 ;  /* 0x0000000000017941 */ /* 0x000fea0003800200 */
.L_x_655:
[----:B------:R-:W-:Y:S01]  /*3e00*/  UISETP.GE.U32.AND UP0, UPT, UR4, 0xa00, UPT ;  /* 0x00000a000400788c */ /* 0x000fe2000bf06070 */
[----:B------:R-:W-:-:S08]  /*3e10*/  IMAD.MOV.U32 R5, RZ, RZ, 0x500 ;  /* 0x00000500ff057424 */ /* 0x000fd000078e00ff */
[----:B------:R-:W-:Y:S05]  /*3e20*/  BRA.U !UP0, `(.L_x_657) ;  /* 0x0000000508647547 */ /* 0x000fea000b800000 */
[----:B------:R-:W-:Y:S01]  /*3e30*/  IMAD.MOV.U32 R14, RZ, RZ, R8 ;  /* 0x000000ffff0e7224 */ /* 0x000fe200078e0008 */
[----:B------:R-:W-:Y:S01]  /*3e40*/  MOV R15, R9 ;  /* 0x00000009000f7202 */ /* 0x000fe20000000f00 */
[----:B------:R-:W-:Y:S01]  /*3e50*/  IMAD.MOV.U32 R17, RZ, RZ, 0x500 ;  /* 0x00000500ff117424 */ /* 0x000fe200078e00ff */
[----:B------:R-:W0:Y:S01]  /*3e60*/  LDCU UR4, c[0x0][0x398] ;  /* 0x00007300ff0477ac */ /* 0x000e220008000800 */
[----:B------:R-:W1:Y:S05]  /*3e70*/  LDCU.64 UR6, c[0x0][0x388] ;  /* 0x00007100ff0677ac */ /* 0x000e6a0008000a00 */
.L_x_660:
[----:B------:R-:W-:-:S05]  /*3e80*/  IMAD.WIDE.U32 R20, R17, 0x8, R2 ;  /* 0x0000000811147825 */ /* 0x000fca00078e0002 */
[----:B------:R-:W2:Y:S04]  /*3e90*/  LDG.E.64 R12, desc[UR8][R20.64] ;  /* 0x00000008140c7981 */ /* 0x000ea8000c1e1b00 */
[----:B------:R-:W3:Y:S01]  /*3ea0*/  LDG.E.64 R10, desc[UR8][R20.64+0x800] ;  /* 0x00080008140a7981 */ /* 0x000ee2000c1e1b00 */
[----:B------:R-:W-:Y:S01]  /*3eb0*/  IADD3 R16, P0, PT, R0, R17, RZ ;  /* 0x0000001100107210 */ /* 0x000fe20007f1e0ff */
[----:B------:R-:W-:Y:S02]  /*3ec0*/  BSSY.RECONVERGENT B1, `(.L_x_658) ;  /* 0x0000022000017945 */ /* 0x000fe40003800200 */
[----:B------:R-:W5:Y:S01]  /*3ed0*/  LDG.E.64 R6, desc[UR8][R20.64+0x1000] ;  /* 0x0010000814067981 */ /* 0x000f62000c1e1b00 */
[----:B-1----:R-:W-:Y:S01]  /*3ee0*/  IADD3 R16, P2, PT, R16, UR6, RZ ;  /* 0x0000000610107c10 */ /* 0x002fe2000ff5e0ff */
[----:B------:R-:W-:-:S02]  /*3ef0*/  IMAD.X R19, RZ, RZ, RZ, P0 ;  /* 0x000000ffff137224 */ /* 0x000fc400000e06ff */
[----:B------:R-:W5:Y:S03]  /*3f00*/  LDG.E.64 R4, desc[UR8][R20.64+0x1800] ;  /* 0x0018000814047981 */ /* 0x000f66000c1e1b00 */
[----:B------:R-:W-:Y:S01]  /*3f10*/  IADD3.X R19, PT, PT, R19, UR7, RZ, P2, !PT ;  /* 0x0000000713137c10 */ /* 0x000fe200097fe4ff */
[----:B------:R1:W5:Y:S04]  /*3f20*/  LDG.E.64 R8, desc[UR8][R20.64+0x2000] ;  /* 0x0020000814087981 */ /* 0x000368000c1e1b00 */
[----:B------:R-:W-:Y:S02]  /*3f30*/  IMAD.MOV.U32 R18, RZ, RZ, R19 ;  /* 0x000000ffff127224 */ /* 0x000fe400078e0013 */
[----:B-1----:R-:W-:Y:S01]  /*3f40*/  IMAD.MOV.U32 R21, RZ, RZ, R16 ;  /* 0x000000ffff157224 */ /* 0x002fe200078e0010 */
        /* <DEDUP_REMOVED lines=12> */
[----:B---3--:R-:W-:-:S14]  /*4010*/  DSETP.GEU.AND P2, PT, R12, R10, PT ;  /* 0x0000000a0c00722a */ /* 0x008fdc0003f4e000 */
[----:B------:R-:W-:Y:S05]  /*4020*/  @!P2 BRA `(.L_x_659) ;  /* 0x00000000002ca947 */ /* 0x000fea0003800000 */
[----:B------:R-:W-:-:S04]  /*4030*/  IADD3 R14, P0, P1, R0, UR6, R17 ;  /* 0x00000006000e7c10 */ /* 0x000fc8000f91e011 */
[----:B------:R-:W-:Y:S02]  /*4040*/  IADD3 R14, P2, PT, R14, 0x100, RZ ;  /* 0x000001000e0e7810 */ /* 0x000fe40007f5e0ff */
[----:B------:R-:W-:Y:S02]  /*4050*/  IADD3.X R15, PT, PT, RZ, UR7, RZ, P0, P1 ;  /* 0x00000007ff0f7c10 */ /* 0x000fe400087e24ff */
[----:B------:R-:W-:-:S03]  /*4060*/  ISETP.GE.U32.AND P0, PT, R21, R14, PT ;  /* 0x0000000e1500720c */ /* 0x000fc60003f06070 */
[----:B------:R-:W-:-:S05]  /*4070*/  IMAD.X R15, RZ, RZ, R15, P2 ;  /* 0x000000ffff0f7224 */ /* 0x000fca00010e060f */
[----:B------:R-:W-:-:S13]  /*4080*/  ISETP.GE.AND.EX P0, PT, R18, R15, PT, P0 ;  /* 0x0000000f1200720c */ /* 0x000fda0003f06300 */
[----:B------:R-:W-:-:S06]  /*4090*/  DSETP.LT.OR P0, PT, R10, R12, !P0 ;  /* 0x0000000c0a00722a */ /* 0x000fcc0004701400 */
[----:B------:R-:W-:Y:S02]  /*40a0*/  FSEL R10, R12, R10, P0 ;  /* 0x0000000a0c0a7208 */ /* 0x000fe40000000000 */
[----:B------:R-:W-:Y:S02]  /*40b0*/  FSEL R11, R13, R11, P0 ;  /* 0x0000000b0d0b7208 */ /* 0x000fe40000000000 */
[----:B------:R-:W-:Y:S02]  /*40c0*/  SEL R14, R21, R14, P0 ;  /* 0x0000000e150e7207 */ /* 0x000fe40000000000 */
[----:B------:R-:W-:-:S07]  /*40d0*/  SEL R15, R18, R15, P0 ;  /* 0x0000000f120f7207 */ /* 0x000fce0000000000 */
.L_x_659:
[----:B0-----:R-:W-:Y:S05]  /*40e0*/  BSYNC.RECONVERGENT B1 ;  /* 0x0000000000017941 */ /* 0x001fea0003800200 */
.L_x_658:
[----:B-----5:R-:W-:Y:S01]  /*40f0*/  DSETP.GEU.AND P2, PT, R10, R6, PT ;  /* 0x000000060a00722a */ /* 0x020fe20003f4e000 */
[----:B------:R-:W-:Y:S02]  /*4100*/  IADD3 R13, P0, PT, R16, 0x200, RZ ;  /* 0x00000200100d7810 */ /* 0x000fe40007f1e0ff */
[----:B------:R-:W-:-:S03]  /*4110*/  IADD3 R23, P3, P4, R0, UR6, R17 ;  /* 0x0000000600177c10 */ /* 0x000fc6000fc7e011 */
[----:B------:R-:W-:Y:S01]  /*4120*/  IMAD.X R12, RZ, RZ, R19, P0 ;  /* 0x000000ffff0c7224 */ /* 0x000fe200000e0613 */
[----:B------:R-:W-:-:S07]  /*4130*/  IADD3.X R24, PT, PT, RZ, UR7, RZ, P3, P4 ;  /* 0x00000007ff187c10 */ /* 0x000fce0009fe84ff */
        /* <DEDUP_REMOVED lines=10> */
[----:B------:R-:W-:Y:S01]  /*41e0*/  IMAD.X R11, RZ, RZ, R24, P3 ;  /* 0x000000ffff0b7224 */ /* 0x000fe200018e0618 */
[----:B------:R-:W-:Y:S01]  /*41f0*/  IADD3 R23, P3, PT, R23, 0x400, RZ ;  /* 0x0000040017177810 */ /* 0x000fe20007f7e0ff */
[----:B------:R-:W-:-:S04]  /*4200*/  DSETP.GEU.AND P1, PT, R6, R4, PT ;  /* 0x000000040600722a */ /* 0x000fc80003f2e000 */
[----:B------:R-:W-:-:S10]  /*4210*/  IMAD.X R24, RZ, RZ, R24, P3 ;  /* 0x000000ffff187224 */ /* 0x000fd400018e0618 */
        /* <DEDUP_REMOVED lines=9> */
[----:B------:R-:W-:-:S04]  /*42b0*/  VIADD R6, R17, 0xa00 ;  /* 0x00000a0011067836 */ /* 0x000fc80000000000 */
[----:B------:R-:W-:Y:S01]  /*42c0*/  DSETP.GEU.AND P2, PT, R4, R8, PT ;  /* 0x000000080400722a */ /* 0x000fe20003f4e000 */
[----:B------:R-:W-:-:S13]  /*42d0*/  ISETP.GT.AND P1, PT, R6, UR4, PT ;  /* 0x0000000406007c0c */ /* 0x000fda000bf24270 */
[----:B------:R-:W-:-:S04]  /*42e0*/  @P2 ISETP.GE.U32.AND P0, PT, R10, R23, PT ;  /* 0x000000170a00220c */ /* 0x000fc80003f06070 */
[----:B------:R-:W-:-:S13]  /*42f0*/  @P2 ISETP.GE.AND.EX P0, PT, R11, R24, PT, P0 ;  /* 0x000000180b00220c */ /* 0x000fda0003f06300 */
[----:B------:R-:W-:-:S06]  /*4300*/  @P2 DSETP.LT.OR P0, PT, R8, R4, !P0 ;  /* 0x000000040800222a */ /* 0x000fcc0004701400 */
[----:B------:R-:W-:Y:S02]  /*4310*/  @P2 FSEL R4, R4, R8, P0 ;  /* 0x0000000804042208 */ /* 0x000fe40000000000 */
[----:B------:R-:W-:Y:S01]  /*4320*/  @P2 FSEL R7, R5, R9, P0 ;  /* 0x0000000905072208 */ /* 0x000fe20000000000 */
[----:B------:R-:W-:Y:S01]  /*4330*/  VIADD R5, R17, 0x500 ;  /* 0x0000050011057836 */ /* 0x000fe20000000000 */
[----:B------:R-:W-:Y:S01]  /*4340*/  @P2 SEL R23, R10, R23, P0 ;  /* 0x000000170a172207 */ /* 0x000fe20000000000 */
[----:B------:R-:W-:Y:S01]  /*4350*/  @P2 IMAD.MOV.U32 R8, RZ, RZ, R4 ;  /* 0x000000ffff082224 */ /* 0x000fe200078e0004 */
[----:B------:R-:W-:Y:S01]  /*4360*/  @P2 SEL R24, R11, R24, P0 ;  /* 0x000000180b182207 */ /* 0x000fe20000000000 */
[----:B------:R-:W-:Y:S02]  /*4370*/  @P2 IMAD.MOV.U32 R9, RZ, RZ, R7 ;  /* 0x000000ffff092224 */ /* 0x000fe400078e0007 */
[----:B------:R-:W-:Y:S02]  /*4380*/  IMAD.MOV.U32 R17, RZ, RZ, R5 ;  /* 0x000000ffff117224 */ /* 0x000fe400078e0005 */
[----:B------:R-:W-:-:S02]  /*4390*/  IMAD.MOV.U32 R14, RZ, RZ, R8 ;  /* 0x000000ffff0e7224 */ /* 0x000fc400078e0008 */
[----:B------:R-:W-:Y:S01]  /*43a0*/  IMAD.MOV.U32 R15, RZ, RZ, R9 ;  /* 0x000000ffff0f7224 */ /* 0x000fe200078e0009 */
[----:B------:R-:W-:Y:S06]  /*43b0*/  @!P1 BRA `(.L_x_660) ;  /* 0xfffffff800b09947 */ /* 0x000fec000383ffff */
.L_x_657:
        /* <DEDUP_REMOVED lines=14> */
[----:B------:R-:W-:Y:S02]  /*44a0*/  IADD3 R7, PT, PT, R0, R5, RZ ;  /* 0x0000000500077210 */ /* 0x000fe40007ffe0ff */
[----:B------:R-:W-:Y:S02]  /*44b0*/  LEA.HI R4, R10, 0x1, RZ, 0x18 ;  /* 0x000000010a047811 */ /* 0x000fe400078fc0ff */
[----:B------:R-:W-:Y:S02]  /*44c0*/  IADD3 R14, P0, PT, R7, UR6, RZ ;  /* 0x00000006070e7c10 */ /* 0x000fe4000ff1e0ff */
[----:B------:R-:W-:Y:S01]  /*44d0*/  LOP3.LUT R6, R4, 0x3, RZ, 0xc0, !PT ;  /* 0x0000000304067812 */ /* 0x000fe200078ec0ff */
[----:B------:R-:W-:Y:S02]  /*44e0*/  IMAD.MOV.U32 R4, RZ, RZ, R0 ;  /* 0x000000ffff047224 */ /* 0x000fe400078e0000 */
[----:B------:R-:W-:-:S02]  /*44f0*/  IMAD.X R15, RZ, RZ, UR7, P0 ;  /* 0x00000007ff0f7e24 */ /* 0x000fc400080e06ff */
[----:B------:R-:W-:Y:S02]  /*4500*/  IMAD.MOV R11, RZ, RZ, -R6 ;  /* 0x000000ffff0b7224 */ /* 0x000fe400078e0a06 */
[----:B0-----:R-:W-:-:S04]  /*4510*/  IMAD.WIDE.U32 R2, R7, 0x8, R2 ;  /* 0x0000000807027825 */ /* 0x001fc800078e0002 */
[----:B------:R-:W-:Y:S02]  /*4520*/  IMAD.MOV.U32 R12, RZ, RZ, R2 ;  /* 0x000000ffff0c7224 */ /* 0x000fe400078e0002 */
[----:B------:R-:W-:-:S07]  /*4530*/  IMAD.MOV.U32 R13, RZ, RZ, R3 ;  /* 0x000000ffff0d7224 */ /* 0x000fce00078e0003 */
.L_x_667:
        /* <DEDUP_REMOVED lines=31> */
.L_x_666:
[----:B------:R-:W-:Y:S05]  /*4730*/  BSYNC.RECONVERGENT B3 ;  /* 0x0000000000037941 */ /* 0x000fea0003800200 */
.L_x_665:
[----:B------:R-:W-:Y:S01]  /*4740*/  IADD3 R14, P0, PT, R14, 0x100, RZ ;  /* 0x000001000e0e7810 */ /* 0x000fe20007f1e0ff */
[----:B------:R-:W-:Y:S02]  /*4750*/  VIADD R4, R4, 0x100 ;  /* 0x0000010004047836 */ /* 0x000fe40000000000 */
[----:B------:R-:W-:Y:S02]  /*4760*/  IMAD.X R13, RZ, RZ, R13, P3 ;  /* 0x000000ffff0d7224 */ /* 0x000fe400018e060d */
[----:B------:R-:W-:Y:S01]  /*4770*/  IMAD.X R15, RZ, RZ, R15, P0 ;  /* 0x000000ffff0f7224 */ /* 0x000fe200000e060f */
[----:B------:R-:W-:Y:S07]  /*4780*/  @P2 BRA `(.L_x_667) ;  /* 0xfffffffc006c2947 */ /* 0x000fee000383ffff */
.L_x_664:
[----:B------:R-:W-:Y:S05]  /*4790*/  BSYNC.RECONVERGENT B2 ;  /* 0x0000000000027941 */ /* 0x000fea0003800200 */
.L_x_663:
[----:B------:R-:W-:-:S13]  /*47a0*/  ISETP.GE.U32.AND P0, PT, R10, 0x300, PT ;  /* 0x000003000a00780c */ /* 0x000fda0003f06070 */
[----:B------:R-:W-:Y:S05]  /*47b0*/  @!P0 BRA `(.L_x_662) ;  /* 0x0000000400fc8947 */ /* 0x000fea0003800000 */
[----:B------:R-:W0:Y:S01]  /*47c0*/  LDCU.128 UR12, c[0x0][0x380] ;  /* 0x00007000ff0c77ac */ /* 0x000e220008000c00 */
[----:B------:R-:W1:Y:S01]  /*47d0*/  LDC.64 R20, c[0x0][0x380] ;  /* 0x0000e000ff147b82 */ /* 0x000e620000000a00 */
[CC--:B------:R-:W-:Y:S01]  /*47e0*/  IADD3 R7, P1, PT, R4.reuse, R5.reuse, RZ ;  /* 0x0000000504077210 */ /* 0x0c0fe20007f3e0ff */
[C---:B------:R-:W-:Y:S01]  /*47f0*/  VIADD R22, R4.reuse, 0x200 ;  /* 0x0000020004167836 */ /* 0x040fe20000000000 */
[----:B------:R-:W-:-:S03]  /*4800*/  IADD3 R16, PT, PT, R4, R5, RZ ;  /* 0x0000000504107210 */ /* 0x000fc60007ffe0ff */
[----:B------:R-:W-:Y:S02]  /*4810*/  IMAD.X R10, RZ, RZ, RZ, P1 ;  /* 0x000000ffff0a7224 */ /* 0x000fe400008e06ff */
[----:B------:R-:W2:Y:S01]  /*4820*/  LDC.64 R2, c[0x0][0x388] ;  /* 0x0000e200ff027b82 */ /* 0x000ea20000000a00 */
[C---:B0-----:R-:W-:Y:S02]  /*4830*/  LEA R6, P2, R7.reuse, UR12, 0x3 ;  /* 0x0000000c07067c11 */ /* 0x041fe4000f8418ff */
[----:B------:R-:W-:Y:S02]  /*4840*/  IADD3 R18, P0, PT, R16, UR14, RZ ;  /* 0x0000000e10127c10 */ /* 0x000fe4000ff1e0ff */
[----:B------:R-:W-:Y:S02]  /*4850*/  IADD3 R6, P1, PT, R6, 0x1800, RZ ;  /* 0x0000180006067810 */ /* 0x000fe40007f3e0ff */
[----:B------:R-:W-:Y:S01]  /*4860*/  LEA.HI.X R5, R7, UR13, R10, 0x3, P2 ;  /* 0x0000000d07057c11 */ /* 0x000fe200090f1c0a */
[----:B-1----:R-:W-:-:S04]  /*4870*/  IMAD.WIDE.U32 R20, R16, 0x8, R20 ;  /* 0x0000000810147825 */ /* 0x002fc800078e0014 */
[----:B------:R-:W-:Y:S02]  /*4880*/  IMAD.X R19, RZ, RZ, UR15, P0 ;  /* 0x0000000fff137e24 */ /* 0x000fe400080e06ff */
[----:B------:R-:W-:-:S07]  /*4890*/  IMAD.X R5, RZ, RZ, R5, P1 ;  /* 0x000000ffff057224 */ /* 0x000fce00008e0605 */
.L_x_676:
[----:B------:R-:W3:Y:S01]  /*48a0*/  LDG.E.64 R14, desc[UR8][R20.64] ;  /* 0x00000008140e7981 */ /* 0x000ee2000c1e1b00 */
[----:B------:R-:W-:-:S05]  /*48b0*/  IMAD.MOV.U32 R4, RZ, RZ, R6 ;  /* 0x000000ffff047224 */ /* 0x000fca00078e0006 */
[----:B------:R0:W5:Y:S04]  /*48c0*/  LDG.E.64 R10, desc[UR8][R4.64+-0x1000] ;  /* 0xfff00008040a7981 */ /* 0x000168000c1e1b00 */
[----:B------:R0:W5:Y:S01]  /*48d0*/  LDG.E.64 R6, desc[UR8][R4.64+-0x800] ;  /* 0xfff8000804067981 */ /* 0x000162000c1e1b00 */
[----:B------:R-:W-:Y:S01]  /*48e0*/  BSSY.RECONVERGENT B2, `(.L_x_668) ;  /* 0x0000015000027945 */ /* 0x000fe20003800200 */
[----:B------:R-:W-:Y:S02]  /*48f0*/  IMAD.MOV.U32 R26, RZ, RZ, R18 ;  /* 0x000000ffff1a7224 */ /* 0x000fe400078e0012 */
[----:B------:R-:W-:Y:S01]  /*4900*/  IMAD.MOV.U32 R25, RZ, RZ, R19 ;  /* 0x000000ffff197224 */ /* 0x000fe200078e0013 */
[----:B---3--:R-:W-:Y:S01]  /*4910*/  DSETP.GEU.AND P0, PT, R8, R14, PT ;  /* 0x0000000e0800722a */ /* 0x008fe20003f0e000 */
[----:B------:R-:W-:-:S02]  /*4920*/  IMAD.MOV.U32 R12, RZ, RZ, R14 ;  /* 0x000000ffff0c7224 */ /* 0x000fc400078e000e */
        /* <DEDUP_REMOVED lines=16> */
.L_x_669:
[----:B------:R-:W-:Y:S05]  /*4a30*/  BSYNC.RECONVERGENT B2 ;  /* 0x0000000000027941 */ /* 0x000fea0003800200 */
.L_x_668:
[----:B-----5:R-:W-:Y:S01]  /*4a40*/  DSETP.GEU.AND P0, PT, R12, R10, PT ;  /* 0x0000000a0c00722a */ /* 0x020fe20003f0e000 */
[----:B------:R-:W-:Y:S01]  /*4a50*/  VIADD R9, R16, 0x100 ;  /* 0x0000010010097836 */ /* 0x000fe20000000000 */
[----:B------:R-:W-:Y:S01]  /*4a60*/  BSSY.RECONVERGENT B2, `(.L_x_670) ;  /* 0x0000016000027945 */ /* 0x000fe20003800200 */
[----:B------:R-:W-:-:S03]  /*4a70*/  IMAD.MOV.U32 R8, RZ, RZ, R10 ;  /* 0x000000ffff087224 */ /* 0x000fc600078e000a */
[----:B--2---:R-:W-:Y:S01]  /*4a80*/  IADD3 R23, P1, PT, R9, R2, RZ ;  /* 0x0000000209177210 */ /* 0x004fe20007f3e0ff */
[----:B------:R-:W-:-:S04]  /*4a90*/  IMAD.MOV.U32 R9, RZ, RZ, R11 ;  /* 0x000000ffff097224 */ /* 0x000fc800078e000b */
[----:B------:R-:W-:Y:S02]  /*4aa0*/  IMAD.X R24, RZ, RZ, R3, P1 ;  /* 0x000000ffff187224 */ /* 0x000fe400008e0603 */
[----:B------:R-:W-:Y:S02]  /*4ab0*/  IMAD.MOV.U32 R15, RZ, RZ, R23 ;  /* 0x000000ffff0f7224 */ /* 0x000fe400078e0017 */
[----:B------:R-:W-:Y:S01]  /*4ac0*/  IMAD.MOV.U32 R14, RZ, RZ, R24 ;  /* 0x000000ffff0e7224 */ /* 0x000fe200078e0018 */
        /* <DEDUP_REMOVED lines=15> */
.L_x_671:
[----:B------:R-:W-:Y:S05]  /*4bc0*/  BSYNC.RECONVERGENT B2 ;  /* 0x0000000000027941 */ /* 0x000fea0003800200 */
.L_x_670:
[----:B------:R0:W5:Y:S01]  /*4bd0*/  LDG.E.64 R10, desc[UR8][R4.64] ;  /* 0x00000008040a7981 */ /* 0x000162000c1e1b00 */
[----:B------:R-:W-:Y:S01]  /*4be0*/  DSETP.GEU.AND P0, PT, R8, R6, PT ;  /* 0x000000060800722a */ /* 0x000fe20003f0e000 */
[----:B------:R-:W-:Y:S01]  /*4bf0*/  IADD3 R13, PT, PT, R16, 0x200, RZ ;  /* 0x00000200100d7810 */ /* 0x000fe20007ffe0ff */
[----:B------:R-:W-:Y:S01]  /*4c00*/  BSSY.RECONVERGENT B2, `(.L_x_672) ;  /* 0x0000016000027945 */ /* 0x000fe20003800200 */
[----:B------:R-:W-:Y:S02]  /*4c10*/  IMAD.MOV.U32 R12, RZ, RZ, R6 ;  /* 0x000000ffff0c7224 */ /* 0x000fe400078e0006 */
[----:B------:R-:W-:Y:S01]  /*4c20*/  IADD3 R24, P1, PT, R13, R2, RZ ;  /* 0x000000020d187210 */ /* 0x000fe20007f3e0ff */
[----:B------:R-:W-:-:S04]  /*4c30*/  IMAD.MOV.U32 R13, RZ, RZ, R7 ;  /* 0x000000ffff0d7224 */ /* 0x000fc800078e0007 */
[----:B------:R-:W-:Y:S02]  /*4c40*/  IMAD.X R23, RZ, RZ, R3, P1 ;  /* 0x000000ffff177224 */ /* 0x000fe400008e0603 */
        /* <DEDUP_REMOVED lines=17> */
.L_x_673:
[----:B------:R-:W-:Y:S05]  /*4d60*/  BSYNC.RECONVERGENT B2 ;  /* 0x0000000000027941 */ /* 0x000fea0003800200 */
.L_x_672:
[----:B-----5:R-:W-:Y:S01]  /*4d70*/  DSETP.GEU.AND P0, PT, R12, R10, PT ;  /* 0x0000000a0c00722a */ /* 0x020fe20003f0e000 */
[----:B------:R-:W-:Y:S01]  /*4d80*/  VIADD R7, R16, 0x300 ;  /* 0x0000030010077836 */ /* 0x000fe20000000000 */
[----:B------:R-:W-:Y:S01]  /*4d90*/  BSSY.RECONVERGENT B2, `(.L_x_674) ;  /* 0x0000016000027945 */ /* 0x000fe20003800200 */
[----:B------:R-:W-:Y:S02]  /*4da0*/  IMAD.MOV.U32 R8, RZ, RZ, R10 ;  /* 0x000000ffff087224 */ /* 0x000fe400078e000a */
[----:B------:R-:W-:Y:S01]  /*4db0*/  IMAD.MOV.U32 R9, RZ, RZ, R11 ;  /* 0x000000ffff097224 */ /* 0x000fe200078e000b */
[----:B------:R-:W-:-:S05]  /*4dc0*/  IADD3 R7, P1, PT, R7, R2, RZ ;  /* 0x0000000207077210 */ /* 0x000fca0007f3e0ff */
        /* <DEDUP_REMOVED lines=18> */
.L_x_675:
[----:B------:R-:W-:Y:S05]  /*4ef0*/  BSYNC.RECONVERGENT B2 ;  /* 0x0000000000027941 */ /* 0x000fea0003800200 */
.L_x_674:
[----:B------:R-:W-:Y:S01]  /*4f00*/  VIADD R10, R22, 0x200 ;  /* 0x00000200160a7836 */ /* 0x000fe20000000000 */
[----:B------:R-:W-:Y:S01]  /*4f10*/  IADD3 R6, P2, PT, R4, 0x2000, RZ ;  /* 0x0000200004067810 */ /* 0x000fe20007f5e0ff */
[----:B------:R-:W-:Y:S01]  /*4f20*/  VIADD R22, R22, 0x400 ;  /* 0x0000040016167836 */ /* 0x000fe20000000000 */
[----:B------:R-:W-:Y:S01]  /*4f30*/  IADD3 R18, P1, PT, R18, 0x400, RZ ;  /* 0x0000040012127810 */ /* 0x000fe20007f3e0ff */
[----:B------:R-:W-:Y:S01]  /*4f40*/  VIADD R16, R16, 0x400 ;  /* 0x0000040010107836 */ /* 0x000fe20000000000 */
[----:B------:R-:W-:Y:S01]  /*4f50*/  ISETP.GE.AND P0, PT, R10, R17, PT ;  /* 0x000000110a00720c */ /* 0x000fe20003f06270 */
[----:B------:R-:W-:Y:S01]  /*4f60*/  IMAD.X R5, RZ, RZ, R5, P2 ;  /* 0x000000ffff057224 */ /* 0x000fe200010e0605 */
[----:B------:R-:W-:Y:S02]  /*4f70*/  IADD3 R20, P2, PT, R20, 0x2000, RZ ;  /* 0x0000200014147810 */ /* 0x000fe40007f5e0ff */
[----:B------:R-:W-:-:S03]  /*4f80*/  IADD3.X R19, PT, PT, RZ, R19, RZ, P1, !PT ;  /* 0x00000013ff137210 */ /* 0x000fc60000ffe4ff */
[----:B------:R-:W-:-:S06]  /*4f90*/  IMAD.X R21, RZ, RZ, R21, P2 ;  /* 0x000000ffff157224 */ /* 0x000fcc00010e0615 */
[----:B------:R-:W-:Y:S05]  /*4fa0*/  @!P0 BRA `(.L_x_676) ;  /* 0xfffffff8003c8947 */ /* 0x000fea000383ffff */
.L_x_662:
[----:B------:R-:W-:Y:S05]  /*4fb0*/  BSYNC.RECONVERGENT B1 ;  /* 0x0000000000017941 */ /* 0x000fea0003800200 */
.L_x_661:
        /* <DEDUP_REMOVED lines=32> */
.L_x_678:
[----:B------:R-:W-:Y:S05]  /*51c0*/  BSYNC.RECONVERGENT B1 ;  /* 0x0000000000017941 */ /* 0x000fea0003800200 */
.L_x_677:
        /* <DEDUP_REMOVED lines=31> */
.L_x_680:
[----:B------:R-:W-:Y:S05]  /*53c0*/  BSYNC.RECONVERGENT B1 ;  /* 0x0000000000017941 */ /* 0x000fea0003800200 */
.L_x_679:
        /* <DEDUP_REMOVED lines=31> */
.L_x_682:
[----:B------:R-:W-:Y:S05]  /*55c0*/  BSYNC.RECONVERGENT B1 ;  /* 0x0000000000017941 */ /* 0x000fea0003800200 */
.L_x_681:
        /* <DEDUP_REMOVED lines=31> */
.L_x_684:
[----:B------:R-:W-:Y:S05]  /*57c0*/  BSYNC.RECONVERGENT B1 ;  /* 0x0000000000017941 */ /* 0x000fea0003800200 */
.L_x_683:
[----:B------:R-:W-:Y:S01]  /*57d0*/  ISETP.GT.AND P0, PT, R10, 0xf, PT ;  /* 0x0000000f0a00780c */ /* 0x000fe20003f04270 */
[----:B-1----:R1:W1:Y:S01]  /*57e0*/  SHFL.DOWN PT, R6, R4, 0x10, 0x1f ;  /* 0x0a001f0004067f89 */ /* 0x00226200000e0000 */
[----:B------:R-:W-:Y:S01]  /*57f0*/  BSSY.RECONVERGENT B1, `(.L_x_685) ;  /* 0x000001d000017945 */ /* 0x000fe20003800200 */
[----:B---3--:R-:W-:Y:S02]  /*5800*/  IMAD.MOV.U32 R14, RZ, RZ, R8 ;  /* 0x000000ffff0e7224 */ /* 0x008fe400078e0008 */
[----:B--2---:R2:W3:Y:S01]  /*5810*/  SHFL.DOWN PT, R7, R5, 0x10, 0x1f ;  /* 0x0a001f0005077f89 */ /* 0x0044e200000e0000 */
[----:B------:R-:W-:Y:S02]  /*5820*/  IMAD.MOV.U32 R15, RZ, RZ, R9 ;  /* 0x000000ffff0f7224 */ /* 0x000fe400078e0009 */
[----:B------:R-:W-:Y:S01]  /*5830*/  IMAD.MOV.U32 R2, RZ, RZ, R4 ;  /* 0x000000ffff027224 */ /* 0x000fe200078e0004 */
[----:B0-----:R2:W0:Y:S01]  /*5840*/  SHFL.DOWN PT, R11, R8, 0x10, 0x1f ;  /* 0x0a001f00080b7f89 */ /* 0x00142200000e0000 */
        /* <DEDUP_REMOVED lines=23> */
.L_x_686:
[----:B------:R-:W-:Y:S05]  /*59c0*/  BSYNC.RECONVERGENT B1 ;  /* 0x0000000000017941 */ /* 0x000fea0003800200 */
.L_x_685:
        /* <DEDUP_REMOVED lines=11> */
.L_x_688:
[----:B------:R-:W-:Y:S05]  /*5a80*/  BSYNC.RECONVERGENT B1 ;  /* 0x0000000000017941 */ /* 0x000fea0003800200 */
.L_x_687:
        /* <DEDUP_REMOVED lines=8> */
[----:B---3--:R-:W2:Y:S04]  /*5b10*/  LDS.128 R4, [R0+0x20] ;  /* 0x0000200000047984 */ /* 0x008ea80000000c00 */
[----:B0---4-:R0:W3:Y:S04]  /*5b20*/  LDS.64 R12, [R0+0x80] ;  /* 0x00008000000c7984 */ /* 0x0110e80000000a00 */
[----:B------:R0:W4:Y:S01]  /*5b30*/  LDS.128 R8, [R0+0x30] ;  /* 0x0000300000087984 */ /* 0x0001220000000c00 */
[----:B-1----:R-:W-:Y:S01]  /*5b40*/  DSETP.GEU.AND P0, PT, R2, R16, PT ;  /* 0x000000100200722a */ /* 0x002fe20003f0e000 */
[----:B------:R-:W-:-:S02]  /*5b50*/  IMAD.MOV.U32 R24, RZ, RZ, R16 ;  /* 0x000000ffff187224 */ /* 0x000fc400078e0010 */
[----:B------:R-:W-:Y:S02]  /*5b60*/  IMAD.MOV.U32 R25, RZ, RZ, R17 ;  /* 0x000000ffff197224 */ /* 0x000fe400078e0011 */
[----:B--2---:R-:W-:Y:S02]  /*5b70*/  IMAD.MOV.U32 R27, RZ, RZ, R4 ;  /* 0x000000ffff1b7224 */ /* 0x004fe400078e0004 */
[----:B------:R-:W-:-:S07]  /*5b80*/  IMAD.MOV.U32 R29, RZ, RZ, R5 ;  /* 0x000000ffff1d7224 */ /* 0x000fce00078e0005 */
[----:B0--34-:R-:W-:Y:S05]  /*5b90*/  @!P0 BRA `(.L_x_690) ;  /* 0x0000000000388947 */ /* 0x019fea0003800000 */
        /* <DEDUP_REMOVED lines=14> */
.L_x_690:
[----:B------:R-:W-:Y:S05]  /*5c80*/  BSYNC.RECONVERGENT B1 ;  /* 0x0000000000017941 */ /* 0x000fea0003800200 */
.L_x_689:
[----:B------:R0:W1:Y:S01]  /*5c90*/  LDS.128 R16, [R0+0x40] ;  /* 0x0000400000107984 */ /* 0x0000620000000c00 */
[----:B------:R-:W-:Y:S01]  /*5ca0*/  DSETP.GEU.AND P0, PT, R24, R6, PT ;  /* 0x000000061800722a */ /* 0x000fe20003f0e000 */
[----:B------:R-:W-:Y:S01]  /*5cb0*/  BSSY.RECONVERGENT B1, `(.L_x_691) ;  /* 0x0000015000017945 */ /* 0x000fe20003800200 */
[----:B------:R-:W-:Y:S01]  /*5cc0*/  IMAD.MOV.U32 R4, RZ, RZ, R6 ;  /* 0x000000ffff047224 */ /* 0x000fe200078e0006 */
[----:B------:R0:W2:Y:S01]  /*5cd0*/  LDS.128 R20, [R0+0x50] ;  /* 0x0000500000147984 */ /* 0x0000a20000000c00 */
[----:B------:R-:W-:Y:S01]  /*5ce0*/  MOV R5, R7 ;  /* 0x0000000700057202 */ /* 0x000fe20000000f00 */
[----:B------:R-:W-:Y:S02]  /*5cf0*/  IMAD.MOV.U32 R15, RZ, RZ, R8 ;  /* 0x000000ffff0f7224 */ /* 0x000fe400078e0008 */
[----:B------:R-:W-:-:S07]  /*5d00*/  IMAD.MOV.U32 R14, RZ, RZ, R9 ;  /* 0x000000ffff0e7224 */ /* 0x000fce00078e0009 */
        /* <DEDUP_REMOVED lines=15> */
.L_x_692:
[----:B------:R-:W-:Y:S05]  /*5e00*/  BSYNC.RECONVERGENT B1 ;  /* 0x0000000000017941 */ /* 0x000fea0003800200 */
.L_x_691:
        /* <DEDUP_REMOVED lines=21> */
.L_x_694:
[----:B------:R-:W-:Y:S05]  /*5f60*/  BSYNC.RECONVERGENT B1 ;  /* 0x0000000000017941 */ /* 0x000fea0003800200 */
.L_x_693:
        /* <DEDUP_REMOVED lines=23> */
.L_x_696:
[----:B------:R-:W-:Y:S05]  /*60e0*/  BSYNC.RECONVERGENT B1 ;  /* 0x0000000000017941 */ /* 0x000fea0003800200 */
.L_x_695:
        /* <DEDUP_REMOVED lines=21> */
.L_x_698:
[----:B------:R-:W-:Y:S05]  /*6240*/  BSYNC.RECONVERGENT B1 ;  /* 0x0000000000017941 */ /* 0x000fea0003800200 */
.L_x_697:
        /* <DEDUP_REMOVED lines=21> */
.L_x_700:
[----:B------:R-:W-:Y:S05]  /*63a0*/  BSYNC.RECONVERGENT B1 ;  /* 0x0000000000017941 */ /* 0x000fea0003800200 */
.L_x_699:
        /* <DEDUP_REMOVED lines=20> */
.L_x_618:
[----:B------:R-:W-:Y:S05]  /*64f0*/  BSYNC.RECONVERGENT B0 ;  /* 0x0000000000007941 */ /* 0x000fea0003800200 */
.L_x_585:
[----:B------:R-:W-:Y:S05]  /*6500*/  @P1 EXIT ;  /* 0x000000000000194d */ /* 0x000fea0003800000 */
[----:B012-4-:R-:W0:Y:S02]  /*6510*/  LDC.64 R4, c[0x0][0x390] ;  /* 0x0000e400ff047b82 */ /* 0x017e240000000a00 */
[----:B0-----:R-:W-:Y:S04]  /*6520*/  STG.E.64 desc[UR8][R4.64], R2 ;  /* 0x0000000204007986 */ /* 0x001fe8000c101b08 */
[----:B------:R-:W-:Y:S01]  /*6530*/  STG.E.64 desc[UR8][R4.64+0x8], R14 ;  /* 0x0000080e04007986 */ /* 0x000fe2000c101b08 */
[----:B------:R-:W-:Y:S05]  /*6540*/  EXIT ;  /* 0x000000000000794d */ /* 0x000fea0003800000 */
.L_x_701:
        /* <DEDUP_REMOVED lines=11> */
.L_x_718:


//--------------------- .text._Z6jacobiILj512EEvPdS0_mmmS0_ --------------------------
	.section	.text._Z6jacobiILj512EEvPdS0_mmmS0_,"ax",@progbits
	.align	128
        .global         _Z6jacobiILj512EEvPdS0_mmmS0_
        .type           _Z6jacobiILj512EEvPdS0_mmmS0_,@function
        .size           _Z6jacobiILj512EEvPdS0_mmmS0_,(.L_x_709 - _Z6jacobiILj512EEvPdS0_mmmS0_)
        .other          _Z6jacobiILj512EEvPdS0_mmmS0_,@"STO_CUDA_ENTRY STV_DEFAULT"
_Z6jacobiILj512EEvPdS0_mmmS0_:
.text._Z6jacobiILj512EEvPdS0_mmmS0_:
[----:B------:R-:W-:Y:S01]  /*0000*/  LDC R1, c[0x0][0x37c] ;  /* 0x0000df00ff017b82 */ /* 0x000fe20000000800 */
[----:B------:R-:W0:Y:S07]  /*0010*/  S2R R25, SR_TID.Y ;  /* 0x0000000000197919 */ /* 0x000e2e0000002200 */
[----:B------:R-:W1:Y:S01]  /*0020*/  LDC R0, c[0x0][0x360] ;  /* 0x0000d800ff007b82 */ /* 0x000e620000000800 */
[----:B------:R-:W-:Y:S01]  /*0030*/  IMAD.MOV.U32 R17, RZ, RZ, RZ ;  /* 0x000000ffff117224 */ /* 0x000fe200078e00ff */
[----:B------:R-:W2:Y:S01]  /*0040*/  LDCU.128 UR12, c[0x0][0x380] ;  /* 0x00007000ff0c77ac */ /* 0x000ea20008000c00 */
[----:B------:R-:W3:Y:S01]  /*0050*/  S2R R27, SR_TID.Z ;  /* 0x00000000001b7919 */ /* 0x000ee20000002300 */
[----:B------:R-:W-:Y:S01]  /*0060*/  IMAD.MOV.U32 R19, RZ, RZ, RZ ;  /* 0x000000ffff137224 */ /* 0x000fe200078e00ff */
[----:B------:R-:W4:Y:S01]  /*0070*/  LDCU.64 UR8, c[0x0][0x358] ;  /* 0x00006b00ff0877ac */ /* 0x000f220008000a00 */
[----:B------:R-:W3:Y:S02]  /*0080*/  S2R R20, SR_CTAID.Z ;  /* 0x0000000000147919 */ /* 0x000ee40000002700 */
[----:B------:R-:W0:Y:S01]  /*0090*/  S2UR UR11, SR_CTAID.Y ;  /* 0x00000000000b79c3 */ /* 0x000e220000002600 */
[----:B------:R-:W5:Y:S01]  /*00a0*/  LDCU.64 UR6, c[0x0][0x3a0] ;  /* 0x00007400ff0677ac */ /* 0x000f620008000a00 */
[----:B------:R-:W1:Y:S06]  /*00b0*/  S2R R5, SR_TID.X ;  /* 0x0000000000057919 */ /* 0x000e6c0000002100 */
[----:B------:R-:W0:Y:S01]  /*00c0*/  LDC R4, c[0x0][0x364] ;  /* 0x0000d900ff047b82 */ /* 0x000e220000000800 */
[----:B------:R-:W3:Y:S07]  /*00d0*/  LDCU UR4, c[0x0][0x368] ;  /* 0x00006d00ff0477ac */ /* 0x000eee0008000800 */
[----:B------:R-:W2:Y:S08]  /*00e0*/  LDC.64 R2, c[0x0][0x398] ;  /* 0x0000e600ff027b82 */ /* 0x000eb00000000a00 */
[----:B------:R-:W1:Y:S01]  /*00f0*/  S2UR UR10, SR_CTAID.X ;  /* 0x00000000000a79c3 */ /* 0x000e620000002500 */
[----:B---3--:R-:W-:-:S07]  /*0100*/  IMAD R21, R20, UR4, R27 ;  /* 0x0000000414157c24 */ /* 0x008fce000f8e021b */
[----:B------:R-:W3:Y:S01]  /*0110*/  LDC.64 R8, c[0x0][0x390] ;  /* 0x0000e400ff087b82 */ /* 0x000ee20000000a00 */
[----:B0-----:R-:W-:-:S04]  /*0120*/  IMAD R16, R4, UR11, R25 ;  /* 0x0000000b04107c24 */ /* 0x001fc8000f8e0219 */
[----:B--2---:R-:W-:-:S04]  /*0130*/  IMAD.WIDE.U32 R6, R21, R2, R16 ;  /* 0x0000000215067225 */ /* 0x004fc800078e0010 */
[----:B------:R-:W-:Y:S02]  /*0140*/  IMAD R7, R21, R3, R7 ;  /* 0x0000000315077224 */ /* 0x000fe400078e0207 */
[----:B-1----:R-:W-:Y:S02]  /*0150*/  IMAD R18, R0, UR10, R5 ;  /* 0x0000000a00127c24 */ /* 0x002fe4000f8e0205 */
[-C--:B---3--:R-:W-:Y:S02]  /*0160*/  IMAD R7, R7, R8.reuse, RZ ;  /* 0x0000000807077224 */ /* 0x088fe400078e02ff */
[----:B------:R-:W-:-:S04]  /*0170*/  IMAD.WIDE.U32 R10, R6, R8, R18 ;  /* 0x00000008060a7225 */ /* 0x000fc800078e0012 */
[----:B------:R-:W-:Y:S02]  /*0180*/  IMAD R7, R6, R9, R7 ;  /* 0x0000000906077224 */ /* 0x000fe400078e0207 */
[----:B------:R-:W-:Y:S02]  /*0190*/  IMAD.SHL.U32 R14, R10, 0x8, RZ ;  /* 0x000000080a0e7824 */ /* 0x000fe400078e00ff */
[----:B------:R-:W-:-:S03]  /*01a0*/  IMAD.IADD R17, R11, 0x1, R7 ;  /* 0x000000010b117824 */ /* 0x000fc600078e0207 */
[----:B------:R-:W-:Y:S02]  /*01b0*/  IADD3 R12, P0, PT, R14, UR14, RZ ;  /* 0x0000000e0e0c7c10 */ /* 0x000fe4000ff1e0ff */
[----:B------:R-:W-:Y:S02]  /*01c0*/  SHF.L.U64.HI R6, R10, 0x3, R17 ;  /* 0x000000030a067819 */ /* 0x000fe40000010211 */
[----:B------:R-:W-:Y:S02]  /*01d0*/  IADD3 R14, P1, PT, R14, UR12, RZ ;  /* 0x0000000c0e0e7c10 */ /* 0x000fe4000ff3e0ff */
[C---:B------:R-:W-:Y:S02]  /*01e0*/  IADD3.X R13, PT, PT, R6.reuse, UR15, RZ, P0, !PT ;  /* 0x0000000f060d7c10 */ /* 0x040fe400087fe4ff */
[----:B------:R-:W-:-:S03]  /*01f0*/  IADD3.X R15, PT, PT, R6, UR13, RZ, P1, !PT ;  /* 0x0000000d060f7c10 */ /* 0x000fc60008ffe4ff */
[----:B----4-:R-:W2:Y:S04]  /*0200*/  LDG.E.64 R6, desc[UR8][R12.64] ;  /* 0x000000080c067981 */ /* 0x010ea8000c1e1b00 */
[----:B------:R-:W3:Y:S01]  /*0210*/  LDG.E.64 R22, desc[UR8][R14.64] ;  /* 0x000000080e167981 */ /* 0x000ee2000c1e1b00 */
[----:B------:R-:W0:Y:S01]  /*0220*/  S2UR UR5, SR_CgaCtaId ;  /* 0x00000000000579c3 */ /* 0x000e220000008800 */
[----:B------:R-:W-:Y:S01]  /*0230*/  IMAD R4, R4, R27, R25 ;  /* 0x0000001b04047224 */ /* 0x000fe200078e0219 */
[----:B------:R-:W-:-:S03]  /*0240*/  UMOV UR4, 0x400 ;  /* 0x0000040000047882 */ /* 0x000fc60000000000 */
[----:B------:R-:W-:-:S05]  /*0250*/  IMAD R0, R4, R0, R5 ;  /* 0x0000000004007224 */ /* 0x000fca00078e0205 */
[C---:B------:R-:W-:Y:S02]  /*0260*/  ISETP.GT.U32.AND P1, PT, R0.reuse, 0xff, PT ;  /* 0x000000ff0000780c */ /* 0x040fe40003f24070 */
[----:B------:R-:W-:Y:S01]  /*0270*/  ISETP.GT.U32.AND P3, PT, R0, 0x1, PT ;  /* 0x000000010000780c */ /* 0x000fe20003f64070 */
[----:B0-----:R-:W-:-:S06]  /*0280*/  ULEA UR4, UR5, UR4, 0x18 ;  /* 0x0000000405047291 */ /* 0x001fcc000f8ec0ff */
[----:B------:R-:W-:-:S05]  /*0290*/  LEA R19, R0, UR4, 0x3 ;  /* 0x0000000400137c11 */ /* 0x000fca000f8e18ff */
[----:B------:R-:W0:Y:S04]  /*02a0*/  @!P1 LDS.64 R4, [R19+0x800] ;  /* 0x0008000013049984 */ /* 0x000e280000000a00 */
[----:B--2---:R-:W-:Y:S01]  /*02b0*/  STG.E.64 desc[UR8][R14.64], R6 ;  /* 0x000000060e007986 */ /* 0x004fe2000c101b08 */
[----:B---3--:R-:W-:-:S08]  /*02c0*/  DADD R22, R6, -R22 ;  /* 0x0000000006167229 */ /* 0x008fd00000000816 */
[----:B------:R-:W-:Y:S02]  /*02d0*/  DSETP.MAX.AND P0, P2, RZ, |R22|, PT ;  /* 0x40000016ff00722a */ /* 0x000fe40003a0f000 */
[----:B------:R-:W-:Y:S02]  /*02e0*/  IMAD.MOV.U32 R24, RZ, RZ, R22 ;  /* 0x000000ffff187224 */ /* 0x000fe400078e0016 */
[----:B------:R-:W-:-:S05]  /*02f0*/  IMAD.MOV.U32 R22, RZ, RZ, RZ ;  /* 0x000000ffff167224 */ /* 0x000fca00078e00ff */
[----:B------:R-:W-:-:S05]  /*0300*/  FSEL R25, R22, |R23|, P0 ;  /* 0x4000001716197208 */ /* 0x000fca0000000000 */
[----:B------:R-:W-:Y:S01]  /*0310*/  @P2 LOP3.LUT R25, R23, 0x80000, RZ, 0xfc, !PT ;  /* 0x0008000017192812 */ /* 0x000fe200078efcff */
[----:B------:R-:W-:Y:S01]  /*0320*/  IMAD.MOV.U32 R23, RZ, RZ, RZ ;  /* 0x000000ffff177224 */ /* 0x000fe200078e00ff */
[----:B------:R-:W-:-:S04]  /*0330*/  ISETP.GT.U32.AND P2, PT, R0, 0x7f, PT ;  /* 0x0000007f0000780c */ /* 0x000fc80003f44070 */
[----:B------:R-:W-:Y:S01]  /*0340*/  SEL R22, R23, R24, P0 ;  /* 0x0000001817167207 */ /* 0x000fe20000000000 */
[----:B------:R-:W-:-:S05]  /*0350*/  IMAD.MOV.U32 R23, RZ, RZ, R25 ;  /* 0x000000ffff177224 */ /* 0x000fca00078e0019 */
[----:B------:R-:W-:Y:S01]  /*0360*/  STS.64 [R19], R22 ;  /* 0x0000001613007388 */ /* 0x000fe20000000a00 */
[----:B0-----:R-:W-:-:S06]  /*0370*/  @!P1 DSETP.GT.AND P0, PT, R22, R4, PT ;  /* 0x000000041600922a */ /* 0x001fcc0003f04000 */
[----:B------:R-:W-:Y:S02]  /*0380*/  @!P1 FSEL R4, R22, R4, P0 ;  /* 0x0000000416049208 */ /* 0x000fe40000000000 */
[----:B------:R-:W-:-:S05]  /*0390*/  @!P1 FSEL R5, R23, R5, P0 ;  /* 0x0000000517059208 */ /* 0x000fca0000000000 */
[----:B------:R-:W-:Y:S01]  /*03a0*/  @!P1 STS.64 [R19], R4 ;  /* 0x0000000413009388 */ /* 0x000fe20000000a00 */
[----:B------:R-:W-:Y:S01]  /*03b0*/  BAR.SYNC.DEFER_BLOCKING 0x0 ;  /* 0x0000000000007b1d */ /* 0x000fe20000010000 */
[----:B------:R-:W-:-:S05]  /*03c0*/  ISETP.GT.U32.AND P1, PT, R0, 0x3f, PT ;  /* 0x0000003f0000780c */ /* 0x000fca0003f24070 */
[----:B------:R-:W-:Y:S04]  /*03d0*/  @!P2 LDS.64 R24, [R19] ;  /* 0x000000001318a984 */ /* 0x000fe80000000a00 */
[----:B------:R-:W0:Y:S02]  /*03e0*/  @!P2 LDS.64 R26, [R19+0x400] ;  /* 0x00040000131aa984 */ /* 0x000e240000000a00 */
        /* <DEDUP_REMOVED lines=37> */
[----:B------:R-:W-:-:S05]  /*0640*/  ISETP.NE.AND P2, PT, R0, RZ, PT ;  /* 0x000000ff0000720c */ /* 0x000fca0003f45270 */
[----:B------:R-:W-:Y:S04]  /*0650*/  @!P1 LDS.64 R4, [R19] ;  /* 0x0000000013049984 */ /* 0x000fe80000000a00 */
[----:B------:R-:W0:Y:S02]  /*0660*/  @!P1 LDS.64 R6, [R19+0x20] ;  /* 0x0000200013069984 */ /* 0x000e240000000a00 */
[----:B0-----:R-:W-:-:S06]  /*0670*/  @!P1 DSETP.GT.AND P0, PT, R4, R6, PT ;  /* 0x000000060400922a */ /* 0x001fcc0003f04000 */
[----:B------:R-:W-:Y:S02]  /*0680*/  @!P1 FSEL R22, R4, R6, P0 ;  /* 0x0000000604169208 */ /* 0x000fe40000000000 */
[----:B------:R-:W-:-:S05]  /*0690*/  @!P1 FSEL R23, R5, R7, P0 ;  /* 0x0000000705179208 */ /* 0x000fca0000000000 */
[----:B------:R-:W-:Y:S01]  /*06a0*/  @!P1 STS.64 [R19], R22 ;  /* 0x0000001613009388 */ /* 0x000fe20000000a00 */
[----:B------:R-:W-:Y:S01]  /*06b0*/  BAR.SYNC.DEFER_BLOCKING 0x0 ;  /* 0x0000000000007b1d */ /* 0x000fe20000010000 */
[----:B------:R-:W-:-:S04]  /*06c0*/  ISETP.NE.AND P1, PT, R16, RZ, PT ;  /* 0x000000ff1000720c */ /* 0x000fc80003f25270 */
[----:B------:R-:W-:Y:S01]  /*06d0*/  ISETP.EQ.OR P1, PT, R18, RZ, !P1 ;  /* 0x000000ff1200720c */ /* 0x000fe20004f22670 */
[----:B------:R-:W-:Y:S04]  /*06e0*/  @!P3 LDS.64 R4, [R19] ;  /* 0x000000001304b984 */ /* 0x000fe80000000a00 */
[----:B------:R-:W0:Y:S02]  /*06f0*/  @!P3 LDS.64 R6, [R19+0x10] ;  /* 0x000010001306b984 */ /* 0x000e240000000a00 */
[----:B0-----:R-:W-:-:S06]  /*0700*/  @!P3 DSETP.GT.AND P0, PT, R4, R6, PT ;  /* 0x000000060400b22a */ /* 0x001fcc0003f04000 */
[----:B------:R-:W-:Y:S02]  /*0710*/  @!P3 FSEL R24, R4, R6, P0 ;  /* 0x000000060418b208 */ /* 0x000fe40000000000 */
[----:B------:R-:W-:-:S05]  /*0720*/  @!P3 FSEL R25, R5, R7, P0 ;  /* 0x000000070519b208 */ /* 0x000fca0000000000 */
[----:B------:R0:W-:Y:S01]  /*0730*/  @!P3 STS.64 [R19], R24 ;  /* 0x000000181300b388 */ /* 0x0001e20000000a00 */
[----:B------:R-:W-:Y:S01]  /*0740*/  BAR.SYNC.DEFER_BLOCKING 0x0 ;  /* 0x0000000000007b1d */ /* 0x000fe20000010000 */
[----:B------:R-:W-:-:S04]  /*0750*/  IADD3 R23, P3, PT, R8, -0x1, RZ ;  /* 0xffffffff08177810 */ /* 0x000fc80007f7e0ff */
[----:B------:R-:W-:Y:S02]  /*0760*/  ISETP.LE.U32.AND P0, PT, R23, R18, PT ;  /* 0x000000121700720c */ /* 0x000fe40003f03070 */
[----:B------:R-:W-:Y:S01]  /*0770*/  IADD3.X R0, PT, PT, R9, -0x1, RZ, P3, !PT ;  /* 0xffffffff09007810 */ /* 0x000fe20001ffe4ff */
[----:B0-----:R-:W0:Y:S03]  /*0780*/  LDC R19, c[0x0][0x370] ;  /* 0x0000dc00ff137b82 */ /* 0x001e260000000800 */
[----:B------:R-:W-:-:S05]  /*0790*/  ISETP.LE.U32.OR.EX P1, PT, R0, RZ, P1, P0 ;  /* 0x000000ff0000720c */ /* 0x000fca0000f23500 */
[----:B------:R-:W1:Y:S01]  /*07a0*/  LDC R25, c[0x0][0x374] ;  /* 0x0000dd00ff197b82 */ /* 0x000e620000000800 */
[----:B------:R-:W2:Y:S07]  /*07b0*/  @!P2 LDS.128 R4, [UR4] ;  /* 0x00000004ff04a984 */ /* 0x000eae0008000c00 */
[----:B------:R-:W-:-:S04]  /*07c0*/  @!P1 IADD3 R27, P0, PT, R2, -0x1, RZ ;  /* 0xffffffff021b9810 */ /* 0x000fc80007f1e0ff */
[----:B------:R-:W-:Y:S02]  /*07d0*/  @!P1 ISETP.GT.U32.AND P3, PT, R27, R16, PT ;  /* 0x000000101b00920c */ /* 0x000fe40003f64070 */
[----:B------:R-:W-:Y:S02]  /*07e0*/  @!P1 IADD3.X R0, PT, PT, R3, -0x1, RZ, P0, !PT ;  /* 0xffffffff03009810 */ /* 0x000fe400007fe4ff */
[----:B------:R-:W-:Y:S02]  /*07f0*/  PLOP3.LUT P0, PT, PT, PT, PT, 0x80, 0x8 ;  /* 0x000000000008781c */ /* 0x000fe40003f0f070 */
[----:B------:R-:W-:-:S04]  /*0800*/  @!P1 ISETP.GT.U32.AND.EX P3, PT, R0, RZ, PT, P3 ;  /* 0x000000ff0000920c */ /* 0x000fc80003f64130 */
[----:B------:R-:W-:Y:S01]  /*0810*/  @!P1 PLOP3.LUT P0, PT, P3, PT, PT, 0x8, 0x80 ;  /* 0x000000000080981c */ /* 0x000fe20001f0e170 */
[----:B-1----:R-:W-:-:S03]  /*0820*/  IMAD R20, R20, R25, UR11 ;  /* 0x0000000b14147e24 */ /* 0x002fc6000f8e0219 */
[----:B------:R-:W-:Y:S01]  /*0830*/  ISETP.EQ.OR P0, PT, R21, RZ, P0 ;  /* 0x000000ff1500720c */ /* 0x000fe20000702670 */
[----:B0-----:R-:W-:Y:S01]  /*0840*/  IMAD R19, R20, R19, UR10 ;  /* 0x0000000a14137e24 */ /* 0x001fe2000f8e0213 */
[----:B--2---:R-:W-:-:S06]  /*0850*/  @!P2 DSETP.GT.AND P4, PT, R4, R6, PT ;  /* 0x000000060400a22a */ /* 0x004fcc0003f84000 */
[----:B------:R-:W-:Y:S02]  /*0860*/  @!P2 FSEL R22, R4, R6, P4 ;  /* 0x000000060416a208 */ /* 0x000fe40002000000 */
[----:B------:R-:W-:Y:S02]  /*0870*/  @!P2 FSEL R23, R5, R7, P4 ;  /* 0x000000070517a208 */ /* 0x000fe40002000000 */
[----:B------:R-:W0:Y:S03]  /*0880*/  @!P2 LDC.64 R6, c[0x0][0x3a8] ;  /* 0x0000ea00ff06ab82 */ /* 0x000e260000000a00 */
[----:B------:R-:W-:Y:S05]  /*0890*/  @!P2 STS.64 [UR4], R22 ;  /* 0x00000016ff00a988 */ /* 0x000fea0008000a04 */
[----:B------:R-:W-:Y:S01]  /*08a0*/  BAR.SYNC.DEFER_BLOCKING 0x0 ;  /* 0x0000000000007b1d */ /* 0x000fe20000010000 */
[----:B0-----:R-:W-:-:S05]  /*08b0*/  @!P2 IMAD.WIDE.U32 R6, R19, 0x8, R6 ;  /* 0x000000081306a825 */ /* 0x001fca00078e0006 */
[----:B------:R-:W0:Y:S01]  /*08c0*/  @!P2 LDS.64 R4, [UR4] ;  /* 0x00000004ff04a984 */ /* 0x000e220008000a00 */
[----:B-----5:R-:W-:-:S04]  /*08d0*/  UIADD3 UR4, UP0, UPT, UR6, -0x1, URZ ;  /* 0xffffffff06047890 */ /* 0x020fc8000ff1e0ff */
[----:B------:R-:W-:Y:S02]  /*08e0*/  UIADD3.X UR5, UPT, UPT, UR7, -0x1, URZ, UP0, !UPT ;  /* 0xffffffff07057890 */ /* 0x000fe400087fe4ff */
[----:B------:R-:W-:-:S04]  /*08f0*/  ISETP.GE.U32.AND P1, PT, R21, UR4, PT ;  /* 0x0000000415007c0c */ /* 0x000fc8000bf26070 */
[----:B------:R-:W-:-:S05]  /*0900*/  IMAD.U32 R0, RZ, RZ, UR5 ;  /* 0x00000005ff007e24 */ /* 0x000fca000f8e00ff */
[----:B------:R-:W-:Y:S01]  /*0910*/  ISETP.LE.U32.OR.EX P0, PT, R0, RZ, P0, P1 ;  /* 0x000000ff0000720c */ /* 0x000fe20000703510 */
[----:B0-----:R0:W-:-:S12]  /*0920*/  @!P2 STG.E.64 desc[UR8][R6.64], R4 ;  /* 0x000000040600a986 */ /* 0x0011d8000c101b08 */
[----:B------:R-:W-:Y:S05]  /*0930*/  @P0 EXIT ;  /* 0x000000000000094d */ /* 0x000fea0003800000 */
[-C--:B------:R-:W-:Y:S01]  /*0940*/  IMAD R3, R3, R8.reuse, RZ ;  /* 0x0000000803037224 */ /* 0x080fe200078e02ff */
[-C--:B------:R-:W-:Y:S01]  /*0950*/  IADD3 R0, P0, PT, R10, -R8.reuse, RZ ;  /* 0x800000080a007210 */ /* 0x080fe20007f1e0ff */
[C---:B------:R-:W-:Y:S01]  /*0960*/  IMAD.WIDE.U32 R18, R2.reuse, R8, RZ ;  /* 0x0000000802127225 */ /* 0x040fe200078e00ff */
[----:B0-----:R-:W2:Y:S03]  /*0970*/  LDG.E.64 R6, desc[UR8][R14.64+-0x8] ;  /* 0xfffff8080e067981 */ /* 0x001ea6000c1e1b00 */
[----:B------:R-:W-:Y:S01]  /*0980*/  IMAD R5, R2, R9, R3 ;  /* 0x0000000902057224 */ /* 0x000fe200078e0203 */
[----:B------:R-:W-:Y:S01]  /*0990*/  IADD3 R11, P1, PT, R10, -R18, RZ ;  /* 0x800000120a0b7210 */ /* 0x000fe20007f3e0ff */
[----:B------:R-:W-:Y:S01]  /*09a0*/  IMAD.X R3, R17, 0x1, ~R9, P0 ;  /* 0x0000000111037824 */ /* 0x000fe200000e0e09 */
[----:B------:R-:W-:Y:S01]  /*09b0*/  LEA R20, P0, R0, UR12, 0x3 ;  /* 0x0000000c00147c11 */ /* 0x000fe2000f8018ff */
[----:B------:R-:W-:-:S02]  /*09c0*/  IMAD.IADD R19, R19, 0x1, R5 ;  /* 0x0000000113137824 */ /* 0x000fc400078e0205 */
[----:B------:R-:W3:Y:S01]  /*09d0*/  LDG.E.64 R4, desc[UR8][R14.64+0x8] ;  /* 0x000008080e047981 */ /* 0x000ee2000c1e1b00 */
[----:B------:R-:W-:Y:S01]  /*09e0*/  LEA.HI.X R21, R0, UR13, R3, 0x3, P0 ;  /* 0x0000000d00157c11 */ /* 0x000fe200080f1c03 */
[----:B------:R-:W-:Y:S01]  /*09f0*/  IMAD.X R0, R17, 0x1, ~R19, P1 ;  /* 0x0000000111007824 */ /* 0x000fe200008e0e13 */
[----:B------:R-:W-:-:S04]  /*0a00*/  LEA R10, P0, R11, UR12, 0x3 ;  /* 0x0000000c0b0a7c11 */ /* 0x000fc8000f8018ff */
[----:B------:R-:W2:Y:S01]  /*0a10*/  LDG.E.64 R20, desc[UR8][R20.64] ;  /* 0x0000000814147981 */ /* 0x000ea2000c1e1b00 */
[----:B------:R-:W-:-:S06]  /*0a20*/  LEA.HI.X R11, R11, UR13, R0, 0x3, P0 ;  /* 0x0000000d0b0b7c11 */ /* 0x000fcc00080f1c00 */
[----:B------:R-:W4:Y:S01]  /*0a30*/  LDG.E.64 R10, desc[UR8][R10.64] ;  /* 0x000000080a0a7981 */ /* 0x000f22000c1e1b00 */
[----:B------:R-:W-:-:S04]  /*0a40*/  LEA R2, P0, R8, R14, 0x3 ;  /* 0x0000000e08027211 */ /* 0x000fc800078018ff */
[----:B------:R-:W-:Y:S02]  /*0a50*/  LEA.HI.X R3, R8, R15, R9, 0x3, P0 ;  /* 0x0000000f08037211 */ /* 0x000fe400000f1c09 */
[----:B------:R-:W-:-:S04]  /*0a60*/  LEA R8, P0, R18, R14, 0x3 ;  /* 0x0000000e12087211 */ /* 0x000fc800078018ff */
[----:B------:R-:W5:Y:S01]  /*0a70*/  LDG.E.64 R2, desc[UR8][R2.64] ;  /* 0x0000000802027981 */ /* 0x000f62000c1e1b00 */
[----:B------:R-:W-:-:S06]  /*0a80*/  LEA.HI.X R9, R18, R15, R19, 0x3, P0 ;  /* 0x0000000f12097211 */ /* 0x000fcc00000f1c13 */
[----:B------:R-:W5:Y:S01]  /*0a90*/  LDG.E.64 R8, desc[UR8][R8.64] ;  /* 0x0000000808087981 */ /* 0x000f62000c1e1b00 */
[----:B------:R-:W0:Y:S01]  /*0aa0*/  MUFU.RCP64H R19, 6 ;  /* 0x4018000000137908 */ /* 0x000e220000001800 */
[----:B------:R-:W-:Y:S02]  /*0ab0*/  IMAD.MOV.U32 R16, RZ, RZ, 0x0 ;  /* 0x00000000ff107424 */ /* 0x000fe400078e00ff */
[----:B------:R-:W-:Y:S02]  /*0ac0*/  IMAD.MOV.U32 R17, RZ, RZ, 0x40180000 ;  /* 0x40180000ff117424 */ /* 0x000fe400078e00ff */
[----:B------:R-:W-:-:S06]  /*0ad0*/  IMAD.MOV.U32 R18, RZ, RZ, 0x1 ;  /* 0x00000001ff127424 */ /* 0x000fcc00078e00ff */
[----:B0-----:R-:W-:-:S08]  /*0ae0*/  DFMA R22, R18, -R16, 1 ;  /* 0x3ff000001216742b */ /* 0x001fd00000000810 */
[----:B------:R-:W-:-:S08]  /*0af0*/  DFMA R22, R22, R22, R22 ;  /* 0x000000161616722b */ /* 0x000fd00000000016 */
[----:B------:R-:W-:-:S08]  /*0b00*/  DFMA R22, R18, R22, R18 ;  /* 0x000000161216722b */ /* 0x000fd00000000012 */
[----:B------:R-:W-:-:S08]  /*0b10*/  DFMA R16, R22, -R16, 1 ;  /* 0x3ff000001610742b */ /* 0x000fd00000000810 */
[----:B------:R-:W-:Y:S01]  /*0b20*/  DFMA R16, R22, R16, R22 ;  /* 0x000000101610722b */ /* 0x000fe20000000016 */
[----:B------:R-:W-:Y:S01]  /*0b30*/  BSSY.RECONVERGENT B0, `(.L_x_702) ;  /* 0x0000011000007945 */ /* 0x000fe20003800200 */
[----:B--2---:R-:W-:-:S08]  /*0b40*/  DADD R6, R6, R20 ;  /* 0x0000000006067229 */ /* 0x004fd00000000014 */
[----:B----4-:R-:W-:-:S08]  /*0b50*/  DADD R6, R6, R10 ;  /* 0x0000000006067229 */ /* 0x010fd0000000000a */
[----:B---3--:R-:W-:-:S08]  /*0b60*/  DADD R4, R6, R4 ;  /* 0x0000000006047229 */ /* 0x008fd00000000004 */
[----:B-----5:R-:W-:-:S08]  /*0b70*/  DADD R2, R4, R2 ;  /* 0x0000000004027229 */ /* 0x020fd00000000002 */
[----:B------:R-:W-:-:S08]  /*0b80*/  DADD R8, R2, R8 ;  /* 0x0000000002087229 */ /* 0x000fd00000000008 */
[----:B------:R-:W-:-:S08]  /*0b90*/  DMUL R2, R8, R16 ;  /* 0x0000001008027228 */ /* 0x000fd00000000000 */
[----:B------:R-:W-:-:S08]  /*0ba0*/  DFMA R4, R2, -6, R8 ;  /* 0xc01800000204782b */ /* 0x000fd00000000008 */
[----:B------:R-:W-:Y:S01]  /*0bb0*/  DFMA R2, R16, R4, R2 ;  /* 0x000000041002722b */ /* 0x000fe20000000002 */
[----:B------:R-:W-:-:S09]  /*0bc0*/  FSETP.GEU.AND P1, PT, |R9|, 6.5827683646048100446e-37, PT ;  /* 0x036000000900780b */ /* 0x000fd20003f2e200 */
[----:B------:R-:W-:-:S05]  /*0bd0*/  FFMA R0, RZ, 2.375, R3 ;  /* 0x40180000ff007823 */ /* 0x000fca0000000003 */
[----:B------:R-:W-:-:S13]  /*0be0*/  FSETP.GT.AND P0, PT, |R0|, 1.469367938527859385e-39, PT ;  /* 0x001000000000780b */ /* 0x000fda0003f04200 */
[----:B------:R-:W-:Y:S05]  /*0bf0*/  @P0 BRA P1, `(.L_x_703) ;  /* 0x0000000000100947 */ /* 0x000fea0000800000 */
[----:B------:R-:W-:-:S07]  /*0c00*/  MOV R0, 0xc20 ;  /* 0x00000c2000007802 */ /* 0x000fce0000000f00 */
[----:B------:R-:W-:Y:S05]  /*0c10*/  CALL.REL.NOINC `($__internal_0_$__cuda_sm20_div_rn_f64_full) ;  /* 0x0000000000147944 */ /* 0x000fea0003c00000 */
[----:B------:R-:W-:Y:S02]  /*0c20*/  IMAD.MOV.U32 R2, RZ, RZ, R8 ;  /* 0x000000ffff027224 */ /* 0x000fe400078e0008 */
[----:B------:R-:W-:-:S07]  /*0c30*/  IMAD.MOV.U32 R3, RZ, RZ, R9 ;  /* 0x000000ffff037224 */ /* 0x000fce00078e0009 */
.L_x_703:
[----:B------:R-:W-:Y:S05]  /*0c40*/  BSYNC.RECONVERGENT B0 ;  /* 0x0000000000007941 */ /* 0x000fea0003800200 */
.L_x_702:
[----:B------:R-:W-:Y:S01]  /*0c50*/  STG.E.64 desc[UR8][R12.64], R2 ;  /* 0x000000020c007986 */ /* 0x000fe2000c101b08 */
[----:B------:R-:W-:Y:S05]  /*0c60*/  EXIT ;  /* 0x000000000000794d */ /* 0x000fea0003800000 */
        .weak           $__internal_0_$__cuda_sm20_div_rn_f64_full
        .type           $__internal_0_$__cuda_sm20_div_rn_f64_full,@function
        .size           $__internal_0_$__cuda_sm20_div_rn_f64_full,(.L_x_709 - $__internal_0_$__cuda_sm20_div_rn_f64_full)
$__internal_0_$__cuda_sm20_div_rn_f64_full:
[----:B------:R-:W-:Y:S01]  /*0c70*/  IMAD.MOV.U32 R3, RZ, RZ, 0x3ff80000 ;  /* 0x3ff80000ff037424 */ /* 0x000fe200078e00ff */
[----:B------:R-:W-:Y:S01]  /*0c80*/  BSSY.RECONVERGENT B1, `(.L_x_704) ;  /* 0x000004c000017945 */ /* 0x000fe20003800200 */
[----:B------:R-:W-:Y:S02]  /*0c90*/  IMAD.MOV.U32 R2, RZ, RZ, 0x0 ;  /* 0x00000000ff027424 */ /* 0x000fe400078e00ff */
[----:B------:R-:W0:Y:S01]  /*0ca0*/  MUFU.RCP64H R7, R3 ;  /* 0x0000000300077308 */ /* 0x000e220000001800 */
[----:B------:R-:W-:Y:S02]  /*0cb0*/  IMAD.MOV.U32 R6, RZ, RZ, 0x1 ;  /* 0x00000001ff067424 */ /* 0x000fe400078e00ff */
[----:B------:R-:W-:Y:S02]  /*0cc0*/  IMAD.MOV.U32 R5, RZ, RZ, R9 ;  /* 0x000000ffff057224 */ /* 0x000fe400078e0009 */
[----:B------:R-:W-:Y:S02]  /*0cd0*/  IMAD.MOV.U32 R4, RZ, RZ, R8 ;  /* 0x000000ffff047224 */ /* 0x000fe400078e0008 */
[----:B------:R-:W-:Y:S01]  /*0ce0*/  IMAD.MOV.U32 R9, RZ, RZ, 0x1ca00000 ;  /* 0x1ca00000ff097424 */ /* 0x000fe200078e00ff */
[C---:B------:R-:W-:Y:S01]  /*0cf0*/  FSETP.GEU.AND P1, PT, |R5|.reuse, 1.469367938527859385e-39, PT ;  /* 0x001000000500780b */ /* 0x040fe20003f2e200 */
[----:B------:R-:W-:Y:S01]  /*0d00*/  IMAD.MOV.U32 R19, RZ, RZ, 0x40100000 ;  /* 0x40100000ff137424 */ /* 0x000fe200078e00ff */
[----:B------:R-:W-:-:S03]  /*0d10*/  LOP3.LUT R8, R5, 0x7ff00000, RZ, 0xc0, !PT ;  /* 0x7ff0000005087812 */ /* 0x000fc600078ec0ff */
[----:B------:R-:W-:Y:S01]  /*0d20*/  VIADD R21, R19, 0xffffffff ;  /* 0xffffffff13157836 */ /* 0x000fe20000000000 */
[----:B------:R-:W-:Y:S01]  /*0d30*/  ISETP.GE.U32.AND P0, PT, R8, 0x40100000, PT ;  /* 0x401000000800780c */ /* 0x000fe20003f06070 */
[----:B------:R-:W-:Y:S01]  /*0d40*/  IMAD.MOV.U32 R18, RZ, RZ, R8 ;  /* 0x000000ffff127224 */ /* 0x000fe200078e0008 */
[----:B0-----:R-:W-:Y:S02]  /*0d50*/  DFMA R10, R6, -R2, 1 ;  /* 0x3ff00000060a742b */ /* 0x001fe40000000802 */
[----:B------:R-:W-:-:S06]  /*0d60*/  SEL R9, R9, 0x63400000, !P0 ;  /* 0x6340000009097807 */ /* 0x000fcc0004000000 */
[----:B------:R-:W-:-:S08]  /*0d70*/  DFMA R10, R10, R10, R10 ;  /* 0x0000000a0a0a722b */ /* 0x000fd0000000000a */
[----:B------:R-:W-:Y:S01]  /*0d80*/  DFMA R14, R6, R10, R6 ;  /* 0x0000000a060e722b */ /* 0x000fe20000000006 */
[C-C-:B------:R-:W-:Y:S01]  /*0d90*/  @!P1 LOP3.LUT R10, R9.reuse, 0x80000000, R5.reuse, 0xf8, !PT ;  /* 0x80000000090a9812 */ /* 0x140fe200078ef805 */
[----:B------:R-:W-:Y:S01]  /*0da0*/  IMAD.MOV.U32 R6, RZ, RZ, R4 ;  /* 0x000000ffff067224 */ /* 0x000fe200078e0004 */
[----:B------:R-:W-:Y:S02]  /*0db0*/  LOP3.LUT R7, R9, 0x800fffff, R5, 0xf8, !PT ;  /* 0x800fffff09077812 */ /* 0x000fe400078ef805 */
[----:B------:R-:W-:Y:S01]  /*0dc0*/  @!P1 LOP3.LUT R11, R10, 0x100000, RZ, 0xfc, !PT ;  /* 0x001000000a0b9812 */ /* 0x000fe200078efcff */
[----:B------:R-:W-:Y:S02]  /*0dd0*/  @!P1 IMAD.MOV.U32 R10, RZ, RZ, RZ ;  /* 0x000000ffff0a9224 */ /* 0x000fe400078e00ff */
[----:B------:R-:W-:-:S04]  /*0de0*/  DFMA R16, R14, -R2, 1 ;  /* 0x3ff000000e10742b */ /* 0x000fc80000000802 */
[----:B------:R-:W-:-:S04]  /*0df0*/  @!P1 DFMA R6, R6, 2, -R10 ;  /* 0x400000000606982b */ /* 0x000fc8000000080a */
[----:B------:R-:W-:-:S06]  /*0e00*/  DFMA R16, R14, R16, R14 ;  /* 0x000000100e10722b */ /* 0x000fcc000000000e */
[----:B------:R-:W-:Y:S02]  /*0e10*/  @!P1 LOP3.LUT R18, R7, 0x7ff00000, RZ, 0xc0, !PT ;  /* 0x7ff0000007129812 */ /* 0x000fe400078ec0ff */
[----:B------:R-:W-:-:S03]  /*0e20*/  DMUL R10, R16, R6 ;  /* 0x00000006100a7228 */ /* 0x000fc60000000000 */
[----:B------:R-:W-:-:S05]  /*0e30*/  VIADD R20, R18, 0xffffffff ;  /* 0xffffffff12147836 */ /* 0x000fca0000000000 */
[----:B------:R-:W-:Y:S01]  /*0e40*/  DFMA R14, R10, -R2, R6 ;  /* 0x800000020a0e722b */ /* 0x000fe20000000006 */
[----:B------:R-:W-:-:S04]  /*0e50*/  ISETP.GT.U32.AND P0, PT, R20, 0x7feffffe, PT ;  /* 0x7feffffe1400780c */ /* 0x000fc80003f04070 */
[----:B------:R-:W-:-:S03]  /*0e60*/  ISETP.GT.U32.OR P0, PT, R21, 0x7feffffe, P0 ;  /* 0x7feffffe1500780c */ /* 0x000fc60000704470 */
[----:B------:R-:W-:-:S10]  /*0e70*/  DFMA R10, R16, R14, R10 ;  /* 0x0000000e100a722b */ /* 0x000fd4000000000a */
[----:B------:R-:W-:Y:S05]  /*0e80*/  @P0 BRA `(.L_x_705) ;  /* 0x0000000000680947 */ /* 0x000fea0003800000 */
[----:B------:R-:W-:Y:S02]  /*0e90*/  IMAD.MOV.U32 R5, RZ, RZ, 0x40100000 ;  /* 0x40100000ff057424 */ /* 0x000fe400078e00ff */
[----:B------:R-:W-:-:S03]  /*0ea0*/  IMAD.MOV.U32 R4, RZ, RZ, RZ ;  /* 0x000000ffff047224 */ /* 0x000fc600078e00ff */
[----:B------:R-:W-:-:S04]  /*0eb0*/  VIADDMNMX R8, R8, -R5, 0xb9600000, !PT ;  /* 0xb960000008087446 */ /* 0x000fc80007800905 */
[----:B------:R-:W-:-:S05]  /*0ec0*/  VIMNMX R8, PT, PT, R8, 0x46a00000, PT ;  /* 0x46a0000008087848 */ /* 0x000fca0003fe0100 */
[----:B------:R-:W-:-:S04]  /*0ed0*/  IMAD.IADD R14, R8, 0x1, -R9 ;  /* 0x00000001080e7824 */ /* 0x000fc800078e0a09 */
[----:B------:R-:W-:-:S06]  /*0ee0*/  VIADD R5, R14, 0x7fe00000 ;  /* 0x7fe000000e057836 */ /* 0x000fcc0000000000 */
[----:B------:R-:W-:-:S10]  /*0ef0*/  DMUL R8, R10, R4 ;  /* 0x000000040a087228 */ /* 0x000fd40000000000 */
[----:B------:R-:W-:-:S13]  /*0f00*/  FSETP.GTU.AND P0, PT, |R9|, 1.469367938527859385e-39, PT ;  /* 0x001000000900780b */ /* 0x000fda0003f0c200 */
[----:B------:R-:W-:Y:S05]  /*0f10*/  @P0 BRA `(.L_x_706) ;  /* 0x0000000000880947 */ /* 0x000fea0003800000 */
[----:B------:R-:W-:Y:S01]  /*0f20*/  DFMA R2, R10, -R2, R6 ;  /* 0x800000020a02722b */ /* 0x000fe20000000006 */
[----:B------:R-:W-:-:S09]  /*0f30*/  IMAD.MOV.U32 R4, RZ, RZ, RZ ;  /* 0x000000ffff047224 */ /* 0x000fd200078e00ff */
[C---:B------:R-:W-:Y:S02]  /*0f40*/  FSETP.NEU.AND P0, PT, R3.reuse, RZ, PT ;  /* 0x000000ff0300720b */ /* 0x040fe40003f0d000 */
[----:B------:R-:W-:-:S04]  /*0f50*/  LOP3.LUT R2, R3, 0x40180000, RZ, 0x3c, !PT ;  /* 0x4018000003027812 */ /* 0x000fc800078e3cff */
[----:B------:R-:W-:-:S04]  /*0f60*/  LOP3.LUT R7, R2, 0x80000000, RZ, 0xc0, !PT ;  /* 0x8000000002077812 */ /* 0x000fc800078ec0ff */
[----:B------:R-:W-:-:S03]  /*0f70*/  LOP3.LUT R5, R7, R5, RZ, 0xfc, !PT ;  /* 0x0000000507057212 */ /* 0x000fc600078efcff */
[----:B------:R-:W-:Y:S05]  /*0f80*/  @!P0 BRA `(.L_x_706) ;  /* 0x00000000006c8947 */ /* 0x000fea0003800000 */
[----:B------:R-:W-:Y:S01]  /*0f90*/  IMAD.MOV R3, RZ, RZ, -R14 ;  /* 0x000000ffff037224 */ /* 0x000fe200078e0a0e */
[----:B------:R-:W-:Y:S01]  /*0fa0*/  DMUL.RP R4, R10, R4 ;  /* 0x000000040a047228 */ /* 0x000fe20000008000 */
[----:B------:R-:W-:-:S06]  /*0fb0*/  IMAD.MOV.U32 R2, RZ, RZ, RZ ;  /* 0x000000ffff027224 */ /* 0x000fcc00078e00ff */
[----:B------:R-:W-:-:S03]  /*0fc0*/  DFMA R2, R8, -R2, R10 ;  /* 0x800000020802722b */ /* 0x000fc6000000000a */
[----:B------:R-:W-:-:S03]  /*0fd0*/  LOP3.LUT R7, R5, R7, RZ, 0x3c, !PT ;  /* 0x0000000705077212 */ /* 0x000fc600078e3cff */
[----:B------:R-:W-:-:S04]  /*0fe0*/  IADD3 R2, PT, PT, -R14, -0x43300000, RZ ;  /* 0xbcd000000e027810 */ /* 0x000fc80007ffe1ff */
[----:B------:R-:W-:-:S04]  /*0ff0*/  FSETP.NEU.AND P0, PT, |R3|, R2, PT ;  /* 0x000000020300720b */ /* 0x000fc80003f0d200 */
[----:B------:R-:W-:Y:S02]  /*1000*/  FSEL R8, R4, R8, !P0 ;  /* 0x0000000804087208 */ /* 0x000fe40004000000 */
[----:B------:R-:W-:Y:S01]  /*1010*/  FSEL R9, R7, R9, !P0 ;  /* 0x0000000907097208 */ /* 0x000fe20004000000 */
[----:B------:R-:W-:Y:S06]  /*1020*/  BRA `(.L_x_706) ;  /* 0x0000000000447947 */ /* 0x000fec0003800000 */
.L_x_705:
[----:B------:R-:W-:-:S14]  /*1030*/  DSETP.NAN.AND P0, PT, R4, R4, PT ;  /* 0x000000040400722a */ /* 0x000fdc0003f08000 */
[----:B------:R-:W-:Y:S05]  /*1040*/  @P0 BRA `(.L_x_707) ;  /* 0x0000000000340947 */ /* 0x000fea0003800000 */
[----:B------:R-:W-:Y:S01]  /*1050*/  ISETP.NE.AND P0, PT, R18, R19, PT ;  /* 0x000000131200720c */ /* 0x000fe20003f05270 */
[----:B------:R-:W-:Y:S02]  /*1060*/  IMAD.MOV.U32 R8, RZ, RZ, 0x0 ;  /* 0x00000000ff087424 */ /* 0x000fe400078e00ff */
[----:B------:R-:W-:-:S10]  /*1070*/  IMAD.MOV.U32 R9, RZ, RZ, -0x80000 ;  /* 0xfff80000ff097424 */ /* 0x000fd400078e00ff */
[----:B------:R-:W-:Y:S05]  /*1080*/  @!P0 BRA `(.L_x_706) ;  /* 0x00000000002c8947 */ /* 0x000fea0003800000 */
[----:B------:R-:W-:Y:S02]  /*1090*/  ISETP.NE.AND P0, PT, R18, 0x7ff00000, PT ;  /* 0x7ff000001200780c */ /* 0x000fe40003f05270 */
[----:B------:R-:W-:Y:S02]  /*10a0*/  LOP3.LUT R4, R5, 0x40180000, RZ, 0x3c, !PT ;  /* 0x4018000005047812 */ /* 0x000fe400078e3cff */
[----:B------:R-:W-:Y:S02]  /*10b0*/  ISETP.EQ.OR P0, PT, R19, RZ, !P0 ;  /* 0x000000ff1300720c */ /* 0x000fe40004702670 */
[----:B------:R-:W-:-:S11]  /*10c0*/  LOP3.LUT R9, R4, 0x80000000, RZ, 0xc0, !PT ;  /* 0x8000000004097812 */ /* 0x000fd600078ec0ff */
[----:B------:R-:W-:Y:S01]  /*10d0*/  @P0 LOP3.LUT R2, R9, 0x7ff00000, RZ, 0xfc, !PT ;  /* 0x7ff0000009020812 */ /* 0x000fe200078efcff */
[----:B------:R-:W-:Y:S02]  /*10e0*/  @!P0 IMAD.MOV.U32 R8, RZ, RZ, RZ ;  /* 0x000000ffff088224 */ /* 0x000fe400078e00ff */
[----:B------:R-:W-:Y:S02]  /*10f0*/  @P0 IMAD.MOV.U32 R8, RZ, RZ, RZ ;  /* 0x000000ffff080224 */ /* 0x000fe400078e00ff */
[----:B------:R-:W-:Y:S01]  /*1100*/  @P0 IMAD.MOV.U32 R9, RZ, RZ, R2 ;  /* 0x000000ffff090224 */ /* 0x000fe200078e0002 */
[----:B------:R-:W-:Y:S06]  /*1110*/  BRA `(.L_x_706) ;  /* 0x0000000000087947 */ /* 0x000fec0003800000 */
.L_x_707:
[----:B------:R-:W-:Y:S01]  /*1120*/  LOP3.LUT R9, R5, 0x80000, RZ, 0xfc, !PT ;  /* 0x0008000005097812 */ /* 0x000fe200078efcff */
[----:B------:R-:W-:-:S07]  /*1130*/  IMAD.MOV.U32 R8, RZ, RZ, R4 ;  /* 0x000000ffff087224 */ /* 0x000fce00078e0004 */
.L_x_706:
[----:B------:R-:W-:Y:S05]  /*1140*/  BSYNC.RECONVERGENT B1 ;  /* 0x0000000000017941 */ /* 0x000fea0003800200 */
.L_x_704:
[----:B------:R-:W-:Y:S02]  /*1150*/  IMAD.MOV.U32 R2, RZ, RZ, R0 ;  /* 0x000000ffff027224 */ /* 0x000fe400078e0000 */
[----:B------:R-:W-:-:S04]  /*1160*/  IMAD.MOV.U32 R3, RZ, RZ, 0x0 ;  /* 0x00000000ff037424 */ /* 0x000fc800078e00ff */
[----:B------:R-:W-:Y:S05]  /*1170*/  RET.REL.NODEC R2 `(_Z6jacobiILj512EEvPdS0_mmmS0_) ;  /* 0xffffffec02a07950 */ /* 0x000fea0003c3ffff */
.L_x_708:
        /* <DEDUP_REMOVED lines=16> */
.L_x_709:


//--------------------- .nv.shared._ZN3cub18CUB_300001_SM_10006detail11EmptyKernelIvEEvv --------------------------
	.section	.nv.shared._ZN3cub18CUB_300001_SM_10006detail11EmptyKernelIvEEvv,"aw",@nobits
	.sectionflags	@""
	.align	16
	.zero		1024


//--------------------- .nv.shared.reserved.0     --------------------------
	.section	.nv.shared.reserved.0,"aw",@nobits
	.weak		__nv_reservedSMEM_offset_0_alias
	.size		__nv_reservedSMEM_offset_0_alias, 0, 64
	.other		__nv_reservedSMEM_offset_0_alias,@"STO_CUDA_RESERVED_SHARED STV_DEFAULT"
__nv_reservedSMEM_offset_0_alias:
	.zero		0
	.zero		64


//--------------------- .nv.global                --------------------------
	.section	.nv.global,"aw",@nobits
.nv.global:
	.type		_ZN30_INTERNAL_9ae075d9_4_k_cu_main6thrust24THRUST_300001_SM_1000_NS12placeholders2_8E,@object
	.size		_ZN30_INTERNAL_9ae075d9_4_k_cu_main6thrust24THRUST_300001_SM_1000_NS12placeholders2_8E,(_ZN30_INTERNAL_9ae075d9_4_k_cu_main4cuda3std3__432_GLOBAL__N__9ae075d9_4_k_cu_main6ignoreE - _ZN30_INTERNAL_9ae075d9_4_k_cu_main6thrust24THRUST_300001_SM_1000_NS12placeholders2_8E)
_ZN30_INTERNAL_9ae075d9_4_k_cu_main6thrust24THRUST_300001_SM_1000_NS12placeholders2_8E:
	.zero		1
	.type		_ZN30_INTERNAL_9ae075d9_4_k_cu_main4cuda3std3__432_GLOBAL__N__9ae075d9_4_k_cu_main6ignoreE,@object
	.size		_ZN30_INTERNAL_9ae075d9_4_k_cu_main4cuda3std3__432_GLOBAL__N__9ae075d9_4_k_cu_main6ignoreE,(_ZN30_INTERNAL_9ae075d9_4_k_cu_main4cuda3std6ranges3__45__cpo4dataE - _ZN30_INTERNAL_9ae075d9_4_k_cu_main4cuda3std3__432_GLOBAL__N__9ae075d9_4_k_cu_main6ignoreE)
_ZN30_INTERNAL_9ae075d9_4_k_cu_main4cuda3std3__432_GLOBAL__N__9ae075d9_4_k_cu_main6ignoreE:
	.zero		1
	.type		_ZN30_INTERNAL_9ae075d9_4_k_cu_main4cuda3std6ranges3__45__cpo4dataE,@object
	.size		_ZN30_INTERNAL_9ae075d9_4_k_cu_main4cuda3std6ranges3__45__cpo4dataE,(_ZN30_INTERNAL_9ae075d9_4_k_cu_main6thrust24THRUST_300001_SM_1000_NS6system3cpp3parE - _ZN30_INTERNAL_9ae075d9_4_k_cu_main4cuda3std6ranges3__45__cpo4dataE)
_ZN30_INTERNAL_9ae075d9_4_k_cu_main4cuda3std6ranges3__45__cpo4dataE:
	.zero		1
	.type		_ZN30_INTERNAL_9ae075d9_4_k_cu_main6thrust24THRUST_300001_SM_1000_NS6system3cpp3parE,@object
	.size		_ZN30_INTERNAL_9ae075d9_4_k_cu_main6thrust24THRUST_300001_SM_1000_NS6system3cpp3parE,(_ZN30_INTERNAL_9ae075d9_4_k_cu_main4cuda3std3__45__cpo5beginE - _ZN30_INTERNAL_9ae075d9_4_k_cu_main6thrust24THRUST_300001_SM_1000_NS6system3cpp3parE)
_ZN30_INTERNAL_9ae075d9_4_k_cu_main6thrust24THRUST_300001_SM_1000_NS6system3cpp3parE:
	.zero		1
	.type		_ZN30_INTERNAL_9ae075d9_4_k_cu_main4cuda3std3__45__cpo5beginE,@object
	.size		_ZN30_INTERNAL_9ae075d9_4_k_cu_main4cuda3std3__45__cpo5beginE,(_ZN30_INTERNAL_9ae075d9_4_k_cu_main4cuda3std6ranges3__45__cpo5beginE - _ZN30_INTERNAL_9ae075d9_4_k_cu_main4cuda3std3__45__cpo5beginE)
_ZN30_INTERNAL_9ae075d9_4_k_cu_main4cuda3std3__45__cpo5beginE:
	.zero		1
	.type		_ZN30_INTERNAL_9ae075d9_4_k_cu_main4cuda3std6ranges3__45__cpo5beginE,@object
	.size		_ZN30_INTERNAL_9ae075d9_4_k_cu_main4cuda3std6ranges3__45__cpo5beginE,(_ZN30_INTERNAL_9ae075d9_4_k_cu_main6thrust24THRUST_300001_SM_1000_NS6deviceE - _ZN30_INTERNAL_9ae075d9_4_k_cu_main4cuda3std6ranges3__45__cpo5beginE)
_ZN30_INTERNAL_9ae075d9_4_k_cu_main4cuda3std6ranges3__45__cpo5beginE:
	.zero		1
	.type		_ZN30_INTERNAL_9ae075d9_4_k_cu_main6thrust24THRUST_300001_SM_1000_NS6deviceE,@object
	.size		_ZN30_INTERNAL_9ae075d9_4_k_cu_main6thrust24THRUST_300001_SM_1000_NS6deviceE,(_ZN30_INTERNAL_9ae075d9_4_k_cu_main4cuda3std3__47nulloptE - _ZN30_INTERNAL_9ae075d9_4_k_cu_main6thrust24THRUST_300001_SM_1000_NS6deviceE)
_ZN30_INTERNAL_9ae075d9_4_k_cu_main6thrust24THRUST_300001_SM_1000_NS6deviceE:
	.zero		1
	.type		_ZN30_INTERNAL_9ae075d9_4_k_cu_main4cuda3std3__47nulloptE,@object
	.size		_ZN30_INTERNAL_9ae075d9_4_k_cu_main4cuda3std3__47nulloptE,(_ZN30_INTERNAL_9ae075d9_4_k_cu_main4cuda3std6ranges3__45__cpo8distanceE - _ZN30_INTERNAL_9ae075d9_4_k_cu_main4cuda3std3__47nulloptE)
_ZN30_INTERNAL_9ae075d9_4_k_cu_main4cuda3std3__47nulloptE:
	.zero		1
	.type		_ZN30_INTERNAL_9ae075d9_4_k_cu_main4cuda3std6ranges3__45__cpo8distanceE,@object
	.size		_ZN30_INTERNAL_9ae075d9_4_k_cu_main4cuda3std6ranges3__45__cpo8distanceE,(_ZN30_INTERNAL_9ae075d9_4_k_cu_main6thrust24THRUST_300001_SM_1000_NS12placeholders2_4E - _ZN30_INTERNAL_9ae075d9_4_k_cu_main4cuda3std6ranges3__45__cpo8distanceE)
_ZN30_INTERNAL_9ae075d9_4_k_cu_main4cuda3std6ranges3__45__cpo8distanceE:
	.zero		1
	.type		_ZN30_INTERNAL_9ae075d9_4_k_cu_main6thrust24THRUST_300001_SM_1000_NS12placeholders2_4E,@object
	.size		_ZN30_INTERNAL_9ae075d9_4_k_cu_main6thrust24THRUST_300001_SM_1000_NS12placeholders2_4E,(_ZN30_INTERNAL_9ae075d9_4_k_cu_main4cuda3std3__45__cpo6rbeginE - _ZN30_INTERNAL_9ae075d9_4_k_cu_main6thrust24THRUST_300001_SM_1000_NS12placeholders2_4E)
_ZN30_INTERNAL_9ae075d9_4_k_cu_main6thrust24THRUST_300001_SM_1000_NS12placeholders2_4E:
	.zero		1
	.type		_ZN30_INTERNAL_9ae075d9_4_k_cu_main4cuda3std3__45__cpo6rbeginE,@object
	.size		_ZN30_INTERNAL_9ae075d9_4_k_cu_main4cuda3std3__45__cpo6rbeginE,(_ZN30_INTERNAL_9ae075d9_4_k_cu_main4cuda3std6ranges3__45__cpo7advanceE - _ZN30_INTERNAL_9ae075d9_4_k_cu_main4cuda3std3__45__cpo6rbeginE)
_ZN30_INTERNAL_9ae075d9_4_k_cu_main4cuda3std3__45__cpo6rbeginE:
	.zero		1
	.type		_ZN30_INTERNAL_9ae075d9_4_k_cu_main4cuda3std6ranges3__45__cpo7advanceE,@object
	.size		_ZN30_INTERNAL_9ae075d9_4_k_cu_main4cuda3std6ranges3__45__cpo7advanceE,(_ZN30_INTERNAL_9ae075d9_4_k_cu_main6thrust24THRUST_300001_SM_1000_NS12placeholders3_10E - _ZN30_INTERNAL_9ae075d9_4_k_cu_main4cuda3std6ranges3__45__cpo7advanceE)
_ZN30_INTERNAL_9ae075d9_4_k_cu_main4cuda3std6ranges3__45__cpo7advanceE:
	.zero		1
	.type		_ZN30_INTERNAL_9ae075d9_4_k_cu_main6thrust24THRUST_300001_SM_1000_NS12placeholders3_10E,@object
	.size		_ZN30_INTERNAL_9ae075d9_4_k_cu_main6thrust24THRUST_300001_SM_1000_NS12placeholders3_10E,(_ZN30_INTERNAL_9ae075d9_4_k_cu_main4cuda3std3__48in_placeE - _ZN30_INTERNAL_9ae075d9_4_k_cu_main6thrust24THRUST_300001_SM_1000_NS12placeholders3_10E)
_ZN30_INTERNAL_9ae075d9_4_k_cu_main6thrust24THRUST_300001_SM_1000_NS12placeholders3_10E:
	.zero		1
	.type		_ZN30_INTERNAL_9ae075d9_4_k_cu_main4cuda3std3__48in_placeE,@object
	.size		_ZN30_INTERNAL_9ae075d9_4_k_cu_main4cuda3std3__48in_placeE,(_ZN30_INTERNAL_9ae075d9_4_k_cu_main4cuda3std6ranges3__45__cpo4sizeE - _ZN30_INTERNAL_9ae075d9_4_k_cu_main4cuda3std3__48in_placeE)
_ZN30_INTERNAL_9ae075d9_4_k_cu_main4cuda3std3__48in_placeE:
	.zero		1
	.type		_ZN30_INTERNAL_9ae075d9_4_k_cu_main4cuda3std6ranges3__45__cpo4sizeE,@object
	.size		_ZN30_INTERNAL_9ae075d9_4_k_cu_main4cuda3std6ranges3__45__cpo4sizeE,(_ZN30_INTERNAL_9ae075d9_4_k_cu_main6thrust24THRUST_300001_SM_1000_NS12placeholders2_2E - _ZN30_INTERNAL_9ae075d9_4_k_cu_main4cuda3std6ranges3__45__cpo4sizeE)
_ZN30_INTERNAL_9ae075d9_4_k_cu_main4cuda3std6ranges3__45__cpo4sizeE:
	.zero		1
	.type		_ZN30_INTERNAL_9ae075d9_4_k_cu_main6thrust24THRUST_300001_SM_1000_NS12placeholders2_2E,@object
	.size		_ZN30_INTERNAL_9ae075d9_4_k_cu_main6thrust24THRUST_300001_SM_1000_NS12placeholders2_2E,(_ZN30_INTERNAL_9ae075d9_4_k_cu_main4cuda3std3__45__cpo6cbeginE - _ZN30_INTERNAL_9ae075d9_4_k_cu_main6thrust24THRUST_300001_SM_1000_NS12placeholders2_2E)
_ZN30_INTERNAL_9ae075d9_4_k_cu_main6thrust24THRUST_300001_SM_1000_NS12placeholders2_2E:
	.zero		1
	.type		_ZN30_INTERNAL_9ae075d9_4_k_cu_main4cuda3std3__45__cpo6cbeginE,@object
	.size		_ZN30_INTERNAL_9ae075d9_4_k_cu_main4cuda3std3__45__cpo6cbeginE,(_ZN30_INTERNAL_9ae075d9_4_k_cu_main4cuda3std6ranges3__45__cpo6cbeginE - _ZN30_INTERNAL_9ae075d9_4_k_cu_main4cuda3std3__45__cpo6cbeginE)
_ZN30_INTERNAL_9ae075d9_4_k_cu_main4cuda3std3__45__cpo6cbeginE:
	.zero		1
	.type		_ZN30_INTERNAL_9ae075d9_4_k_cu_main4cuda3std6ranges3__45__cpo6cbeginE,@object
	.size		_ZN30_INTERNAL_9ae075d9_4_k_cu_main4cuda3std6ranges3__45__cpo6cbeginE,(_ZN30_INTERNAL_9ae075d9_4_k_cu_main6thrust24THRUST_300001_SM_1000_NS12placeholders2_6E - _ZN30_INTERNAL_9ae075d9_4_k_cu_main4cuda3std6ranges3__45__cpo6cbeginE)
_ZN30_INTERNAL_9ae075d9_4_k_cu_main4cuda3std6ranges3__45__cpo6cbeginE:
	.zero		1
	.type		_ZN30_INTERNAL_9ae075d9_4_k_cu_main6thrust24THRUST_300001_SM_1000_NS12placeholders2_6E,@object
	.size		_ZN30_INTERNAL_9ae075d9_4_k_cu_main6thrust24THRUST_300001_SM_1000_NS12placeholders2_6E,(_ZN30_INTERNAL_9ae075d9_4_k_cu_main4cuda3std3__45__cpo7crbeginE - _ZN30_INTERNAL_9ae075d9_4_k_cu_main6thrust24THRUST_300001_SM_1000_NS12placeholders2_6E)
_ZN30_INTERNAL_9ae075d9_4_k_cu_main6thrust24THRUST_300001_SM_1000_NS12placeholders2_6E:
	.zero		1
	.type		_ZN30_INTERNAL_9ae075d9_4_k_cu_main4cuda3std3__45__cpo7crbeginE,@object
	.size		_ZN30_INTERNAL_9ae075d9_4_k_cu_main4cuda3std3__45__cpo7crbeginE,(_ZN30_INTERNAL_9ae075d9_4_k_cu_main4cuda3std6ranges3__45__cpo4nextE - _ZN30_INTERNAL_9ae075d9_4_k_cu_main4cuda3std3__45__cpo7crbeginE)
_ZN30_INTERNAL_9ae075d9_4_k_cu_main4cuda3std3__45__cpo7crbeginE:
	.zero		1
	.type		_ZN30_INTERNAL_9ae075d9_4_k_cu_main4cuda3std6ranges3__45__cpo4nextE,@object
	.size		_ZN30_INTERNAL_9ae075d9_4_k_cu_main4cuda3std6ranges3__45__cpo4nextE,(_ZN30_INTERNAL_9ae075d9_4_k_cu_main4cuda3std6ranges3__45__cpo4swapE - _ZN30_INTERNAL_9ae075d9_4_k_cu_main4cuda3std6ranges3__45__cpo4nextE)
_ZN30_INTERNAL_9ae075d9_4_k_cu_main4cuda3std6ranges3__45__cpo4nextE:
	.zero		1
	.type		_ZN30_INTERNAL_9ae075d9_4_k_cu_main4cuda3std6ranges3__45__cpo4swapE,@object
	.size		_ZN30_INTERNAL_9ae075d9_4_k_cu_main4cuda3std6ranges3__45__cpo4swapE,(_ZN30_INTERNAL_9ae075d9_4_k_cu_main6thrust24THRUST_300001_SM_1000_NS8cuda_cub10par_nosyncE - _ZN30_INTERNAL_9ae075d9_4_k_cu_main4cuda3std6ranges3__45__cpo4swapE)
_ZN30_INTERNAL_9ae075d9_4_k_cu_main4cuda3std6ranges3__45__cpo4swapE:
	.zero		1
	.type		_ZN30_INTERNAL_9ae075d9_4_k_cu_main6thrust24THRUST_300001_SM_1000_NS8cuda_cub10par_nosyncE,@object
	.size		_ZN30_INTERNAL_9ae075d9_4_k_cu_main6thrust24THRUST_300001_SM_1000_NS8cuda_cub10par_nosyncE,(_ZN30_INTERNAL_9ae075d9_4_k_cu_main6thrust24THRUST_300001_SM_1000_NS3seqE - _ZN30_INTERNAL_9ae075d9_4_k_cu_main6thrust24THRUST_300001_SM_1000_NS8cuda_cub10par_nosyncE)
_ZN30_INTERNAL_9ae075d9_4_k_cu_main6thrust24THRUST_300001_SM_1000_NS8cuda_cub10par_nosyncE:
	.zero		1
	.type		_ZN30_INTERNAL_9ae075d9_4_k_cu_main6thrust24THRUST_300001_SM_1000_NS3seqE,@object
	.size		_ZN30_INTERNAL_9ae075d9_4_k_cu_main6thrust24THRUST_300001_SM_1000_NS3seqE,(_ZN30_INTERNAL_9ae075d9_4_k_cu_main4cuda3std3__420unreachable_sentinelE - _ZN30_INTERNAL_9ae075d9_4_k_cu_main6thrust24THRUST_300001_SM_1000_NS3seqE)
_ZN30_INTERNAL_9ae075d9_4_k_cu_main6thrust24THRUST_300001_SM_1000_NS3seqE:
	.zero		1
	.type		_ZN30_INTERNAL_9ae075d9_4_k_cu_main4cuda3std3__420unreachable_sentinelE,@object
	.size		_ZN30_INTERNAL_9ae075d9_4_k_cu_main4cuda3std3__420unreachable_sentinelE,(_ZN30_INTERNAL_9ae075d9_4_k_cu_main4cuda3std6ranges3__45__cpo5ssizeE - _ZN30_INTERNAL_9ae075d9_4_k_cu_main4cuda3std3__420unreachable_sentinelE)
_ZN30_INTERNAL_9ae075d9_4_k_cu_main4cuda3std3__420unreachable_sentinelE:
	.zero		1
	.type		_ZN30_INTERNAL_9ae075d9_4_k_cu_main4cuda3std6ranges3__45__cpo5ssizeE,@object
	.size		_ZN30_INTERNAL_9ae075d9_4_k_cu_main4cuda3std6ranges3__45__cpo5ssizeE,(_ZN30_INTERNAL_9ae075d9_4_k_cu_main6thrust24THRUST_300001_SM_1000_NS12placeholders2_3E - _ZN30_INTERNAL_9ae075d9_4_k_cu_main4cuda3std6ranges3__45__cpo5ssizeE)
_ZN30_INTERNAL_9ae075d9_4_k_cu_main4cuda3std6ranges3__45__cpo5ssizeE:
	.zero		1
	.type		_ZN30_INTERNAL_9ae075d9_4_k_cu_main6thrust24THRUST_300001_SM_1000_NS12placeholders2_3E,@object
	.size		_ZN30_INTERNAL_9ae075d9_4_k_cu_main6thrust24THRUST_300001_SM_1000_NS12placeholders2_3E,(_ZN30_INTERNAL_9ae075d9_4_k_cu_main4cuda3std3__45__cpo4cendE - _ZN30_INTERNAL_9ae075d9_4_k_cu_main6thrust24THRUST_300001_SM_1000_NS12placeholders2_3E)
_ZN30_INTERNAL_9ae075d9_4_k_cu_main6thrust24THRUST_300001_SM_1000_NS12placeholders2_3E:
	.zero		1
	.type		_ZN30_INTERNAL_9ae075d9_4_k_cu_main4cuda3std3__45__cpo4cendE,@object
	.size		_ZN30_INTERNAL_9ae075d9_4_k_cu_main4cuda3std3__45__cpo4cendE,(_ZN30_INTERNAL_9ae075d9_4_k_cu_main4cuda3std6ranges3__45__cpo4cendE - _ZN30_INTERNAL_9ae075d9_4_k_cu_main4cuda3std3__45__cpo4cendE)
_ZN30_INTERNAL_9ae075d9_4_k_cu_main4cuda3std3__45__cpo4cendE:
	.zero		1
	.type		_ZN30_INTERNAL_9ae075d9_4_k_cu_main4cuda3std6ranges3__45__cpo4cendE,@object
	.size		_ZN30_INTERNAL_9ae075d9_4_k_cu_main4cuda3std6ranges3__45__cpo4cendE,(_ZN30_INTERNAL_9ae075d9_4_k_cu_main6thrust24THRUST_300001_SM_1000_NS12placeholders2_7E - _ZN30_INTERNAL_9ae075d9_4_k_cu_main4cuda3std6ranges3__45__cpo4cendE)
_ZN30_INTERNAL_9ae075d9_4_k_cu_main4cuda3std6ranges3__45__cpo4cendE:
	.zero		1
	.type		_ZN30_INTERNAL_9ae075d9_4_k_cu_main6thrust24THRUST_300001_SM_1000_NS12placeholders2_7E,@object
	.size		_ZN30_INTERNAL_9ae075d9_4_k_cu_main6thrust24THRUST_300001_SM_1000_NS12placeholders2_7E,(_ZN30_INTERNAL_9ae075d9_4_k_cu_main4cuda3std3__45__cpo5crendE - _ZN30_INTERNAL_9ae075d9_4_k_cu_main6thrust24THRUST_300001_SM_1000_NS12placeholders2_7E)
_ZN30_INTERNAL_9ae075d9_4_k_cu_main6thrust24THRUST_300001_SM_1000_NS12placeholders2_7E:
	.zero		1
	.type		_ZN30_INTERNAL_9ae075d9_4_k_cu_main4cuda3std3__45__cpo5crendE,@object
	.size		_ZN30_INTERNAL_9ae075d9_4_k_cu_main4cuda3std3__45__cpo5crendE,(_ZN30_INTERNAL_9ae075d9_4_k_cu_main4cuda3std6ranges3__45__cpo4prevE - _ZN30_INTERNAL_9ae075d9_4_k_cu_main4cuda3std3__45__cpo5crendE)
_ZN30_INTERNAL_9ae075d9_4_k_cu_main4cuda3std3__45__cpo5crendE:
	.zero		1
	.type		_ZN30_INTERNAL_9ae075d9_4_k_cu_main4cuda3std6ranges3__45__cpo4prevE,@object
	.size		_ZN30_INTERNAL_9ae075d9_4_k_cu_main4cuda3std6ranges3__45__cpo4prevE,(_ZN30_INTERNAL_9ae075d9_4_k_cu_main4cuda3std6ranges3__45__cpo9iter_moveE - _ZN30_INTERNAL_9ae075d9_4_k_cu_main4cuda3std6ranges3__45__cpo4prevE)
_ZN30_INTERNAL_9ae075d9_4_k_cu_main4cuda3std6ranges3__45__cpo4prevE:
	.zero		1
	.type		_ZN30_INTERNAL_9ae075d9_4_k_cu_main4cuda3std6ranges3__45__cpo9iter_moveE,@object
	.size		_ZN30_INTERNAL_9ae075d9_4_k_cu_main4cuda3std6ranges3__45__cpo9iter_moveE,(_ZN30_INTERNAL_9ae075d9_4_k_cu_main6thrust24THRUST_300001_SM_1000_NS6system6detail10sequential3seqE - _ZN30_INTERNAL_9ae075d9_4_k_cu_main4cuda3std6ranges3__45__cpo9iter_moveE)
_ZN30_INTERNAL_9ae075d9_4_k_cu_main4cuda3std6ranges3__45__cpo9iter_moveE:
	.zero		1
	.type		_ZN30_INTERNAL_9ae075d9_4_k_cu_main6thrust24THRUST_300001_SM_1000_NS6system6detail10sequential3seqE,@object
	.size		_ZN30_INTERNAL_9ae075d9_4_k_cu_main6thrust24THRUST_300001_SM_1000_NS6system6detail10sequential3seqE,(_ZN30_INTERNAL_9ae075d9_4_k_cu_main6thrust24THRUST_300001_SM_1000_NS12placeholders2_9E - _ZN30_INTERNAL_9ae075d9_4_k_cu_main6thrust24THRUST_300001_SM_1000_NS6system6detail10sequential3seqE)
_ZN30_INTERNAL_9ae075d9_4_k_cu_main6thrust24THRUST_300001_SM_1000_NS6system6detail10sequential3seqE:
	.zero		1
	.type		_ZN30_INTERNAL_9ae075d9_4_k_cu_main6thrust24THRUST_300001_SM_1000_NS12placeholders2_9E,@object
	.size		_ZN30_INTERNAL_9ae075d9_4_k_cu_main6thrust24THRUST_300001_SM_1000_NS12placeholders2_9E,(_ZN30_INTERNAL_9ae075d9_4_k_cu_main4cuda3std3__419piecewise_constructE - _ZN30_INTERNAL_9ae075d9_4_k_cu_main6thrust24THRUST_300001_SM_1000_NS12placeholders2_9E)
_ZN30_INTERNAL_9ae075d9_4_k_cu_main6thrust24THRUST_300001_SM_1000_NS12placeholders2_9E:
	.zero		1
	.type		_ZN30_INTERNAL_9ae075d9_4_k_cu_main4cuda3std3__419piecewise_constructE,@object
	.size		_ZN30_INTERNAL_9ae075d9_4_k_cu_main4cuda3std3__419piecewise_constructE,(_ZN30_INTERNAL_9ae075d9_4_k_cu_main4cuda3std6ranges3__45__cpo5cdataE - _ZN30_INTERNAL_9ae075d9_4_k_cu_main4cuda3std3__419piecewise_constructE)
_ZN30_INTERNAL_9ae075d9_4_k_cu_main4cuda3std3__419piecewise_constructE:
	.zero		1
	.type		_ZN30_INTERNAL_9ae075d9_4_k_cu_main4cuda3std6ranges3__45__cpo5cdataE,@object
	.size		_ZN30_INTERNAL_9ae075d9_4_k_cu_main4cuda3std6ranges3__45__cpo5cdataE,(_ZN30_INTERNAL_9ae075d9_4_k_cu_main6thrust24THRUST_300001_SM_1000_NS12placeholders2_1E - _ZN30_INTERNAL_9ae075d9_4_k_cu_main4cuda3std6ranges3__45__cpo5cdataE)
_ZN30_INTERNAL_9ae075d9_4_k_cu_main4cuda3std6ranges3__45__cpo5cdataE:
	.zero		1
	.type		_ZN30_INTERNAL_9ae075d9_4_k_cu_main6thrust24THRUST_300001_SM_1000_NS12placeholders2_1E,@object
	.size		_ZN30_INTERNAL_9ae075d9_4_k_cu_main6thrust24THRUST_300001_SM_1000_NS12placeholders2_1E,(_ZN30_INTERNAL_9ae075d9_4_k_cu_main4cuda3std3__45__cpo3endE - _ZN30_INTERNAL_9ae075d9_4_k_cu_main6thrust24THRUST_300001_SM_1000_NS12placeholders2_1E)
_ZN30_INTERNAL_9ae075d9_4_k_cu_main6thrust24THRUST_300001_SM_1000_NS12placeholders2_1E:
	.zero		1
	.type		_ZN30_INTERNAL_9ae075d9_4_k_cu_main4cuda3std3__45__cpo3endE,@object
	.size		_ZN30_INTERNAL_9ae075d9_4_k_cu_main4cuda3std3__45__cpo3endE,(_ZN30_INTERNAL_9ae075d9_4_k_cu_main4cuda3std6ranges3__45__cpo3endE - _ZN30_INTERNAL_9ae075d9_4_k_cu_main4cuda3std3__45__cpo3endE)
_ZN30_INTERNAL_9ae075d9_4_k_cu_main4cuda3std3__45__cpo3endE:
	.zero		1
	.type		_ZN30_INTERNAL_9ae075d9_4_k_cu_main4cuda3std6ranges3__45__cpo3endE,@object
	.size		_ZN30_INTERNAL_9ae075d9_4_k_cu_main4cuda3std6ranges3__45__cpo3endE,(_ZN30_INTERNAL_9ae075d9_4_k_cu_main6thrust24THRUST_300001_SM_1000_NS12placeholders2_5E - _ZN30_INTERNAL_9ae075d9_4_k_cu_main4cuda3std6ranges3__45__cpo3endE)
_ZN30_INTERNAL_9ae075d9_4_k_cu_main4cuda3std6ranges3__45__cpo3endE:
	.zero		1
	.type		_ZN30_INTERNAL_9ae075d9_4_k_cu_main6thrust24THRUST_300001_SM_1000_NS12placeholders2_5E,@object
	.size		_ZN30_INTERNAL_9ae075d9_4_k_cu_main6thrust24THRUST_300001_SM_1000_NS12placeholders2_5E,(_ZN30_INTERNAL_9ae075d9_4_k_cu_main4cuda3std3__45__cpo4rendE - _ZN30_INTERNAL_9ae075d9_4_k_cu_main6thrust24THRUST_300001_SM_1000_NS12placeholders2_5E)
_ZN30_INTERNAL_9ae075d9_4_k_cu_main6thrust24THRUST_300001_SM_1000_NS12placeholders2_5E:
	.zero		1
	.type		_ZN30_INTERNAL_9ae075d9_4_k_cu_main4cuda3std3__45__cpo4rendE,@object
	.size		_ZN30_INTERNAL_9ae075d9_4_k_cu_main4cuda3std3__45__cpo4rendE,(_ZN30_INTERNAL_9ae075d9_4_k_cu_main4cuda3std6ranges3__45__cpo9iter_swapE - _ZN30_INTERNAL_9ae075d9_4_k_cu_main4cuda3std3__45__cpo4rendE)
_ZN30_INTERNAL_9ae075d9_4_k_cu_main4cuda3std3__45__cpo4rendE:
	.zero		1
	.type		_ZN30_INTERNAL_9ae075d9_4_k_cu_main4cuda3std6ranges3__45__cpo9iter_swapE,@object
	.size		_ZN30_INTERNAL_9ae075d9_4_k_cu_main4cuda3std6ranges3__45__cpo9iter_swapE,(_ZN30_INTERNAL_9ae075d9_4_k_cu_main4cuda3std3__48unexpectE - _ZN30_INTERNAL_9ae075d9_4_k_cu_main4cuda3std6ranges3__45__cpo9iter_swapE)
_ZN30_INTERNAL_9ae075d9_4_k_cu_main4cuda3std6ranges3__45__cpo9iter_swapE:
	.zero		1
	.type		_ZN30_INTERNAL_9ae075d9_4_k_cu_main4cuda3std3__48unexpectE,@object
	.size		_ZN30_INTERNAL_9ae075d9_4_k_cu_main4cuda3std3__48unexpectE,(_ZN30_INTERNAL_9ae075d9_4_k_cu_main6thrust24THRUST_300001_SM_1000_NS8cuda_cub3parE - _ZN30_INTERNAL_9ae075d9_4_k_cu_main4cuda3std3__48unexpectE)
_ZN30_INTERNAL_9ae075d9_4_k_cu_main4cuda3std3__48unexpectE:
	.zero		1
	.type		_ZN30_INTERNAL_9ae075d9_4_k_cu_main6thrust24THRUST_300001_SM_1000_NS8cuda_cub3parE,@object
	.size		_ZN30_INTERNAL_9ae075d9_4_k_cu_main6thrust24THRUST_300001_SM_1000_NS8cuda_cub3parE,(.L_29 - _ZN30_INTERNAL_9ae075d9_4_k_cu_main6thrust24THRUST_300001_SM_1000_NS8cuda_cub3parE)
_ZN30_INTERNAL_9ae075d9_4_k_cu_main6thrust24THRUST_300001_SM_1000_NS8cuda_cub3parE:
	.zero		1
.L_29:


//--------------------- .nv.shared._ZN6thrust24THRUST_300001_SM_1000_NS8cuda_cub4core6detail13_kernel_agentINS1_8__reduce11ReduceAgentIPN4cuda3std3__45tupleIJdlEEESC_SB_lNS1_9__extrema9arg_max_fIdlNS9_4lessIdEEEEEEJSC_SC_iSH_EEEvDpT0_ --------------------------
	.section	.nv.shared._ZN6thrust24THRUST_300001_SM_1000_NS8cuda_cub4core6detail13_kernel_agentINS1_8__reduce11ReduceAgentIPN4cuda3std3__45tupleIJdlEEESC_SB_lNS1_9__extrema9arg_max_fIdlNS9_4lessIdEEEEEEJSC_SC_iSH_EEEvDpT0_,"aw",@nobits
	.sectionflags	@""
	.align	16
	.zero		1024


//--------------------- .nv.shared._ZN6thrust24THRUST_300001_SM_1000_NS8cuda_cub4core6detail13_kernel_agentINS1_8__reduce10DrainAgentIlEEJN3cub18CUB_300001_SM_10009GridQueueIyEElEEEvDpT0_ --------------------------
	.section	.nv.shared._ZN6thrust24THRUST_300001_SM_1000_NS8cuda_cub4core6detail13_kernel_agentINS1_8__reduce10DrainAgentIlEEJN3cub18CUB_300001_SM_10009GridQueueIyEElEEEvDpT0_,"aw",@nobits
	.sectionflags	@""
	.align	16
	.zero		1024


//--------------------- .nv.shared._ZN6thrust24THRUST_300001_SM_1000_NS8cuda_cub4core6detail13_kernel_agentINS1_8__reduce11ReduceAgentINS0_12zip_iteratorIN4cuda3std3__45tupleIJNS0_10device_ptrIdEENS0_17counting_iteratorIlNS0_11use_defaultESF_SF_EEEEEEEPNSB_IJdlEEESJ_lNS1_9__extrema9arg_max_fIdlNSA_4lessIdEEEEEEJSI_SK_lN3cub18CUB_300001_SM_100013GridEvenShareIlEENSS_9GridQueueIyEESP_EEEvDpT0_ --------------------------
	.section	.nv.shared._ZN6thrust24THRUST_300001_SM_1000_NS8cuda_cub4core6detail13_kernel_agentINS1_8__reduce11ReduceAgentINS0_12zip_iteratorIN4cuda3std3__45tupleIJNS0_10device_ptrIdEENS0_17counting_iteratorIlNS0_11use_defaultESF_SF_EEEEEEEPNSB_IJdlEEESJ_lNS1_9__extrema9arg_max_fIdlNSA_4lessIdEEEEEEJSI_SK_lN3cub18CUB_300001_SM_100013GridEvenShareIlEENSS_9GridQueueIyEESP_EEEvDpT0_,"aw",@nobits
	.sectionflags	@""
	.align	16
	.zero		1024


//--------------------- .nv.shared._ZN6thrust24THRUST_300001_SM_1000_NS8cuda_cub4core6detail13_kernel_agentINS1_8__reduce11ReduceAgentINS0_12zip_iteratorIN4cuda3std3__45tupleIJNS0_10device_ptrIdEENS0_17counting_iteratorIlNS0_11use_defaultESF_SF_EEEEEEEPNSB_IJdlEEESJ_lNS1_9__extrema9arg_max_fIdlNSA_4lessIdEEEEEEJSI_SK_lSP_EEEvDpT0_ --------------------------
	.section	.nv.shared._ZN6thrust24THRUST_300001_SM_1000_NS8cuda_cub4core6detail13_kernel_agentINS1_8__reduce11ReduceAgentINS0_12zip_iteratorIN4cuda3std3__45tupleIJNS0_10device_ptrIdEENS0_17counting_iteratorIlNS0_11use_defaultESF_SF_EEEEEEEPNSB_IJdlEEESJ_lNS1_9__extrema9arg_max_fIdlNSA_4lessIdEEEEEEJSI_SK_lSP_EEEvDpT0_,"aw",@nobits
	.sectionflags	@""
	.align	16
	.zero		1024


//--------------------- .nv.shared._ZN6thrust24THRUST_300001_SM_1000_NS8cuda_cub4core6detail13_kernel_agentINS1_8__reduce11ReduceAgentIPN4cuda3std3__45tupleIJdlEEESC_SB_iNS1_9__extrema9arg_max_fIdlNS9_4lessIdEEEEEEJSC_SC_iSH_EEEvDpT0_ --------------------------
	.section	.nv.shared._ZN6thrust24THRUST_300001_SM_1000_NS8cuda_cub4core6detail13_kernel_agentINS1_8__reduce11ReduceAgentIPN4cuda3std3__45tupleIJdlEEESC_SB_iNS1_9__extrema9arg_max_fIdlNS9_4lessIdEEEEEEJSC_SC_iSH_EEEvDpT0_,"aw",@nobits
	.sectionflags	@""
	.align	16
	.zero		1024


//--------------------- .nv.shared._ZN6thrust24THRUST_300001_SM_1000_NS8cuda_cub4core6detail13_kernel_agentINS1_8__reduce10DrainAgentIiEEJN3cub18CUB_300001_SM_10009GridQueueIjEEiEEEvDpT0_ --------------------------
	.section	.nv.shared._ZN6thrust24THRUST_300001_SM_1000_NS8cuda_cub4core6detail13_kernel_agentINS1_8__reduce10DrainAgentIiEEJN3cub18CUB_300001_SM_10009GridQueueIjEEiEEEvDpT0_,"aw",@nobits
	.sectionflags	@""
	.align	16
	.zero		1024


//--------------------- .nv.shared._ZN6thrust24THRUST_300001_SM_1000_NS8cuda_cub4core6detail13_kernel_agentINS1_8__reduce11ReduceAgentINS0_12zip_iteratorIN4cuda3std3__45tupleIJNS0_10device_ptrIdEENS0_17counting_iteratorIlNS0_11use_defaultESF_SF_EEEEEEEPNSB_IJdlEEESJ_iNS1_9__extrema9arg_max_fIdlNSA_4lessIdEEEEEEJSI_SK_iN3cub18CUB_300001_SM_100013GridEvenShareIiEENSS_9GridQueueIjEESP_EEEvDpT0_ --------------------------
	.section	.nv.shared._ZN6thrust24THRUST_300001_SM_1000_NS8cuda_cub4core6detail13_kernel_agentINS1_8__reduce11ReduceAgentINS0_12zip_iteratorIN4cuda3std3__45tupleIJNS0_10device_ptrIdEENS0_17counting_iteratorIlNS0_11use_defaultESF_SF_EEEEEEEPNSB_IJdlEEESJ_iNS1_9__extrema9arg_max_fIdlNSA_4lessIdEEEEEEJSI_SK_iN3cub18CUB_300001_SM_100013GridEvenShareIiEENSS_9GridQueueIjEESP_EEEvDpT0_,"aw",@nobits
	.sectionflags	@""
	.align	16
	.zero		1024


//--------------------- .nv.shared._ZN6thrust24THRUST_300001_SM_1000_NS8cuda_cub4core6detail13_kernel_agentINS1_8__reduce11ReduceAgentINS0_12zip_iteratorIN4cuda3std3__45tupleIJNS0_10device_ptrIdEENS0_17counting_iteratorIlNS0_11use_defaultESF_SF_EEEEEEEPNSB_IJdlEEESJ_iNS1_9__extrema9arg_max_fIdlNSA_4lessIdEEEEEEJSI_SK_iSP_EEEvDpT0_ --------------------------
	.section	.nv.shared._ZN6thrust24THRUST_300001_SM_1000_NS8cuda_cub4core6detail13_kernel_agentINS1_8__reduce11ReduceAgentINS0_12zip_iteratorIN4cuda3std3__45tupleIJNS0_10device_ptrIdEENS0_17counting_iteratorIlNS0_11use_defaultESF_SF_EEEEEEEPNSB_IJdlEEESJ_iNS1_9__extrema9arg_max_fIdlNSA_4lessIdEEEEEEJSI_SK_iSP_EEEvDpT0_,"aw",@nobits
	.sectionflags	@""
	.align	16
	.zero		1024


//--------------------- .nv.shared._Z6jacobiILj512EEvPdS0_mmmS0_ --------------------------
	.section	.nv.shared._Z6jacobiILj512EEvPdS0_mmmS0_,"aw",@nobits
	.sectionflags	@""
	.align	16
.nv.shared._Z6jacobiILj512EEvPdS0_mmmS0_:
	.zero		5120


//--------------------- .nv.constant0._ZN3cub18CUB_300001_SM_10006detail11EmptyKernelIvEEvv --------------------------
	.section	.nv.constant0._ZN3cub18CUB_300001_SM_10006detail11EmptyKernelIvEEvv,"a",@progbits
	.sectionflags	@""
	.align	4
.nv.constant0._ZN3cub18CUB_300001_SM_10006detail11EmptyKernelIvEEvv:
	.zero		896


//--------------------- .nv.constant0._ZN6thrust24THRUST_300001_SM_1000_NS8cuda_cub4core6detail13_kernel_agentINS1_8__reduce11ReduceAgentIPN4cuda3std3__45tupleIJdlEEESC_SB_lNS1_9__extrema9arg_max_fIdlNS9_4lessIdEEEEEEJSC_SC_iSH_EEEvDpT0_ --------------------------
	.section	.nv.constant0._ZN6thrust24THRUST_300001_SM_1000_NS8cuda_cub4core6detail13_kernel_agentINS1_8__reduce11ReduceAgentIPN4cuda3std3__45tupleIJdlEEESC_SB_lNS1_9__extrema9arg_max_fIdlNS9_4lessIdEEEEEEJSC_SC_iSH_EEEvDpT0_,"a",@progbits
	.sectionflags	@""
	.align	4
.nv.constant0._ZN6thrust24THRUST_300001_SM_1000_NS8cuda_cub4core6detail13_kernel_agentINS1_8__reduce11ReduceAgentIPN4cuda3std3__45tupleIJdlEEESC_SB_lNS1_9__extrema9arg_max_fIdlNS9_4lessIdEEEEEEJSC_SC_iSH_EEEvDpT0_:
	.zero		917


//--------------------- .nv.constant0._ZN6thrust24THRUST_300001_SM_1000_NS8cuda_cub4core6detail13_kernel_agentINS1_8__reduce10DrainAgentIlEEJN3cub18CUB_300001_SM_10009GridQueueIyEElEEEvDpT0_ --------------------------
	.section	.nv.constant0._ZN6thrust24THRUST_300001_SM_1000_NS8cuda_cub4core6detail13_kernel_agentINS1_8__reduce10DrainAgentIlEEJN3cub18CUB_300001_SM_10009GridQueueIyEElEEEvDpT0_,"a",@progbits
	.sectionflags	@""
	.align	4
.nv.constant0._ZN6thrust24THRUST_300001_SM_1000_NS8cuda_cub4core6detail13_kernel_agentINS1_8__reduce10DrainAgentIlEEJN3cub18CUB_300001_SM_10009GridQueueIyEElEEEvDpT0_:
	.zero		912


//--------------------- .nv.constant0._ZN6thrust24THRUST_300001_SM_1000_NS8cuda_cub4core6detail13_kernel_agentINS1_8__reduce11ReduceAgentINS0_12zip_iteratorIN4cuda3std3__45tupleIJNS0_10device_ptrIdEENS0_17counting_iteratorIlNS0_11use_defaultESF_SF_EEEEEEEPNSB_IJdlEEESJ_lNS1_9__extrema9arg_max_fIdlNSA_4lessIdEEEEEEJSI_SK_lN3cub18CUB_300001_SM_100013GridEvenShareIlEENSS_9GridQueueIyEESP_EEEvDpT0_ --------------------------
	.section	.nv.constant0._ZN6thrust24THRUST_300001_SM_1000_NS8cuda_cub4core6detail13_kernel_agentINS1_8__reduce11ReduceAgentINS0_12zip_iteratorIN4cuda3std3__45tupleIJNS0_10device_ptrIdEENS0_17counting_iteratorIlNS0_11use_defaultESF_SF_EEEEEEEPNSB_IJdlEEESJ_lNS1_9__extrema9arg_max_fIdlNSA_4lessIdEEEEEEJSI_SK_lN3cub18CUB_300001_SM_100013GridEvenShareIlEENSS_9GridQueueIyEESP_EEEvDpT0_,"a",@progbits
	.sectionflags	@""
	.align	4
.nv.constant0._ZN6thrust24THRUST_300001_SM_1000_NS8cuda_cub4core6detail13_kernel_agentINS1_8__reduce11ReduceAgentINS0_12zip_iteratorIN4cuda3std3__45tupleIJNS0_10device_ptrIdEENS0_17counting_iteratorIlNS0_11use_defaultESF_SF_EEEEEEEPNSB_IJdlEEESJ_lNS1_9__extrema9arg_max_fIdlNSA_4lessIdEEEEEEJSI_SK_lN3cub18CUB_300001_SM_100013GridEvenShareIlEENSS_9GridQueueIyEESP_EEEvDpT0_:
	.zero		1009


//--------------------- .nv.constant0._ZN6thrust24THRUST_300001_SM_1000_NS8cuda_cub4core6detail13_kernel_agentINS1_8__reduce11ReduceAgentINS0_12zip_iteratorIN4cuda3std3__45tupleIJNS0_10device_ptrIdEENS0_17counting_iteratorIlNS0_11use_defaultESF_SF_EEEEEEEPNSB_IJdlEEESJ_lNS1_9__extrema9arg_max_fIdlNSA_4lessIdEEEEEEJSI_SK_lSP_EEEvDpT0_ --------------------------
	.section	.nv.constant0._ZN6thrust24THRUST_300001_SM_1000_NS8cuda_cub4core6detail13_kernel_agentINS1_8__reduce11ReduceAgentINS0_12zip_iteratorIN4cuda3std3__45tupleIJNS0_10device_ptrIdEENS0_17counting_iteratorIlNS0_11use_defaultESF_SF_EEEEEEEPNSB_IJdlEEESJ_lNS1_9__extrema9arg_max_fIdlNSA_4lessIdEEEEEEJSI_SK_lSP_EEEvDpT0_,"a",@progbits
	.sectionflags	@""
	.align	4
.nv.constant0._ZN6thrust24THRUST_300001_SM_1000_NS8cuda_cub4core6detail13_kernel_agentINS1_8__reduce11ReduceAgentINS0_12zip_iteratorIN4cuda3std3__45tupleIJNS0_10device_ptrIdEENS0_17counting_iteratorIlNS0_11use_defaultESF_SF_EEEEEEEPNSB_IJdlEEESJ_lNS1_9__extrema9arg_max_fIdlNSA_4lessIdEEEEEEJSI_SK_lSP_EEEvDpT0_:
	.zero		929


//--------------------- .nv.constant0._ZN6thrust24THRUST_300001_SM_1000_NS8cuda_cub4core6detail13_kernel_agentINS1_8__reduce11ReduceAgentIPN4cuda3std3__45tupleIJdlEEESC_SB_iNS1_9__extrema9arg_max_fIdlNS9_4lessIdEEEEEEJSC_SC_iSH_EEEvDpT0_ --------------------------
	.section	.nv.constant0._ZN6thrust24THRUST_300001_SM_1000_NS8cuda_cub4core6detail13_kernel_agentINS1_8__reduce11ReduceAgentIPN4cuda3std3__45tupleIJdlEEESC_SB_iNS1_9__extrema9arg_max_fIdlNS9_4lessIdEEEEEEJSC_SC_iSH_EEEvDpT0_,"a",@progbits
	.sectionflags	@""
	.align	4
.nv.constant0._ZN6thrust24THRUST_300001_SM_1000_NS8cuda_cub4core6detail13_kernel_agentINS1_8__reduce11ReduceAgentIPN4cuda3std3__45tupleIJdlEEESC_SB_iNS1_9__extrema9arg_max_fIdlNS9_4lessIdEEEEEEJSC_SC_iSH_EEEvDpT0_:
	.zero		917


//--------------------- .nv.constant0._ZN6thrust24THRUST_300001_SM_1000_NS8cuda_cub4core6detail13_kernel_agentINS1_8__reduce10DrainAgentIiEEJN3cub18CUB_300001_SM_10009GridQueueIjEEiEEEvDpT0_ --------------------------
	.section	.nv.constant0._ZN6thrust24THRUST_300001_SM_1000_NS8cuda_cub4core6detail13_kernel_agentINS1_8__reduce10DrainAgentIiEEJN3cub18CUB_300001_SM_10009GridQueueIjEEiEEEvDpT0_,"a",@progbits
	.sectionflags	@""
	.align	4
.nv.constant0._ZN6thrust24THRUST_300001_SM_1000_NS8cuda_cub4core6detail13_kernel_agentINS1_8__reduce10DrainAgentIiEEJN3cub18CUB_300001_SM_10009GridQueueIjEEiEEEvDpT0_:
	.zero		908


//--------------------- .nv.constant0._ZN6thrust24THRUST_300001_SM_1000_NS8cuda_cub4core6detail13_kernel_agentINS1_8__reduce11ReduceAgentINS0_12zip_iteratorIN4cuda3std3__45tupleIJNS0_10device_ptrIdEENS0_17counting_iteratorIlNS0_11use_defaultESF_SF_EEEEEEEPNSB_IJdlEEESJ_iNS1_9__extrema9arg_max_fIdlNSA_4lessIdEEEEEEJSI_SK_iN3cub18CUB_300001_SM_100013GridEvenShareIiEENSS_9GridQueueIjEESP_EEEvDpT0_ --------------------------
	.section	.nv.constant0._ZN6thrust24THRUST_300001_SM_1000_NS8cuda_cub4core6detail13_kernel_agentINS1_8__reduce11ReduceAgentINS0_12zip_iteratorIN4cuda3std3__45tupleIJNS0_10device_ptrIdEENS0_17counting_iteratorIlNS0_11use_defaultESF_SF_EEEEEEEPNSB_IJdlEEESJ_iNS1_9__extrema9arg_max_fIdlNSA_4lessIdEEEEEEJSI_SK_iN3cub18CUB_300001_SM_100013GridEvenShareIiEENSS_9GridQueueIjEESP_EEEvDpT0_,"a",@progbits
	.sectionflags	@""
	.align	4
.nv.constant0._ZN6thrust24THRUST_300001_SM_1000_NS8cuda_cub4core6detail13_kernel_agentINS1_8__reduce11ReduceAgentINS0_12zip_iteratorIN4cuda3std3__45tupleIJNS0_10device_ptrIdEENS0_17counting_iteratorIlNS0_11use_defaultESF_SF_EEEEEEEPNSB_IJdlEEESJ_iNS1_9__extrema9arg_max_fIdlNSA_4lessIdEEEEEEJSI_SK_iN3cub18CUB_300001_SM_100013GridEvenShareIiEENSS_9GridQueueIjEESP_EEEvDpT0_:
	.zero		977


//--------------------- .nv.constant0._ZN6thrust24THRUST_300001_SM_1000_NS8cuda_cub4core6detail13_kernel_agentINS1_8__reduce11ReduceAgentINS0_12zip_iteratorIN4cuda3std3__45tupleIJNS0_10device_ptrIdEENS0_17counting_iteratorIlNS0_11use_defaultESF_SF_EEEEEEEPNSB_IJdlEEESJ_iNS1_9__extrema9arg_max_fIdlNSA_4lessIdEEEEEEJSI_SK_iSP_EEEvDpT0_ --------------------------
	.section	.nv.constant0._ZN6thrust24THRUST_300001_SM_1000_NS8cuda_cub4core6detail13_kernel_agentINS1_8__reduce11ReduceAgentINS0_12zip_iteratorIN4cuda3std3__45tupleIJNS0_10device_ptrIdEENS0_17counting_iteratorIlNS0_11use_defaultESF_SF_EEEEEEEPNSB_IJdlEEESJ_iNS1_9__extrema9arg_max_fIdlNSA_4lessIdEEEEEEJSI_SK_iSP_EEEvDpT0_,"a",@progbits
	.sectionflags	@""
	.align	4
.nv.constant0._ZN6thrust24THRUST_300001_SM_1000_NS8cuda_cub4core6detail13_kernel_agentINS1_8__reduce11ReduceAgentINS0_12zip_iteratorIN4cuda3std3__45tupleIJNS0_10device_ptrIdEENS0_17counting_iteratorIlNS0_11use_defaultESF_SF_EEEEEEEPNSB_IJdlEEESJ_iNS1_9__extrema9arg_max_fIdlNSA_4lessIdEEEEEEJSI_SK_iSP_EEEvDpT0_:
	.zero		925


//--------------------- .nv.constant0._Z6jacobiILj512EEvPdS0_mmmS0_ --------------------------
	.section	.nv.constant0._Z6jacobiILj512EEvPdS0_mmmS0_,"a",@progbits
	.sectionflags	@""
	.align	4
.nv.constant0._Z6jacobiILj512EEvPdS0_mmmS0_:
	.zero		944


//--------------------- SYMBOLS --------------------------

	.type		.nv.reservedSmem.offset0,@object
	.size		.nv.reservedSmem.offset0,0x4
	.type		.nv.reservedSmem.cap,@object
	.size		.nv.reservedSmem.cap,0x4
